def matmul_kernel(
    a_ptr,
    b_ptr,
    c_ptr,
    M,
    N,
    K,
    stride_am,
    stride_ak,
    stride_bk,
    stride_bn,
    stride_cm,
    stride_cn,
    BLOCK_M: tl.constexpr,
    BLOCK_N: tl.constexpr,
    BLOCK_K: tl.constexpr,
    GROUP_M: tl.constexpr,
):
    pid = tl.program_id(axis=0)
    num_pid_m = tl.cdiv(M, BLOCK_M)
    num_pid_n = tl.cdiv(N, BLOCK_N)
    num_pid_in_group = GROUP_M * num_pid_n
    group_id = pid // num_pid_in_group
    first_pid_m = group_id * GROUP_M
    group_size_m = min(num_pid_m - first_pid_m, GROUP_M)
    pid_m = first_pid_m + ((pid % num_pid_in_group) % group_size_m)
    pid_n = (pid % num_pid_in_group) // group_size_m

    offs_am = (pid_m * BLOCK_M + tl.arange(0, BLOCK_M)) % M
    offs_bn = (pid_n * BLOCK_N + tl.arange(0, BLOCK_N)) % N
    offs_k = tl.arange(0, BLOCK_K)
    a_ptrs = a_ptr + offs_am[:, None] * stride_am + offs_k[None, :] * stride_ak
    b_ptrs = b_ptr + offs_k[:, None] * stride_bk + offs_bn[None, :] * stride_bn

    acc = tl.zeros((BLOCK_M, BLOCK_N), dtype=tl.float32)
    for kk in range(0, tl.cdiv(K, BLOCK_K)):
        a = tl.load(a_ptrs, mask=offs_k[None, :] < K - kk * BLOCK_K, other=0.0)
        b = tl.load(b_ptrs, mask=offs_k[:, None] < K - kk * BLOCK_K, other=0.0)
        acc = tl.dot(a, b, acc)
        a_ptrs += BLOCK_K * stride_ak
        b_ptrs += BLOCK_K * stride_bk

    c = acc.to(c_ptr.dtype.element_ty)
    offs_cm = pid_m * BLOCK_M + tl.arange(0, BLOCK_M)
    offs_cn = pid_n * BLOCK_N + tl.arange(0, BLOCK_N)
    c_ptrs = c_ptr + offs_cm[:, None] * stride_cm + offs_cn[None, :] * stride_cn
    mask = (offs_cm[:, None] < M) & (offs_cn[None, :] < N)
    tl.store(c_ptrs, c, mask=mask)

# config = {"BLOCK_K": 128, "BLOCK_M": 256, "BLOCK_N": 16, "GROUP_M": 8, "arch": "sm_100", "dtype": "fp8e4m3", "num_ctas": 1, "num_stages": 2, "num_warps": 8}
# arch = sm_100


// ===== COMPILED SASS (sm_100a) =====

	.target	sm_100a

	.elftype	@"ET_EXEC"


//--------------------- .note.nv.tkinfo           --------------------------
	.section	.note.nv.tkinfo,"",@"SHT_NOTE"
	.sectionflags	@"SHF_NOTE_NV_TKINFO"
	.tkinfo
        /*0018*/ 	.word	0x00000081
        /*0030*/ 	.string	""
        /*0030*/ 	.string	"ptxas-blackwell"
        /*0030*/ 	.string	"Cuda compilation tools, release 12.9, V12.9.86"
        /*0030*/ 	.string	"Build cuda_12.9.r12.9/compiler.36037853_0"
        /*0030*/ 	.string	"-v  -suppress-debug-info  -lineinfo  -arch sm_100a "



//--------------------- .note.nv.cuver            --------------------------
	.section	.note.nv.cuver,"",@"SHT_NOTE"
	.sectionflags	@"SHF_NOTE_NV_CUVER"
        /*0018*/ 	.short	0x0001
        /*001a*/ 	.short	0x0064
        /*001c*/ 	.short	0x0001
        /*001e*/ 	.short	0x0000
        /*0020*/ 	.short	0x0001
        /*0022*/ 	.short	0x0000


//--------------------- .nv.info                  --------------------------
	.section	.nv.info,"",@"SHT_CUDA_INFO"
	.align	4


	//----- nvinfo : EIATTR_REGCOUNT
	.align		4
        /*0000*/ 	.byte	0x04, 0x2f
        /*0002*/ 	.short	(.L_4 - .L_3)
	.align		4
.L_3:
        /*0004*/ 	.word	index@(matmul_kernel)
        /*0008*/ 	.word	0x00000028


	//----- nvinfo : EIATTR_FRAME_SIZE
	.align		4
.L_4:
        /*000c*/ 	.byte	0x04, 0x11
        /*000e*/ 	.short	(.L_6 - .L_5)
	.align		4
.L_5:
        /*0010*/ 	.word	index@($__internal_2_$__cuda_sm10x_tcgen05_guardrail_trap_unallocated_columns_being_dealloced)
        /*0014*/ 	.word	0x00000830


	//----- nvinfo : EIATTR_FRAME_SIZE
	.align		4
.L_6:
        /*0018*/ 	.byte	0x04, 0x11
        /*001a*/ 	.short	(.L_8 - .L_7)
	.align		4
.L_7:
        /*001c*/ 	.word	index@($__internal_1_$__cuda_sm10x_tcgen05_guardrail_trap_phase_invalid_during_alloc)
        /*0020*/ 	.word	0x00000830


	//----- nvinfo : EIATTR_FRAME_SIZE
	.align		4
.L_8:
        /*0024*/ 	.byte	0x04, 0x11
        /*0026*/ 	.short	(.L_10 - .L_9)
	.align		4
.L_9:
        /*0028*/ 	.word	index@($__internal_0_$__cuda_sm10x_tcgen05_guardrail_trap_col_being_dealloced_not_returned_by_alloc)
        /*002c*/ 	.word	0x00000830


	//----- nvinfo : EIATTR_FRAME_SIZE
	.align		4
.L_10:
        /*0030*/ 	.byte	0x04, 0x11
        /*0032*/ 	.short	(.L_12 - .L_11)
	.align		4
.L_11:
        /*0034*/ 	.word	index@(matmul_kernel)
        /*0038*/ 	.word	0x00000830


	//----- nvinfo : EIATTR_MIN_STACK_SIZE
	.align		4
.L_12:
        /*003c*/ 	.byte	0x04, 0x12
        /*003e*/ 	.short	(.L_14 - .L_13)
	.align		4
.L_13:
        /*0040*/ 	.word	index@(matmul_kernel)
        /*0044*/ 	.word	0x00000830
.L_14:


//--------------------- .nv.info.matmul_kernel    --------------------------
	.section	.nv.info.matmul_kernel,"",@"SHT_CUDA_INFO"
	.sectionflags	@""
	.align	4


	//----- nvinfo : EIATTR_CUDA_API_VERSION
	.align		4
        /*0000*/ 	.byte	0x04, 0x37
        /*0002*/ 	.short	(.L_16 - .L_15)
.L_15:
        /*0004*/ 	.word	0x00000081


	//----- nvinfo : EIATTR_KPARAM_INFO
	.align		4
.L_16:
        /*0008*/ 	.byte	0x04, 0x17
        /*000a*/ 	.short	(.L_18 - .L_17)
.L_17:
        /*000c*/ 	.word	0x00000000
        /*0010*/ 	.short	0x000d
        /*0012*/ 	.short	0x0048
        /*0014*/ 	.byte	0x00, 0xf4, 0x21, 0x00


	//----- nvinfo : EIATTR_KPARAM_INFO
	.align		4
.L_18:
        /*0018*/ 	.byte	0x04, 0x17
        /*001a*/ 	.short	(.L_20 - .L_19)
.L_19:
        /*001c*/ 	.word	0x00000000
        /*0020*/ 	.short	0x000c
        /*0022*/ 	.short	0x0040
        /*0024*/ 	.byte	0x00, 0xf4, 0x21, 0x00


	//----- nvinfo : EIATTR_KPARAM_INFO
	.align		4
.L_20:
        /*0028*/ 	.byte	0x04, 0x17
        /*002a*/ 	.short	(.L_22 - .L_21)
.L_21:
        /*002c*/ 	.word	0x00000000
        /*0030*/ 	.short	0x000b
        /*0032*/ 	.short	0x0038
        /*0034*/ 	.byte	0x00, 0xf0, 0x11, 0x00


	//----- nvinfo : EIATTR_KPARAM_INFO
	.align		4
.L_22:
        /*0038*/ 	.byte	0x04, 0x17
        /*003a*/ 	.short	(.L_24 - .L_23)
.L_23:
        /*003c*/ 	.word	0x00000000
        /*0040*/ 	.short	0x000a
        /*0042*/ 	.short	0x0034
        /*0044*/ 	.byte	0x00, 0xf0, 0x11, 0x00


	//----- nvinfo : EIATTR_KPARAM_INFO
	.align		4
.L_24:
        /*0048*/ 	.byte	0x04, 0x17
        /*004a*/ 	.short	(.L_26 - .L_25)
.L_25:
        /*004c*/ 	.word	0x00000000
        /*0050*/ 	.short	0x0009
        /*0052*/ 	.short	0x0030
        /*0054*/ 	.byte	0x00, 0xf0, 0x11, 0x00


	//----- nvinfo : EIATTR_KPARAM_INFO
	.align		4
.L_26:
        /*0058*/ 	.byte	0x04, 0x17
        /*005a*/ 	.short	(.L_28 - .L_27)
.L_27:
        /*005c*/ 	.word	0x00000000
        /*0060*/ 	.short	0x0008
        /*0062*/ 	.short	0x002c
        /*0064*/ 	.byte	0x00, 0xf0, 0x11, 0x00


	//----- nvinfo : EIATTR_KPARAM_INFO
	.align		4
.L_28:
        /*0068*/ 	.byte	0x04, 0x17
        /*006a*/ 	.short	(.L_30 - .L_29)
.L_29:
        /*006c*/ 	.word	0x00000000
        /*0070*/ 	.short	0x0007
        /*0072*/ 	.short	0x0028
        /*0074*/ 	.byte	0x00, 0xf0, 0x11, 0x00


	//----- nvinfo : EIATTR_KPARAM_INFO
	.align		4
.L_30:
        /*0078*/ 	.byte	0x04, 0x17
        /*007a*/ 	.short	(.L_32 - .L_31)
.L_31:
        /*007c*/ 	.word	0x00000000
        /*0080*/ 	.short	0x0006
        /*0082*/ 	.short	0x0024
        /*0084*/ 	.byte	0x00, 0xf0, 0x11, 0x00


	//----- nvinfo : EIATTR_KPARAM_INFO
	.align		4
.L_32:
        /*0088*/ 	.byte	0x04, 0x17
        /*008a*/ 	.short	(.L_34 - .L_33)
.L_33:
        /*008c*/ 	.word	0x00000000
        /*0090*/ 	.short	0x0005
        /*0092*/ 	.short	0x0020
        /*0094*/ 	.byte	0x00, 0xf0, 0x11, 0x00


	//----- nvinfo : EIATTR_KPARAM_INFO
	.align		4
.L_34:
        /*0098*/ 	.byte	0x04, 0x17
        /*009a*/ 	.short	(.L_36 - .L_35)
.L_35:
        /*009c*/ 	.word	0x00000000
        /*00a0*/ 	.short	0x0004
        /*00a2*/ 	.short	0x001c
        /*00a4*/ 	.byte	0x00, 0xf0, 0x11, 0x00


	//----- nvinfo : EIATTR_KPARAM_INFO
	.align		4
.L_36:
        /*00a8*/ 	.byte	0x04, 0x17
        /*00aa*/ 	.short	(.L_38 - .L_37)
.L_37:
        /*00ac*/ 	.word	0x00000000
        /*00b0*/ 	.short	0x0003
        /*00b2*/ 	.short	0x0018
        /*00b4*/ 	.byte	0x00, 0xf0, 0x11, 0x00


	//----- nvinfo : EIATTR_KPARAM_INFO
	.align		4
.L_38:
        /*00b8*/ 	.byte	0x04, 0x17
        /*00ba*/ 	.short	(.L_40 - .L_39)
.L_39:
        /*00bc*/ 	.word	0x00000000
        /*00c0*/ 	.short	0x0002
        /*00c2*/ 	.short	0x0010
        /*00c4*/ 	.byte	0x00, 0xf4, 0x21, 0x00


	//----- nvinfo : EIATTR_KPARAM_INFO
	.align		4
.L_40:
        /*00c8*/ 	.byte	0x04, 0x17
        /*00ca*/ 	.short	(.L_42 - .L_41)
.L_41:
        /*00cc*/ 	.word	0x00000000
        /*00d0*/ 	.short	0x0001
        /*00d2*/ 	.short	0x0008
        /*00d4*/ 	.byte	0x00, 0xf4, 0x21, 0x00


	//----- nvinfo : EIATTR_KPARAM_INFO
	.align		4
.L_42:
        /*00d8*/ 	.byte	0x04, 0x17
        /*00da*/ 	.short	(.L_44 - .L_43)
.L_43:
        /*00dc*/ 	.word	0x00000000
        /*00e0*/ 	.short	0x0000
        /*00e2*/ 	.short	0x0000
        /*00e4*/ 	.byte	0x00, 0xf4, 0x21, 0x00


	//----- nvinfo : EIATTR_AT_ENTRY_FRAGMENTS
	.align		4
.L_44:
        /*00e8*/ 	.byte	0x04, 0x4f
        /*00ea*/ 	.short	(.L_46 - .L_45)


	//   ....[0]....
.L_45:
        /*00ec*/ 	.word	0x00000004


	//----- nvinfo : EIATTR_RESERVED_SMEM_USED
	.align		4
.L_46:
        /*00f0*/ 	.byte	0x01, 0x41
	.zero		2


	//----- nvinfo : EIATTR_SPARSE_MMA_MASK
	.align		4
        /*00f4*/ 	.byte	0x03, 0x50
        /*00f6*/ 	.short	0x0000


	//----- nvinfo : EIATTR_TCGEN05_1CTA_USED
	.align		4
        /*00f8*/ 	.byte	0x01, 0x51
	.zero		2


	//----- nvinfo : EIATTR_MAXREG_COUNT
	.align		4
        /*00fc*/ 	.byte	0x03, 0x1b
        /*00fe*/ 	.short	0x00ff


	//----- nvinfo : EIATTR_NUM_BARRIERS
	.align		4
        /*0100*/ 	.byte	0x02, 0x4c
        /*0102*/ 	.byte	0x01
	.zero		1


	//----- nvinfo : EIATTR_ANNOTATIONS
	.align		4
        /*0104*/ 	.byte	0x04, 0x55
        /*0106*/ 	.short	(.L_48 - .L_47)


	//   ....[0]....
.L_47:
        /*0108*/ 	.word	0x00000001
        /*010c*/ 	.byte	0x30, 0x09, 0x00, 0x00, 0x01, 0x00, 0x00, 0x00, 0x10, 0x0c, 0x00, 0x00, 0x01, 0x00, 0x00, 0x00
        /* <DEDUP_REMOVED lines=786> */
        /*323c*/ 	.byte	0xa0, 0x28, 0x01, 0x00


	//----- nvinfo : EIATTR_INT_WARP_WIDE_INSTR_OFFSETS
	.align		4
.L_48:
        /*3240*/ 	.byte	0x04, 0x31
        /*3242*/ 	.short	(.L_50 - .L_49)


	//   ....[0]....
.L_49:
        /*3244*/ 	.word	0x00000c20


	//   ....[1]....
        /*3248*/ 	.word	0x00000c50


	//   ....[2]....
        /*324c*/ 	.word	0x00006370


	//   ....[3]....
        /*3250*/ 	.word	0x00013260


	//   ....[4]....
        /*3254*/ 	.word	0x000132b0


	//----- nvinfo : EIATTR_COOP_GROUP_MASK_REGIDS
	.align		4
.L_50:
        /*3258*/ 	.byte	0x04, 0x29
        /*325a*/ 	.short	(.L_52 - .L_51)


	//   ....[0]....
.L_51:
        /*325c*/ 	.word	0xffffffff


	//   ....[1]....
        /*3260*/ 	.word	0xffffffff


	//   ....[2]....
        /*3264*/ 	.word	0xffffffff


	//   ....[3]....
        /*3268*/ 	.word	0xffffffff


	//----- nvinfo : EIATTR_COOP_GROUP_INSTR_OFFSETS
	.align		4
.L_52:
        /*326c*/ 	.byte	0x04, 0x28
        /*326e*/ 	.short	(.L_54 - .L_53)


	//   ....[0]....
.L_53:
        /*3270*/ 	.word	0x00000070


	//   ....[1]....
        /*3274*/ 	.word	0x00000320


	//   ....[2]....
        /*3278*/ 	.word	0x00013100


	//   ....[3]....
        /*327c*/ 	.word	0x00013360


	//----- nvinfo : EIATTR_VRC_CTA_INIT_COUNT
	.align		4
.L_54:
        /*3280*/ 	.byte	0x02, 0x4a
        /*3282*/ 	.byte	0x80
	.zero		1


	//----- nvinfo : EIATTR_MBARRIER_INSTR_OFFSETS
	.align		4
        /*3284*/ 	.byte	0x04, 0x39
        /*3286*/ 	.short	(.L_56 - .L_55)


	//   ....[0]....
.L_55:
        /*3288*/ 	.word	0x00000db0
        /*328c*/ 	.word	0x000000ff
        /*3290*/ 	.word	0x00000000
        /*3294*/ 	.short	0x0100
        /*3296*/ 	.byte	0x0b
	.zero		1


	//   ....[1]....
        /*3298*/ 	.word	0x000063c0
        /*329c*/ 	.word	0x000000ff
        /*32a0*/ 	.word	0x00011008
        /*32a4*/ 	.short	0x0100
        /*32a6*/ 	.byte	0x09
	.zero		1


	//   ....[2]....
        /*32a8*/ 	.word	0x00009650
        /*32ac*/ 	.word	0x000000ff
        /*32b0*/ 	.word	0x00000000
        /*32b4*/ 	.short	0x010a
        /*32b6*/ 	.byte	0x0b
	.zero		1


	//   ....[3]....
        /*32b8*/ 	.word	0x00012860
        /*32bc*/ 	.word	0x000000ff
        /*32c0*/ 	.word	0x00000000
        /*32c4*/ 	.short	0x010a
        /*32c6*/ 	.byte	0x0b
	.zero		1


	//   ....[4]....
        /*32c8*/ 	.word	0x000128c0
        /*32cc*/ 	.word	0x000000ff
        /*32d0*/ 	.word	0x00011000
        /*32d4*/ 	.short	0x0108
        /*32d6*/ 	.byte	0x09
	.zero		1


	//   ....[5]....
        /*32d8*/ 	.word	0x000128f0
        /*32dc*/ 	.word	0x000000ff
        /*32e0*/ 	.word	0x00011008
        /*32e4*/ 	.short	0x0108
        /*32e6*/ 	.byte	0x09
	.zero		1


	//   ....[6]....
        /*32e8*/ 	.word	0x00013380
        /*32ec*/ 	.word	0x000000ff
        /*32f0*/ 	.word	0x00000000
        /*32f4*/ 	.short	0x010a
        /*32f6*/ 	.byte	0x0b
	.zero		1


	//   ....[7]....
        /*32f8*/ 	.word	0x000133b0
        /*32fc*/ 	.word	0x000000ff
        /*3300*/ 	.word	0x00000000
        /*3304*/ 	.short	0x010a
        /*3306*/ 	.byte	0x0b
	.zero		1


	//----- nvinfo : EIATTR_NUM_MBARRIERS
	.align		4
.L_56:
        /*3308*/ 	.byte	0x03, 0x38
        /*330a*/ 	.short	0x0002


	//----- nvinfo : EIATTR_EXIT_INSTR_OFFSETS
	.align		4
        /*330c*/ 	.byte	0x04, 0x1c
        /*330e*/ 	.short	(.L_58 - .L_57)


	//   ....[0]....
.L_57:
        /*3310*/ 	.word	0x00013370


	//----- nvinfo : EIATTR_REQNTID
	.align		4
.L_58:
        /*3314*/ 	.byte	0x04, 0x10
        /*3316*/ 	.short	(.L_60 - .L_59)
.L_59:
        /*3318*/ 	.word	0x00000100
        /*331c*/ 	.word	0x00000001
        /*3320*/ 	.word	0x00000001


	//----- nvinfo : EIATTR_CRS_STACK_SIZE
	.align		4
.L_60:
        /*3324*/ 	.byte	0x04, 0x1e
        /*3326*/ 	.short	(.L_62 - .L_61)
.L_61:
        /*3328*/ 	.word	0x00000000


	//----- nvinfo : EIATTR_CBANK_PARAM_SIZE
	.align		4
.L_62:
        /*332c*/ 	.byte	0x03, 0x19
        /*332e*/ 	.short	0x0050


	//----- nvinfo : EIATTR_PARAM_CBANK
	.align		4
        /*3330*/ 	.byte	0x04, 0x0a
        /*3332*/ 	.short	(.L_64 - .L_63)
	.align		4
.L_63:
        /*3334*/ 	.word	index@(.nv.constant0.matmul_kernel)
        /*3338*/ 	.short	0x0380
        /*333a*/ 	.short	0x0050


	//----- nvinfo : EIATTR_SW_WAR
	.align		4
.L_64:
        /*333c*/ 	.byte	0x04, 0x36
        /*333e*/ 	.short	(.L_66 - .L_65)
.L_65:
        /*3340*/ 	.word	0x00000008
.L_66:


//--------------------- .nv.compat                --------------------------
	.section	.nv.compat,"",@"SHT_CUDA_COMPAT_INFO"
	.align	4
        /*0000*/ 	.byte	0x02, 0x02, 0x02, 0x00, 0x02, 0x05, 0x05, 0x00, 0x02, 0x03, 0x00, 0x00, 0x02, 0x06, 0x01, 0x00


//--------------------- .nv.callgraph             --------------------------
	.section	.nv.callgraph,"",@"SHT_CUDA_CALLGRAPH"
	.align	4
	.sectionentsize	8
	.align		4
        /*0000*/ 	.word	0x00000000
	.align		4
        /*0004*/ 	.word	0xffffffff
	.align		4
        /*0008*/ 	.word	0x00000000
	.align		4
        /*000c*/ 	.word	0xfffffffe
	.align		4
        /*0010*/ 	.word	0x00000000
	.align		4
        /*0014*/ 	.word	0xfffffffd
	.align		4
        /*0018*/ 	.word	0x00000000
	.align		4
        /*001c*/ 	.word	0xfffffffc


//--------------------- .text.matmul_kernel       --------------------------
	.section	.text.matmul_kernel,"ax",@progbits
	.align	128
        .global         matmul_kernel
        .type           matmul_kernel,@function
        .size           matmul_kernel,(.L_x_20 - matmul_kernel)
        .other          matmul_kernel,@"STO_CUDA_ENTRY STV_DEFAULT"
matmul_kernel:
.text.matmul_kernel:
[----:B------:R-:W0:Y:S01]  /*0000*/  LDC R1, c[0x0][0x37c] ;  /* 0x0000df00ff017b82 */ /* 0x000e220000000800 */
[----:B------:R-:W1:Y:S01]  /*0010*/  S2R R0, SR_TID.X ;  /* 0x0000000000007919 */ /* 0x000e620000002100 */
[----:B0-----:R-:W-:Y:S01]  /*0020*/  VIADD R1, R1, 0xfffff7d0 ;  /* 0xfffff7d001017836 */ /* 0x001fe20000000000 */
[----:B-1----:R-:W-:-:S13]  /*0030*/  ISETP.GE.U32.AND P0, PT, R0, 0x20, PT ;  /* 0x000000200000780c */ /* 0x002fda0003f06070 */
[----:B------:R-:W-:Y:S02]  /*0040*/  VOTEU.ANY UP0, P0 ;  /* 0x0000000000ff7886 */ /* 0x000fe40000000100 */
[----:B------:R-:W-:Y:S05]  /*0050*/  BRA.U UP0, `(.L_x_0) ;  /* 0x0000000100b47547 */ /* 0x000fea000b800000 */
[----:B------:R-:W0:Y:S01]  /*0060*/  S2UR UR6, SR_CgaCtaId ;  /* 0x00000000000679c3 */ /* 0x000e220000008800 */
[----:B------:R-:W-:Y:S01]  /*0070*/  NOP ;  /* 0x0000000000007918 */ /* 0x000fe20000000000 */
[----:B------:R-:W-:Y:S02]  /*0080*/  UMOV UR4, 0x40 ;  /* 0x0000004000047882 */ /* 0x000fe40000000000 */
[----:B0-----:R-:W-:-:S09]  /*0090*/  ULEA UR4, UR6, UR4, 0x18 ;  /* 0x0000000406047291 */ /* 0x001fd2000f8ec0ff */
[----:B------:R-:W0:Y:S01]  /*00a0*/  LDS.U8 R0, [UR4] ;  /* 0x00000004ff007984 */ /* 0x000e220008000000 */
[----:B------:R-:W-:Y:S02]  /*00b0*/  UMOV UR4, 0x400 ;  /* 0x0000040000047882 */ /* 0x000fe40000000000 */
[----:B------:R-:W-:Y:S01]  /*00c0*/  ULEA UR4, UR6, UR4, 0x18 ;  /* 0x0000000406047291 */ /* 0x000fe2000f8ec0ff */
[----:B0-----:R-:W-:-:S13]  /*00d0*/  ISETP.NE.AND P0, PT, R0, RZ, PT ;  /* 0x000000ff0000720c */ /* 0x001fda0003f05270 */
[----:B------:R-:W-:Y:S05]  /*00e0*/  @P0 BRA `(.L_x_1) ;  /* 0x0000000000780947 */ /* 0x000fea0003800000 */
[----:B------:R-:W-:-:S13]  /*00f0*/  ELECT P0, URZ, PT ;  /* 0x0000000000ff782f */ /* 0x000fda0003800000 */
[----:B------:R-:W-:Y:S05]  /*0100*/  @!P0 BRA `(.L_x_2) ;  /* 0x0000000000808947 */ /* 0x000fea0003800000 */
[----:B------:R-:W-:Y:S01]  /*0110*/  UMOV UR5, 0x1 ;  /* 0x0000000100057882 */ /* 0x000fe20000000000 */
[----:B------:R-:W-:-:S04]  /*0120*/  IMAD.MOV.U32 R4, RZ, RZ, 0x1 ;  /* 0x00000001ff047424 */ /* 0x000fc800078e00ff */
[----:B------:R-:W-:Y:S04]  /*0130*/  DEPBAR.LE SB0, 0x36 ;  /* 0x00008d800000791a */ /* 0x000fe80000000000 */
[----:B------:R-:W0:Y:S02]  /*0140*/  UTCATOMSWS.FIND_AND_SET.ALIGN UP1, UR5, UR5 ;  /* 0x00000005000575e3 */ /* 0x000e240008020800 */
[----:B0-----:R-:W-:-:S04]  /*0150*/  PLOP3.LUT P0, PT, PT, PT, UP1, 0x80, 0x8 ;  /* 0x000000000008781c */ /* 0x001fc80003f0f018 */
[----:B------:R-:W-:-:S04]  /*0160*/  SEL R0, RZ, 0xffffffff, !P0 ;  /* 0xffffffffff007807 */ /* 0x000fc80004000000 */
[----:B------:R-:W-:Y:S01]  /*0170*/  ISETP.NE.AND P0, PT, R0, RZ, PT ;  /* 0x000000ff0000720c */ /* 0x000fe20003f05270 */
[----:B------:R-:W-:-:S12]  /*0180*/  IMAD.U32 R0, RZ, RZ, UR5 ;  /* 0x00000005ff007e24 */ /* 0x000fd8000f8e00ff */
[----:B------:R-:W-:Y:S05]  /*0190*/  @P0 BRA `(.L_x_3) ;  /* 0x0000000000240947 */ /* 0x000fea0003800000 */
.L_x_4:
[----:B------:R-:W-:Y:S05]  /*01a0*/  NANOSLEEP 0x64 ;  /* 0x000000640000795d */ /* 0x000fea0003800000 */
[----:B------:R-:W-:-:S05]  /*01b0*/  UMOV UR5, 0x1 ;  /* 0x0000000100057882 */ /* 0x000fca0000000000 */
[----:B------:R-:W-:Y:S04]  /*01c0*/  DEPBAR.LE SB0, 0x36 ;  /* 0x00008d800000791a */ /* 0x000fe80000000000 */
[----:B------:R-:W0:Y:S02]  /*01d0*/  UTCATOMSWS.FIND_AND_SET.ALIGN UP1, UR5, UR5 ;  /* 0x00000005000575e3 */ /* 0x000e240008020800 */
[----:B0-----:R-:W-:-:S04]  /*01e0*/  PLOP3.LUT P0, PT, PT, PT, UP1, 0x80, 0x8 ;  /* 0x000000000008781c */ /* 0x001fc80003f0f018 */
[----:B------:R-:W-:-:S04]  /*01f0*/  SEL R0, RZ, 0xffffffff, !P0 ;  /* 0xffffffffff007807 */ /* 0x000fc80004000000 */
[----:B------:R-:W-:Y:S01]  /*0200*/  ISETP.NE.AND P0, PT, R0, RZ, PT ;  /* 0x000000ff0000720c */ /* 0x000fe20003f05270 */
[----:B------:R-:W-:-:S12]  /*0210*/  IMAD.U32 R0, RZ, RZ, UR5 ;  /* 0x00000005ff007e24 */ /* 0x000fd8000f8e00ff */
[----:B------:R-:W-:Y:S05]  /*0220*/  @!P0 BRA `(.L_x_4) ;  /* 0xfffffffc00dc8947 */ /* 0x000fea000383ffff */
.L_x_3:
[----:B------:R-:W-:Y:S01]  /*0230*/  VIADD R3, R0, 0x10 ;  /* 0x0000001000037836 */ /* 0x000fe20000000000 */
[----:B------:R-:W-:Y:S01]  /*0240*/  UMOV UR5, 0x50 ;  /* 0x0000005000057882 */ /* 0x000fe20000000000 */
[----:B------:R-:W-:Y:S01]  /*0250*/  SHF.L.U32 R2, R4, R0, RZ ;  /* 0x0000000004027219 */ /* 0x000fe200000006ff */
[----:B------:R-:W-:Y:S01]  /*0260*/  ULEA UR5, UR6, UR5, 0x18 ;  /* 0x0000000506057291 */ /* 0x000fe2000f8ec0ff */
[----:B------:R-:W-:Y:S01]  /*0270*/  IMAD.SHL.U32 R0, R0, 0x20, RZ ;  /* 0x0000002000007824 */ /* 0x000fe200078e00ff */
[----:B------:R-:W-:-:S04]  /*0280*/  SHF.L.U32 R3, R4, R3, RZ ;  /* 0x0000000304037219 */ /* 0x000fc800000006ff */
[----:B------:R-:W-:-:S05]  /*0290*/  LOP3.LUT R2, R3, R2, RZ, 0xfc, !PT ;  /* 0x0000000203027212 */ /* 0x000fca00078efcff */
[----:B------:R0:W-:Y:S04]  /*02a0*/  ATOMS.OR RZ, [UR5], R2 ;  /* 0x00000002ffff798c */ /* 0x0001e8000b000005 */
[----:B------:R0:W-:Y:S01]  /*02b0*/  STS [UR4], R0 ;  /* 0x00000000ff007988 */ /* 0x0001e20008000804 */
[----:B------:R-:W-:Y:S05]  /*02c0*/  BRA `(.L_x_2) ;  /* 0x0000000000107947 */ /* 0x000fea0003800000 */
.L_x_1:
[----:B------:R-:W-:Y:S01]  /*02d0*/  IMAD.MOV.U32 R0, RZ, RZ, -0x1 ;  /* 0xffffffffff007424 */ /* 0x000fe200078e00ff */
[----:B------:R-:W-:-:S04]  /*02e0*/  MOV R2, 0x310 ;  /* 0x0000031000027802 */ /* 0x000fc80000000f00 */
[----:B------:R0:W-:Y:S03]  /*02f0*/  STS [UR4], R0 ;  /* 0x00000000ff007988 */ /* 0x0001e60008000804 */
[----:B0-----:R-:W-:Y:S05]  /*0300*/  CALL.REL.NOINC `($__internal_1_$__cuda_sm10x_tcgen05_guardrail_trap_phase_invalid_during_alloc) ;  /* 0x0000013000407944 */ /* 0x001fea0003c00000 */
.L_x_2:
[----:B------:R-:W-:Y:S05]  /*0310*/  WARPSYNC.ALL ;  /* 0x0000000000007948 */ /* 0x000fea0003800000 */
[----:B------:R-:W-:Y:S01]  /*0320*/  NOP ;  /* 0x0000000000007918 */ /* 0x000fe20000000000 */
.L_x_0:
[----:B------:R-:W1:Y:S01]  /*0330*/  LDC.64 R12, c[0x0][0x398] ;  /* 0x0000e600ff0c7b82 */ /* 0x000e620000000a00 */
[----:B------:R-:W2:Y:S01]  /*0340*/  S2R R5, SR_CTAID.X ;  /* 0x0000000000057919 */ /* 0x000ea20000002500 */
[----:B------:R-:W-:Y:S01]  /*0350*/  UMOV UR9, 0x400 ;  /* 0x0000040000097882 */ /* 0x000fe20000000000 */
[----:B------:R-:W3:Y:S01]  /*0360*/  LDCU UR14, c[0x0][0x3a4] ;  /* 0x00007480ff0e77ac */ /* 0x000ee20008000800 */
[----:B------:R-:W4:Y:S01]  /*0370*/  S2R R15, SR_TID.X ;  /* 0x00000000000f7919 */ /* 0x000f220000002100 */
[----:B------:R-:W0:Y:S03]  /*0380*/  LDCU.64 UR20, c[0x0][0x358] ;  /* 0x00006b00ff1477ac */ /* 0x000e260008000a00 */
[----:B------:R-:W5:Y:S01]  /*0390*/  S2UR UR6, SR_CgaCtaId ;  /* 0x00000000000679c3 */ /* 0x000f620000008800 */
[----:B------:R-:W0:Y:S01]  /*03a0*/  LDCU.128 UR16, c[0x0][0x380] ;  /* 0x00007000ff1077ac */ /* 0x000e220008000c00 */
[----:B------:R-:W-:-:S06]  /*03b0*/  UMOV UR12, 0x1 ;  /* 0x00000001000c7882 */ /* 0x000fcc0000000000 */
[----:B------:R-:W0:Y:S02]  /*03c0*/  LDC R18, c[0x0][0x3a0] ;  /* 0x0000e800ff127b82 */ /* 0x000e240000000800 */
[----:B01----:R-:W-:-:S06]  /*03d0*/  VIADD R0, R13, 0xf ;  /* 0x0000000f0d007836 */ /* 0x003fcc0000000000 */
[----:B------:R-:W-:Y:S01]  /*03e0*/  BAR.SYNC.DEFER_BLOCKING 0x0 ;  /* 0x0000000000007b1d */ /* 0x000fe20000010000 */
[----:B------:R-:W-:Y:S02]  /*03f0*/  ISETP.NE.AND P3, PT, R12, RZ, PT ;  /* 0x000000ff0c00720c */ /* 0x000fe40003f65270 */
[----:B------:R-:W-:Y:S01]  /*0400*/  SHF.R.S32.HI R3, RZ, 0x1f, R0 ;  /* 0x0000001fff037819 */ /* 0x000fe20000011400 */
[----:B-----5:R-:W-:-:S03]  /*0410*/  ULEA UR9, UR6, UR9, 0x18 ;  /* 0x0000000906097291 */ /* 0x020fc6000f8ec0ff */
[----:B------:R-:W-:Y:S02]  /*0420*/  LEA.HI R3, R3, R0, RZ, 0x4 ;  /* 0x0000000003037211 */ /* 0x000fe400078f20ff */
[----:B--2---:R-:W-:Y:S02]  /*0430*/  IABS R8, R5 ;  /* 0x0000000500087213 */ /* 0x004fe40000000000 */
[----:B------:R-:W-:-:S05]  /*0440*/  SHF.R.S32.HI R0, RZ, 0x4, R3 ;  /* 0x00000004ff007819 */ /* 0x000fca0000011403 */
[----:B------:R-:W-:-:S05]  /*0450*/  IMAD.SHL.U32 R0, R0, 0x8, RZ ;  /* 0x0000000800007824 */ /* 0x000fca00078e00ff */
[-C--:B------:R-:W-:Y:S02]  /*0460*/  IABS R7, R0.reuse ;  /* 0x0000000000077213 */ /* 0x080fe40000000000 */
[----:B------:R-:W-:Y:S02]  /*0470*/  IABS R10, R0 ;  /* 0x00000000000a7213 */ /* 0x000fe40000000000 */
[----:B------:R-:W0:Y:S08]  /*0480*/  I2F.RP R4, R7 ;  /* 0x0000000700047306 */ /* 0x000e300000209400 */
[----:B0-----:R-:W0:Y:S02]  /*0490*/  MUFU.RCP R4, R4 ;  /* 0x0000000400047308 */ /* 0x001e240000001000 */
[----:B0-----:R-:W-:-:S02]  /*04a0*/  VIADD R2, R4, 0xffffffe ;  /* 0x0ffffffe04027836 */ /* 0x001fc40000000000 */
[----:B------:R-:W-:-:S04]  /*04b0*/  IMAD.MOV R4, RZ, RZ, -R10 ;  /* 0x000000ffff047224 */ /* 0x000fc800078e0a0a */
[----:B------:R0:W1:Y:S02]  /*04c0*/  F2I.FTZ.U32.TRUNC.NTZ R3, R2 ;  /* 0x0000000200037305 */ /* 0x000064000021f000 */
[----:B0-----:R-:W-:Y:S02]  /*04d0*/  IMAD.MOV.U32 R2, RZ, RZ, RZ ;  /* 0x000000ffff027224 */ /* 0x001fe400078e00ff */
[----:B-1----:R-:W-:-:S04]  /*04e0*/  IMAD.MOV R6, RZ, RZ, -R3 ;  /* 0x000000ffff067224 */ /* 0x002fc800078e0a03 */
[----:B------:R-:W-:Y:S02]  /*04f0*/  IMAD R9, R6, R7, RZ ;  /* 0x0000000706097224 */ /* 0x000fe400078e02ff */
[----:B------:R-:W-:Y:S02]  /*0500*/  IMAD.MOV.U32 R6, RZ, RZ, R8 ;  /* 0x000000ffff067224 */ /* 0x000fe400078e0008 */
[----:B------:R-:W-:-:S06]  /*0510*/  IMAD.HI.U32 R3, R3, R9, R2 ;  /* 0x0000000903037227 */ /* 0x000fcc00078e0002 */
[----:B------:R-:W-:-:S04]  /*0520*/  IMAD.HI.U32 R3, R3, R6, RZ ;  /* 0x0000000603037227 */ /* 0x000fc800078e00ff */
[----:B------:R-:W-:-:S05]  /*0530*/  IMAD R2, R3, R4, R6 ;  /* 0x0000000403027224 */ /* 0x000fca00078e0206 */
[----:B------:R-:W-:-:S13]  /*0540*/  ISETP.GT.U32.AND P1, PT, R7, R2, PT ;  /* 0x000000020700720c */ /* 0x000fda0003f24070 */
[----:B------:R-:W-:Y:S02]  /*0550*/  @!P1 IMAD.IADD R2, R2, 0x1, -R7 ;  /* 0x0000000102029824 */ /* 0x000fe400078e0a07 */
[----:B------:R-:W-:Y:S01]  /*0560*/  @!P1 VIADD R3, R3, 0x1 ;  /* 0x0000000103039836 */ /* 0x000fe20000000000 */
[----:B------:R-:W-:Y:S02]  /*0570*/  ISETP.NE.AND P1, PT, R0, RZ, PT ;  /* 0x000000ff0000720c */ /* 0x000fe40003f25270 */
[----:B------:R-:W-:Y:S02]  /*0580*/  ISETP.GE.U32.AND P0, PT, R2, R7, PT ;  /* 0x000000070200720c */ /* 0x000fe40003f06070 */
[----:B------:R-:W-:-:S04]  /*0590*/  LOP3.LUT R2, R5, R0, RZ, 0x3c, !PT ;  /* 0x0000000005027212 */ /* 0x000fc800078e3cff */
[----:B------:R-:W-:Y:S01]  /*05a0*/  ISETP.GE.AND P2, PT, R2, RZ, PT ;  /* 0x000000ff0200720c */ /* 0x000fe20003f46270 */
[----:B------:R-:W-:-:S06]  /*05b0*/  VIADD R2, R12, 0xff ;  /* 0x000000ff0c027836 */ /* 0x000fcc0000000000 */
[----:B------:R-:W-:-:S04]  /*05c0*/  @P0 VIADD R3, R3, 0x1 ;  /* 0x0000000103030836 */ /* 0x000fc80000000000 */
[----:B------:R-:W-:Y:S01]  /*05d0*/  IMAD.MOV.U32 R4, RZ, RZ, R3 ;  /* 0x000000ffff047224 */ /* 0x000fe200078e0003 */
[----:B------:R-:W-:-:S03]  /*05e0*/  SHF.R.S32.HI R3, RZ, 0x1f, R2 ;  /* 0x0000001fff037819 */ /* 0x000fc60000011402 */
[----:B------:R-:W-:Y:S01]  /*05f0*/  @!P2 IMAD.MOV R4, RZ, RZ, -R4 ;  /* 0x000000ffff04a224 */ /* 0x000fe200078e0a04 */
[----:B------:R-:W-:Y:S02]  /*0600*/  @!P1 LOP3.LUT R4, RZ, R0, RZ, 0x33, !PT ;  /* 0x00000000ff049212 */ /* 0x000fe400078e33ff */
[----:B------:R-:W-:-:S03]  /*0610*/  LEA.HI R3, R3, R2, RZ, 0x8 ;  /* 0x0000000203037211 */ /* 0x000fc600078f40ff */
[----:B------:R-:W-:Y:S02]  /*0620*/  IMAD.SHL.U32 R2, R4, 0x8, RZ ;  /* 0x0000000804027824 */ /* 0x000fe400078e00ff */
[----:B------:R-:W-:-:S03]  /*0630*/  IMAD.MOV R4, RZ, RZ, -R4 ;  /* 0x000000ffff047224 */ /* 0x000fc600078e0a04 */
[----:B------:R-:W-:Y:S01]  /*0640*/  LEA.HI.SX32 R3, R3, -R2, 0x18 ;  /* 0x8000000203037211 */ /* 0x000fe200078fc2ff */
[----:B------:R-:W-:-:S03]  /*0650*/  IMAD R10, R0, R4, R5 ;  /* 0x00000004000a7224 */ /* 0x000fc600078e0205 */
[----:B------:R-:W-:Y:S02]  /*0660*/  VIMNMX R3, PT, PT, R3, 0x8, PT ;  /* 0x0000000803037848 */ /* 0x000fe40003fe0100 */
[----:B------:R-:W-:Y:S02]  /*0670*/  IABS R4, R10 ;  /* 0x0000000a00047213 */ /* 0x000fe40000000000 */
[----:B------:R-:W-:-:S04]  /*0680*/  IABS R9, R3 ;  /* 0x0000000300097213 */ /* 0x000fc80000000000 */
[----:B------:R-:W0:Y:S08]  /*0690*/  I2F.RP R8, R9 ;  /* 0x0000000900087306 */ /* 0x000e300000209400 */
[----:B0-----:R-:W0:Y:S02]  /*06a0*/  MUFU.RCP R8, R8 ;  /* 0x0000000800087308 */ /* 0x001e240000001000 */
[----:B0-----:R-:W-:-:S06]  /*06b0*/  VIADD R6, R8, 0xffffffe ;  /* 0x0ffffffe08067836 */ /* 0x001fcc0000000000 */
[----:B------:R0:W1:Y:S02]  /*06c0*/  F2I.FTZ.U32.TRUNC.NTZ R7, R6 ;  /* 0x0000000600077305 */ /* 0x000064000021f000 */
[----:B0-----:R-:W-:Y:S02]  /*06d0*/  IMAD.MOV.U32 R6, RZ, RZ, RZ ;  /* 0x000000ffff067224 */ /* 0x001fe400078e00ff */
[----:B-1----:R-:W-:-:S04]  /*06e0*/  IMAD.MOV R11, RZ, RZ, -R7 ;  /* 0x000000ffff0b7224 */ /* 0x002fc800078e0a07 */
[----:B------:R-:W-:Y:S01]  /*06f0*/  IMAD.MOV.U32 R0, RZ, RZ, R11 ;  /* 0x000000ffff007224 */ /* 0x000fe200078e000b */
[----:B------:R-:W-:-:S03]  /*0700*/  IABS R11, R3 ;  /* 0x00000003000b7213 */ /* 0x000fc60000000000 */
[----:B------:R-:W-:Y:S02]  /*0710*/  IMAD R5, R0, R9, RZ ;  /* 0x0000000900057224 */ /* 0x000fe400078e02ff */
[----:B------:R-:W-:Y:S01]  /*0720*/  IMAD.MOV.U32 R0, RZ, RZ, R4 ;  /* 0x000000ffff007224 */ /* 0x000fe200078e0004 */
[----:B------:R-:W-:Y:S01]  /*0730*/  IABS R4, R12 ;  /* 0x0000000c00047213 */ /* 0x000fe20000000000 */
[----:B------:R-:W-:-:S04]  /*0740*/  IMAD.HI.U32 R7, R7, R5, R6 ;  /* 0x0000000507077227 */ /* 0x000fc800078e0006 */
[----:B------:R-:W-:Y:S02]  /*0750*/  IMAD.MOV R5, RZ, RZ, -R11 ;  /* 0x000000ffff057224 */ /* 0x000fe400078e0a0b */
[----:B------:R-:W-:-:S04]  /*0760*/  IMAD.HI.U32 R6, R7, R0, RZ ;  /* 0x0000000007067227 */ /* 0x000fc800078e00ff */
[----:B------:R-:W-:Y:S02]  /*0770*/  IMAD R0, R6, R5, R0 ;  /* 0x0000000506007224 */ /* 0x000fe400078e0200 */
[----:B------:R-:W0:Y:S03]  /*0780*/  I2F.RP R5, R4 ;  /* 0x0000000400057306 */ /* 0x000e260000209400 */
[----:B------:R-:W-:-:S05]  /*0790*/  ISETP.GT.U32.AND P1, PT, R9, R0, PT ;  /* 0x000000000900720c */ /* 0x000fca0003f24070 */
[----:B0-----:R-:W0:Y:S08]  /*07a0*/  MUFU.RCP R5, R5 ;  /* 0x0000000500057308 */ /* 0x001e300000001000 */
[----:B------:R-:W-:Y:S02]  /*07b0*/  @!P1 IMAD.IADD R0, R0, 0x1, -R9 ;  /* 0x0000000100009824 */ /* 0x000fe400078e0a09 */
[----:B------:R-:W-:Y:S01]  /*07c0*/  @!P1 VIADD R6, R6, 0x1 ;  /* 0x0000000106069836 */ /* 0x000fe20000000000 */
[----:B------:R-:W-:-:S02]  /*07d0*/  ISETP.NE.AND P1, PT, R3, RZ, PT ;  /* 0x000000ff0300720c */ /* 0x000fc40003f25270 */
[----:B------:R-:W-:Y:S02]  /*07e0*/  ISETP.GE.U32.AND P0, PT, R0, R9, PT ;  /* 0x000000090000720c */ /* 0x000fe40003f06070 */
[----:B------:R-:W-:-:S04]  /*07f0*/  LOP3.LUT R0, R10, R3, RZ, 0x3c, !PT ;  /* 0x000000030a007212 */ /* 0x000fc800078e3cff */
[----:B------:R-:W-:Y:S01]  /*0800*/  ISETP.GE.AND P2, PT, R0, RZ, PT ;  /* 0x000000ff0000720c */ /* 0x000fe20003f46270 */
[----:B0-----:R-:W-:-:S06]  /*0810*/  VIADD R8, R5, 0xffffffe ;  /* 0x0ffffffe05087836 */ /* 0x001fcc0000000000 */
[----:B------:R-:W-:Y:S01]  /*0820*/  @P0 VIADD R6, R6, 0x1 ;  /* 0x0000000106060836 */ /* 0x000fe20000000000 */
[----:B------:R0:W1:Y:S05]  /*0830*/  F2I.FTZ.U32.TRUNC.NTZ R9, R8 ;  /* 0x0000000800097305 */ /* 0x00006a000021f000 */
[----:B------:R-:W-:Y:S01]  /*0840*/  @!P2 IMAD.MOV R6, RZ, RZ, -R6 ;  /* 0x000000ffff06a224 */ /* 0x000fe200078e0a06 */
[----:B------:R-:W-:Y:S01]  /*0850*/  @!P1 LOP3.LUT R6, RZ, R3, RZ, 0x33, !PT ;  /* 0x00000003ff069212 */ /* 0x000fe200078e33ff */
[----:B0-----:R-:W-:-:S04]  /*0860*/  IMAD.MOV.U32 R8, RZ, RZ, RZ ;  /* 0x000000ffff087224 */ /* 0x001fc800078e00ff */
[----:B------:R-:W-:-:S04]  /*0870*/  IMAD.MOV R0, RZ, RZ, -R6 ;  /* 0x000000ffff007224 */ /* 0x000fc800078e0a06 */
[----:B------:R-:W-:Y:S02]  /*0880*/  IMAD R3, R3, R0, R10 ;  /* 0x0000000003037224 */ /* 0x000fe400078e020a */
[----:B-1----:R-:W-:Y:S02]  /*0890*/  IMAD.MOV R5, RZ, RZ, -R9 ;  /* 0x000000ffff057224 */ /* 0x002fe400078e0a09 */
[----:B------:R-:W-:Y:S01]  /*08a0*/  IMAD.IADD R3, R2, 0x1, R3 ;  /* 0x0000000102037824 */ /* 0x000fe200078e0203 */
[----:B----4-:R-:W-:-:S04]  /*08b0*/  LOP3.LUT R2, R15, 0xff, RZ, 0xc0, !PT ;  /* 0x000000ff0f027812 */ /* 0x010fc800078ec0ff */
[----:B------:R-:W-:Y:S01]  /*08c0*/  ISETP.NE.U32.AND P1, PT, R2, RZ, PT ;  /* 0x000000ff0200720c */ /* 0x000fe20003f25070 */
[----:B------:R-:W-:Y:S02]  /*08d0*/  IMAD R14, R3, 0x100, R2 ;  /* 0x00000100030e7824 */ /* 0x000fe400078e0202 */
[----:B------:R-:W-:Y:S01]  /*08e0*/  IMAD R3, R5, R4, RZ ;  /* 0x0000000405037224 */ /* 0x000fe200078e02ff */
[----:B------:R-:W-:Y:S01]  /*08f0*/  IABS R5, R13 ;  /* 0x0000000d00057213 */ /* 0x000fe20000000000 */
[----:B------:R-:W-:Y:S01]  /*0900*/  VIADD R2, R18, 0xffffffff ;  /* 0xffffffff12027836 */ /* 0x000fe20000000000 */
[----:B------:R-:W-:Y:S01]  /*0910*/  IABS R0, R14 ;  /* 0x0000000e00007213 */ /* 0x000fe20000000000 */
[----:B------:R-:W-:Y:S01]  /*0920*/  IMAD.HI.U32 R8, R9, R3, R8 ;  /* 0x0000000309087227 */ /* 0x000fe200078e0008 */
[----:B------:R0:W-:Y:S01]  /*0930*/  STL [R1+0x600], R14 ;  /* 0x0006000e01007387 */ /* 0x0001e20000100800 */
[----:B------:R-:W-:Y:S02]  /*0940*/  ISETP.GE.AND P4, PT, R14, RZ, PT ;  /* 0x000000ff0e00720c */ /* 0x000fe40003f86270 */
[----:B------:R-:W-:Y:S01]  /*0950*/  IMAD.MOV.U32 R3, RZ, RZ, R0 ;  /* 0x000000ffff037224 */ /* 0x000fe200078e0000 */
[----:B------:R-:W1:Y:S01]  /*0960*/  LDS R9, [UR9] ;  /* 0x00000009ff097984 */ /* 0x000e620008000800 */
[----:B------:R-:W-:Y:S01]  /*0970*/  IMAD.MOV.U32 R0, RZ, RZ, R5 ;  /* 0x000000ffff007224 */ /* 0x000fe200078e0005 */
[----:B------:R-:W-:Y:S01]  /*0980*/  BAR.SYNC.DEFER_BLOCKING 0x0 ;  /* 0x0000000000007b1d */ /* 0x000fe20000010000 */
[----:B------:R-:W-:Y:S01]  /*0990*/  IMAD.HI.U32 R8, R8, R3, RZ ;  /* 0x0000000308087227 */ /* 0x000fe200078e00ff */
[----:B------:R-:W-:-:S03]  /*09a0*/  ISETP.GE.U32.AND P5, PT, R2, 0x7fffff80, PT ;  /* 0x7fffff800200780c */ /* 0x000fc60003fa6070 */
[----:B------:R-:W-:Y:S01]  /*09b0*/  IMAD.MOV R8, RZ, RZ, -R8 ;  /* 0x000000ffff087224 */ /* 0x000fe200078e0a08 */
[----:B------:R-:W2:Y:S01]  /*09c0*/  I2F.RP R7, R0 ;  /* 0x0000000000077306 */ /* 0x000ea20000209400 */
[----:B------:R-:W-:Y:S02]  /*09d0*/  VIADD R2, R18, 0xffffffef ;  /* 0xffffffef12027836 */ /* 0x000fe40000000000 */
[----:B------:R-:W-:Y:S01]  /*09e0*/  IMAD R3, R4, R8, R3 ;  /* 0x0000000804037224 */ /* 0x000fe200078e0203 */
[----:B------:R-:W-:Y:S02]  /*09f0*/  SHF.R.U32.HI R8, RZ, 0x5, R15 ;  /* 0x00000005ff087819 */ /* 0x000fe4000001160f */
[----:B0-----:R-:W0:Y:S01]  /*0a00*/  LDC.64 R14, c[0x0][0x3a8] ;  /* 0x0000ea00ff0e7b82 */ /* 0x001e220000000a00 */
[----:B------:R-:W-:Y:S02]  /*0a10*/  ISETP.GE.U32.AND P2, PT, R2, 0x7fffff70, PT ;  /* 0x7fffff700200780c */ /* 0x000fe40003f46070 */
[----:B------:R-:W-:-:S02]  /*0a20*/  ISETP.GT.U32.AND P0, PT, R4, R3, PT ;  /* 0x000000030400720c */ /* 0x000fc40003f04070 */
[----:B------:R-:W-:Y:S01]  /*0a30*/  R2UR UR13, R8 ;  /* 0x00000000080d72ca */ /* 0x000fe200000e0000 */
[----:B--2---:R-:W2:Y:S10]  /*0a40*/  MUFU.RCP R7, R7 ;  /* 0x0000000700077308 */ /* 0x004eb40000001000 */
[----:B------:R-:W-:-:S02]  /*0a50*/  @!P0 IMAD.IADD R3, R3, 0x1, -R4 ;  /* 0x0000000103038824 */ /* 0x000fc400078e0a04 */
[----:B------:R-:W-:Y:S02]  /*0a60*/  USHF.L.U32 UR4, UR13, 0x15, URZ ;  /* 0x000000150d047899 */ /* 0x000fe400080006ff */
[----:B------:R-:W-:Y:S01]  /*0a70*/  USHF.L.U32 UR5, UR13, 0x2, URZ ;  /* 0x000000020d057899 */ /* 0x000fe200080006ff */
[----:B------:R-:W-:Y:S01]  /*0a80*/  ISETP.GT.U32.AND P0, PT, R4, R3, PT ;  /* 0x000000030400720c */ /* 0x000fe20003f04070 */
[----:B------:R-:W-:Y:S01]  /*0a90*/  ULOP3.LUT UR4, UR4, 0x600000, URZ, 0xc0, !UPT ;  /* 0x0060000004047892 */ /* 0x000fe2000f8ec0ff */
[----:B-1----:R-:W-:Y:S01]  /*0aa0*/  R2UR UR8, R9 ;  /* 0x00000000090872ca */ /* 0x002fe200000e0000 */
[----:B------:R-:W-:Y:S01]  /*0ab0*/  ULOP3.LUT UR5, UR5, 0x10, URZ, 0xc0, !UPT ;  /* 0x0000001005057892 */ /* 0x000fe2000f8ec0ff */
[----:B--2---:R-:W-:Y:S02]  /*0ac0*/  VIADD R5, R7, 0xffffffe ;  /* 0x0ffffffe07057836 */ /* 0x004fe40000000000 */
[----:B------:R-:W-:-:S04]  /*0ad0*/  VIADD R7, R18, 0xfffffff7 ;  /* 0xfffffff712077836 */ /* 0x000fc80000000000 */
[----:B------:R-:W1:Y:S03]  /*0ae0*/  F2I.FTZ.U32.TRUNC.NTZ R5, R5 ;  /* 0x0000000500057305 */ /* 0x000e66000021f000 */
[----:B------:R-:W-:Y:S01]  /*0af0*/  @!P0 IMAD.IADD R3, R3, 0x1, -R4 ;  /* 0x0000000103038824 */ /* 0x000fe200078e0a04 */
[----:B------:R-:W-:Y:S01]  /*0b00*/  ISETP.GE.U32.AND P0, PT, R7, 0x7fffff78, PT ;  /* 0x7fffff780700780c */ /* 0x000fe20003f06070 */
[----:B------:R-:W-:Y:S02]  /*0b10*/  IMAD.MOV.U32 R4, RZ, RZ, RZ ;  /* 0x000000ffff047224 */ /* 0x000fe400078e00ff */
[----:B------:R-:W-:-:S04]  /*0b20*/  IMAD.MOV.U32 R7, RZ, RZ, R3 ;  /* 0x000000ffff077224 */ /* 0x000fc800078e0003 */
[----:B------:R-:W-:Y:S01]  /*0b30*/  @!P4 IMAD.MOV R7, RZ, RZ, -R7 ;  /* 0x000000ffff07c224 */ /* 0x000fe200078e0a07 */
[----:B------:R-:W-:Y:S01]  /*0b40*/  @!P3 LOP3.LUT R7, RZ, R12, RZ, 0x33, !PT ;  /* 0x0000000cff07b212 */ /* 0x000fe200078e33ff */
[----:B-1----:R-:W-:-:S04]  /*0b50*/  IMAD.MOV R9, RZ, RZ, -R5 ;  /* 0x000000ffff097224 */ /* 0x002fc800078e0a05 */
[----:B------:R-:W-:-:S04]  /*0b60*/  IMAD R3, R9, R0, RZ ;  /* 0x0000000009037224 */ /* 0x000fc800078e02ff */
[----:B------:R-:W-:-:S04]  /*0b70*/  IMAD.HI.U32 R4, R5, R3, R4 ;  /* 0x0000000305047227 */ /* 0x000fc800078e0004 */
[----:B------:R-:W-:Y:S01]  /*0b80*/  VIADD R3, R18, 0xffffffe7 ;  /* 0xffffffe712037836 */ /* 0x000fe20000000000 */
[----:B0--3--:R-:W-:Y:S06]  /*0b90*/  BRA.U UP0, `(.L_x_5) ;  /* 0x0000000100187547 */ /* 0x009fec000b800000 */
[----:B------:R-:W-:Y:S01]  /*0ba0*/  ELECT P3, URZ, PT ;  /* 0x0000000000ff782f */ /* 0x000fe20003860000 */
[----:B------:R-:W-:Y:S01]  /*0bb0*/  IMAD.MOV.U32 R2, RZ, RZ, 0x1 ;  /* 0x00000001ff027424 */ /* 0x000fe200078e00ff */
[----:B------:R-:W-:Y:S01]  /*0bc0*/  UMOV UR7, 0x40 ;  /* 0x0000004000077882 */ /* 0x000fe20000000000 */
[----:B------:R-:W-:Y:S01]  /*0bd0*/  UVIRTCOUNT.DEALLOC.SMPOOL 0x80 ;  /* 0x000000800000784c */ /* 0x000fe20000000000 */
[----:B------:R-:W-:-:S09]  /*0be0*/  ULEA UR7, UR6, UR7, 0x18 ;  /* 0x0000000706077291 */ /* 0x000fd2000f8ec0ff */
[----:B------:R0:W-:Y:S03]  /*0bf0*/  @P3 STS.U8 [UR7], R2 ;  /* 0x00000002ff003988 */ /* 0x0001e60008000007 */
.L_x_5:
[----:B------:R-:W-:Y:S01]  /*0c00*/  UIADD3 UR10, UPT, UPT, UR5, UR4, UR8 ;  /* 0x00000004050a7290 */ /* 0x000fe2000fffe008 */
[----:B------:R-:W-:Y:S01]  /*0c10*/  STL [R1+0x6a8], R26 ;  /* 0x0006a81a01007387 */ /* 0x000fe20000100800 */
[----:B------:R-:W-:Y:S01]  /*0c20*/  VOTEU.ALL UP1, P1 ;  /* 0x0000000000ff7886 */ /* 0x000fe20000820000 */
[----:B------:R-:W-:Y:S01]  /*0c30*/  UIADD3 UR11, UPT, UPT, UR9, 0x11000, URZ ;  /* 0x00011000090b7890 */ /* 0x000fe2000fffe0ff */
[----:B------:R-:W-:Y:S01]  /*0c40*/  IMAD R12, R7, UR14, RZ ;  /* 0x0000000e070c7c24 */ /* 0x000fe2000f8e02ff */
[----:B------:R-:W-:Y:S01]  /*0c50*/  VOTEU.ALL UP2, P1 ;  /* 0x0000000000ff7886 */ /* 0x000fe20000840000 */
[----:B------:R-:W-:Y:S01]  /*0c60*/  STL [R1+0x6bc], R26 ;  /* 0x0006bc1a01007387 */ /* 0x000fe20000100800 */
[----:B------:R-:W-:-:S04]  /*0c70*/  @!UP1 UIADD3 UR4, UPT, UPT, -UR12, 0x100000, URZ ;  /* 0x001000000c049890 */ /* 0x000fc8000fffe1ff */
[----:B------:R-:W-:Y:S02]  /*0c80*/  @!UP1 USHF.L.U32 UR5, UR4, 0xb, URZ ;  /* 0x0000000b04059899 */ /* 0x000fe400080006ff */
[----:B------:R-:W-:Y:S01]  /*0c90*/  @!UP1 USHF.L.U32 UR4, UR4, 0x1, URZ ;  /* 0x0000000104049899 */ /* 0x000fe200080006ff */
[----:B0-----:R-:W-:Y:S01]  /*0ca0*/  VIADD R2, R18, 0xffffffdf ;  /* 0xffffffdf12027836 */ /* 0x001fe20000000000 */
[C---:B------:R-:W-:Y:S01]  /*0cb0*/  IADD3 R11, P6, PT, R12.reuse, UR16, RZ ;  /* 0x000000100c0b7c10 */ /* 0x040fe2000ffde0ff */
[----:B------:R-:W-:Y:S01]  /*0cc0*/  STTM.x16 tmem[UR10], RZ ;  /* 0x000000ff000079ed */ /* 0x000fe2000824000a */
[----:B------:R-:W0:Y:S02]  /*0cd0*/  FENCE.VIEW.ASYNC.T ;  /* 0x00000000000073c6 */ /* 0x000e240000000200 */
[----:B0-----:R-:W-:Y:S01]  /*0ce0*/  BAR.SYNC.DEFER_BLOCKING 0x0 ;  /* 0x0000000000007b1d */ /* 0x001fe20000010000 */
[----:B------:R-:W-:Y:S01]  /*0cf0*/  LEA.HI.X.SX32 R12, R12, UR17, 0x1, P6 ;  /* 0x000000110c0c7c11 */ /* 0x000fe2000b0f0eff */
[----:B------:R-:W-:Y:S01]  /*0d00*/  IMAD.SHL.U32 R5, R14, 0x8, RZ ;  /* 0x000000080e057824 */ /* 0x000fe200078e00ff */
[----:B------:R-:W-:Y:S01]  /*0d10*/  ISETP.GE.U32.AND P3, PT, R3, 0x7fffff68, PT ;  /* 0x7fffff680300780c */ /* 0x000fe20003f66070 */
[----:B------:R-:W-:Y:S01]  /*0d20*/  VIADD R8, R18, 0xffffffd7 ;  /* 0xffffffd712087836 */ /* 0x000fe20000000000 */
[----:B------:R-:W-:Y:S01]  /*0d30*/  ISETP.GE.U32.AND P4, PT, R2, 0x7fffff60, PT ;  /* 0x7fffff600200780c */ /* 0x000fe20003f86070 */
[----:B------:R-:W-:Y:S01]  /*0d40*/  @!P5 IMAD.MOV.U32 R2, RZ, RZ, R11 ;  /* 0x000000ffff02d224 */ /* 0x000fe200078e000b */
[----:B------:R-:W-:Y:S01]  /*0d50*/  STL [R1+0x6c4], R26 ;  /* 0x0006c41a01007387 */ /* 0x000fe20000100800 */
[----:B------:R-:W-:-:S03]  /*0d60*/  @!P5 IMAD.MOV.U32 R3, RZ, RZ, R12 ;  /* 0x000000ffff03d224 */ /* 0x000fc600078e000c */
[----:B------:R-:W-:Y:S04]  /*0d70*/  STL [R1+0x6cc], R26 ;  /* 0x0006cc1a01007387 */ /* 0x000fe80000100800 */
[----:B------:R-:W-:Y:S04]  /*0d80*/  STL [R1+0x6dc], R26 ;  /* 0x0006dc1a01007387 */ /* 0x000fe80000100800 */
[----:B------:R-:W-:Y:S04]  /*0d90*/  STL [R1+0x6ec], R26 ;  /* 0x0006ec1a01007387 */ /* 0x000fe80000100800 */
[----:B------:R-:W0:Y:S02]  /*0da0*/  FENCE.VIEW.ASYNC.S ;  /* 0x00000000000073c6 */ /* 0x000e240000000000 */
[----:B0-----:R0:W1:Y:S02]  /*0db0*/  @!UP2 SYNCS.EXCH.64 URZ, [UR11], UR4 ;  /* 0x000000040bffa5b2 */ /* 0x0010640008000100 */
[----:B------:R-:W-:Y:S04]  /*0dc0*/  STL [R1+0x6fc], R26 ;  /* 0x0006fc1a01007387 */ /* 0x000fe80000100800 */
        /* <DEDUP_REMOVED lines=11> */
[----:B------:R2:W-:Y:S04]  /*0e80*/  STL [R1+0x720], R29 ;  /* 0x0007201d01007387 */ /* 0x0005e80000100800 */
[----:B------:R-:W-:Y:S04]  /*0e90*/  STL [R1+0x6a0], R28 ;  /* 0x0006a01c01007387 */ /* 0x000fe80000100800 */
[----:B------:R-:W-:Y:S01]  /*0ea0*/  STL [R1+0x6ac], R28 ;  /* 0x0006ac1c01007387 */ /* 0x000fe20000100800 */
[----:B--2---:R-:W-:Y:S01]  /*0eb0*/  PRMT R29, RZ, 0x7610, R29 ;  /* 0x00007610ff1d7816 */ /* 0x004fe2000000001d */
[----:B-1----:R-:W-:Y:S06]  /*0ec0*/  BAR.SYNC.DEFER_BLOCKING 0x0 ;  /* 0x0000000000007b1d */ /* 0x002fec0000010000 */
[----:B------:R-:W-:Y:S04]  /*0ed0*/  STL [R1+0x6b8], R28 ;  /* 0x0006b81c01007387 */ /* 0x000fe80000100800 */
[----:B------:R-:W-:Y:S04]  /*0ee0*/  STL [R1+0x6c8], R28 ;  /* 0x0006c81c01007387 */ /* 0x000fe80000100800 */
[----:B------:R-:W-:Y:S04]  /*0ef0*/  STL [R1+0x6d8], R28 ;  /* 0x0006d81c01007387 */ /* 0x000fe80000100800 */
[----:B------:R-:W-:Y:S04]  /*0f00*/  STL [R1+0x6e4], R28 ;  /* 0x0006e41c01007387 */ /* 0x000fe80000100800 */
[----:B------:R1:W2:Y:S04]  /*0f10*/  @!P5 LDG.E.U8 R29, desc[UR20][R2.64] ;  /* 0x00000014021dd981 */ /* 0x0002a8000c1e1100 */
        /* <DEDUP_REMOVED lines=24> */
[----:B------:R-:W-:Y:S01]  /*10a0*/  STL [R1+0x664], R10 ;  /* 0x0006640a01007387 */ /* 0x000fe20000100800 */
[----:B-1----:R-:W-:-:S03]  /*10b0*/  IADD3 R3, P6, PT, R5, R11, RZ ;  /* 0x0000000b05037210 */ /* 0x002fc60007fde0ff */
[----:B------:R-:W-:Y:S04]  /*10c0*/  STL [R1+0x660], R9 ;  /* 0x0006600901007387 */ /* 0x000fe80000100800 */
[----:B------:R-:W-:Y:S04]  /*10d0*/  STL [R1+0x65c], R32 ;  /* 0x00065c2001007387 */ /* 0x000fe80000100800 */
[----:B------:R-:W-:Y:S04]  /*10e0*/  STL [R1+0x658], R6 ;  /* 0x0006580601007387 */ /* 0x000fe80000100800 */
[----:B------:R-:W-:Y:S01]  /*10f0*/  STL [R1+0x654], R37 ;  /* 0x0006542501007387 */ /* 0x000fe20000100800 */
[----:B------:R-:W-:-:S03]  /*1100*/  LEA.HI.X.SX32 R2, R5, R12, 0x1, P6 ;  /* 0x0000000c05027211 */ /* 0x000fc600030f0eff */
[----:B------:R-:W-:Y:S04]  /*1110*/  STL [R1+0x650], R4 ;  /* 0x0006500401007387 */ /* 0x000fe80000100800 */
[----:B------:R-:W-:Y:S04]  /*1120*/  STL [R1+0x64c], R0 ;  /* 0x00064c0001007387 */ /* 0x000fe80000100800 */
[----:B------:R-:W-:Y:S04]  /*1130*/  STL [R1+0x648], R36 ;  /* 0x0006482401007387 */ /* 0x000fe80000100800 */
[----:B------:R-:W-:Y:S04]  /*1140*/  STL [R1+0x644], R35 ;  /* 0x0006442301007387 */ /* 0x000fe80000100800 */
[----:B------:R-:W-:Y:S04]  /*1150*/  STL [R1+0x640], R13 ;  /* 0x0006400d01007387 */ /* 0x000fe80000100800 */
[----:B------:R-:W-:Y:S04]  /*1160*/  STL [R1+0x618], R15 ;  /* 0x0006180f01007387 */ /* 0x000fe80000100800 */
[----:B------:R1:W-:Y:S01]  /*1170*/  STL [R1+0x1e8], R3 ;  /* 0x0001e80301007387 */ /* 0x0003e20000100800 */
[----:B------:R-:W-:-:S02]  /*1180*/  PRMT R26, RZ, 0x7610, R26 ;  /* 0x00007610ff1a7816 */ /* 0x000fc4000000001a */
[-C--:B-1----:R-:W-:Y:S01]  /*1190*/  @!P0 LOP3.LUT R3, R3, R2.reuse, RZ, 0x3c, !PT ;  /* 0x0000000203038212 */ /* 0x082fe200078e3cff */
[----:B--2---:R-:W-:Y:S04]  /*11a0*/  STL [R1+0xf8], R29 ;  /* 0x0000f81d01007387 */ /* 0x004fe80000100800 */
[----:B------:R1:W-:Y:S02]  /*11b0*/  STL [R1+0x1e4], R2 ;  /* 0x0001e40201007387 */ /* 0x0003e40000100800 */
[----:B-1----:R-:W-:-:S04]  /*11c0*/  @!P0 LOP3.LUT R2, R3, R2, RZ, 0x3c, !PT ;  /* 0x0000000203028212 */ /* 0x002fc800078e3cff */
[----:B------:R-:W-:-:S05]  /*11d0*/  @!P0 LOP3.LUT R3, R3, R2, RZ, 0x3c, !PT ;  /* 0x0000000203038212 */ /* 0x000fca00078e3cff */
[----:B------:R1:W2:Y:S01]  /*11e0*/  @!P0 LDG.E.U8 R26, desc[UR20][R2.64] ;  /* 0x00000014021a8981 */ /* 0x0002a2000c1e1100 */
[----:B------:R-:W-:-:S05]  /*11f0*/  IMAD.SHL.U32 R7, R14, 0x10, RZ ;  /* 0x000000100e077824 */ /* 0x000fca00078e00ff */
[----:B------:R-:W-:-:S05]  /*1200*/  IADD3 R29, P6, PT, R7, R11, RZ ;  /* 0x0000000b071d7210 */ /* 0x000fca0007fde0ff */
[----:B------:R-:W-:Y:S01]  /*1210*/  STL [R1+0x228], R29 ;  /* 0x0002281d01007387 */ /* 0x000fe20000100800 */
[----:B------:R-:W-:Y:S01]  /*1220*/  LEA.HI.X.SX32 R28, R7, R12, 0x1, P6 ;  /* 0x0000000c071c7211 */ /* 0x000fe200030f0eff */
[----:B------:R-:W-:Y:S01]  /*1230*/  IMAD R5, R14, 0x18, RZ ;  /* 0x000000180e057824 */ /* 0x000fe200078e02ff */
[----:B------:R-:W-:Y:S01]  /*1240*/  PRMT R25, RZ, 0x7610, R25 ;  /* 0x00007610ff197816 */ /* 0x000fe20000000019 */
[----:B-1----:R-:W-:Y:S02]  /*1250*/  @!P2 IMAD.MOV.U32 R2, RZ, RZ, R29 ;  /* 0x000000ffff02a224 */ /* 0x002fe400078e001d */
[----:B------:R-:W-:Y:S01]  /*1260*/  @!P2 IMAD.MOV.U32 R3, RZ, RZ, R28 ;  /* 0x000000ffff03a224 */ /* 0x000fe200078e001c */
[----:B--2---:R1:W-:Y:S01]  /*1270*/  STL [R1+0x120], R26 ;  /* 0x0001201a01007387 */ /* 0x0043e20000100800 */
[----:B------:R-:W-:-:S03]  /*1280*/  IADD3 R7, P6, PT, R5, R11, RZ ;  /* 0x0000000b05077210 */ /* 0x000fc60007fde0ff */
[----:B------:R2:W3:Y:S04]  /*1290*/  @!P2 LDG.E.U8 R25, desc[UR20][R2.64] ;  /* 0x000000140219a981 */ /* 0x0004e8000c1e1100 */
[----:B-1----:R-:W4:Y:S01]  /*12a0*/  LDL.LU R26, [R1+0x728] ;  /* 0x00072800011a7983 */ /* 0x002f220000300800 */
[----:B--2---:R-:W-:Y:S01]  /*12b0*/  IMAD.MOV.U32 R3, RZ, RZ, R7 ;  /* 0x000000ffff037224 */ /* 0x004fe200078e0007 */
[----:B------:R-:W-:Y:S02]  /*12c0*/  LEA.HI.X.SX32 R2, R5, R12, 0x1, P6 ;  /* 0x0000000c05027211 */ /* 0x000fe400030f0eff */
[----:B------:R1:W-:Y:S02]  /*12d0*/  STL [R1+0x224], R28 ;  /* 0x0002241c01007387 */ /* 0x0003e40000100800 */
[----:B------:R-:W-:-:S02]  /*12e0*/  @!P3 LOP3.LUT R3, R3, R2, RZ, 0x3c, !PT ;  /* 0x000000020303b212 */ /* 0x000fc400078e3cff */
[----:B-1----:R-:W2:Y:S04]  /*12f0*/  LDL.LU R28, [R1+0x724] ;  /* 0x00072400011c7983 */ /* 0x002ea80000300800 */
[----:B------:R-:W5:Y:S04]  /*1300*/  LDL.LU R29, [R1+0x720] ;  /* 0x00072000011d7983 */ /* 0x000f680000300800 */
[----:B------:R-:W-:Y:S04]  /*1310*/  STL [R1+0x378], R7 ;  /* 0x0003780701007387 */ /* 0x000fe80000100800 */
[----:B------:R1:W-:Y:S02]  /*1320*/  STL [R1+0x374], R2 ;  /* 0x0003740201007387 */ /* 0x0003e40000100800 */
[----:B-1----:R-:W-:-:S04]  /*1330*/  @!P3 LOP3.LUT R2, R3, R2, RZ, 0x3c, !PT ;  /* 0x000000020302b212 */ /* 0x002fc800078e3cff */
[----:B------:R-:W-:Y:S02]  /*1340*/  @!P3 LOP3.LUT R3, R3, R2, RZ, 0x3c, !PT ;  /* 0x000000020303b212 */ /* 0x000fe400078e3cff */
[----:B----4-:R-:W-:-:S06]  /*1350*/  PRMT R26, RZ, 0x7610, R26 ;  /* 0x00007610ff1a7816 */ /* 0x010fcc000000001a */
[----:B------:R1:W4:Y:S01]  /*1360*/  @!P3 LDG.E.U8 R26, desc[UR20][R2.64] ;  /* 0x00000014021ab981 */ /* 0x000322000c1e1100 */
[----:B------:R-:W-:-:S03]  /*1370*/  IMAD.SHL.U32 R7, R14, 0x20, RZ ;  /* 0x000000200e077824 */ /* 0x000fc600078e00ff */
[----:B---3--:R3:W-:Y:S02]  /*1380*/  STL [R1+0x11c], R25 ;  /* 0x00011c1901007387 */ /* 0x0087e40000100800 */
[----:B---3--:R-:W-:-:S04]  /*1390*/  IADD3 R25, P6, PT, R7, R11, RZ ;  /* 0x0000000b07197210 */ /* 0x008fc80007fde0ff */
[----:B-1----:R-:W-:Y:S01]  /*13a0*/  LEA.HI.X.SX32 R2, R7, R12, 0x1, P6 ;  /* 0x0000000c07027211 */ /* 0x002fe200030f0eff */
[----:B------:R-:W-:-:S05]  /*13b0*/  IMAD.MOV.U32 R3, RZ, RZ, R25 ;  /* 0x000000ffff037224 */ /* 0x000fca00078e0019 */
[-C--:B------:R-:W-:Y:S02]  /*13c0*/  @!P4 LOP3.LUT R3, R3, R2.reuse, RZ, 0x3c, !PT ;  /* 0x000000020303c212 */ /* 0x080fe400078e3cff */
[----:B-----5:R-:W-:Y:S01]  /*13d0*/  PRMT R29, RZ, 0x7610, R29 ;  /* 0x00007610ff1d7816 */ /* 0x020fe2000000001d */
[----:B----4-:R1:W-:Y:S04]  /*13e0*/  STL [R1+0x114], R26 ;  /* 0x0001141a01007387 */ /* 0x0103e80000100800 */
[----:B-1----:R-:W3:Y:S04]  /*13f0*/  LDL.LU R26, [R1+0x71c] ;  /* 0x00071c00011a7983 */ /* 0x002ee80000300800 */
[----:B------:R-:W-:Y:S04]  /*1400*/  STL [R1+0x3a8], R25 ;  /* 0x0003a81901007387 */ /* 0x000fe80000100800 */
[----:B------:R1:W-:Y:S02]  /*1410*/  STL [R1+0x3a4], R2 ;  /* 0x0003a40201007387 */ /* 0x0003e40000100800 */
[----:B-1----:R-:W-:-:S04]  /*1420*/  @!P4 LOP3.LUT R2, R3, R2, RZ, 0x3c, !PT ;  /* 0x000000020302c212 */ /* 0x002fc800078e3cff */
[----:B------:R-:W-:-:S05]  /*1430*/  @!P4 LOP3.LUT R3, R3, R2, RZ, 0x3c, !PT ;  /* 0x000000020303c212 */ /* 0x000fca00078e3cff */
[----:B------:R1:W4:Y:S01]  /*1440*/  @!P4 LDG.E.U8 R29, desc[UR20][R2.64] ;  /* 0x00000014021dc981 */ /* 0x000322000c1e1100 */
[----:B------:R-:W-:Y:S01]  /*1450*/  VIADD R5, R18, 0xffffffbf ;  /* 0xffffffbf12057836 */ /* 0x000fe20000000000 */
[----:B------:R-:W-:-:S04]  /*1460*/  ISETP.GE.U32.AND P5, PT, R8, 0x7fffff58, PT ;  /* 0x7fffff580800780c */ /* 0x000fc80003fa6070 */
[----:B------:R-:W-:Y:S01]  /*1470*/  ISETP.GE.U32.AND P3, PT, R5, 0x7fffff40, PT ;  /* 0x7fffff400500780c */ /* 0x000fe20003f66070 */
[----:B------:R-:W-:-:S05]  /*1480*/  IMAD R5, R14, 0x28, RZ ;  /* 0x000000280e057824 */ /* 0x000fca00078e02ff */
[----:B------:R-:W-:-:S04]  /*1490*/  IADD3 R25, P6, PT, R5, R11, RZ ;  /* 0x0000000b05197210 */ /* 0x000fc80007fde0ff */
[----:B-1----:R-:W-:Y:S01]  /*14a0*/  LEA.HI.X.SX32 R2, R5, R12, 0x1, P6 ;  /* 0x0000000c05027211 */ /* 0x002fe200030f0eff */
[----:B------:R-:W-:Y:S01]  /*14b0*/  IMAD.MOV.U32 R3, RZ, RZ, R25 ;  /* 0x000000ffff037224 */ /* 0x000fe200078e0019 */
[----:B------:R-:W-:Y:S04]  /*14c0*/  STL [R1+0x3d8], R25 ;  /* 0x0003d81901007387 */ /* 0x000fe80000100800 */
[-C--:B------:R-:W-:Y:S02]  /*14d0*/  @!P5 LOP3.LUT R3, R3, R2.reuse, RZ, 0x3c, !PT ;  /* 0x000000020303d212 */ /* 0x080fe400078e3cff */
[----:B---3--:R-:W-:Y:S01]  /*14e0*/  PRMT R26, RZ, 0x7610, R26 ;  /* 0x00007610ff1a7816 */ /* 0x008fe2000000001a */
[----:B----4-:R-:W-:Y:S04]  /*14f0*/  STL [R1+0x134], R29 ;  /* 0x0001341d01007387 */ /* 0x010fe80000100800 */
[----:B------:R1:W-:Y:S02]  /*1500*/  STL [R1+0x3d4], R2 ;  /* 0x0003d40201007387 */ /* 0x0003e40000100800 */
[----:B-1----:R-:W-:-:S04]  /*1510*/  @!P5 LOP3.LUT R2, R3, R2, RZ, 0x3c, !PT ;  /* 0x000000020302d212 */ /* 0x002fc800078e3cff */
[----:B------:R-:W-:-:S05]  /*1520*/  @!P5 LOP3.LUT R3, R3, R2, RZ, 0x3c, !PT ;  /* 0x000000020303d212 */ /* 0x000fca00078e3cff */
[----:B------:R-:W3:Y:S01]  /*1530*/  @!P5 LDG.E.U8 R26, desc[UR20][R2.64] ;  /* 0x00000014021ad981 */ /* 0x000ee2000c1e1100 */
[----:B------:R-:W-:-:S05]  /*1540*/  VIADD R8, R18, 0xffffffcf ;  /* 0xffffffcf12087836 */ /* 0x000fca0000000000 */
[----:B------:R-:W-:Y:S01]  /*1550*/  ISETP.GE.U32.AND P0, PT, R8, 0x7fffff50, PT ;  /* 0x7fffff500800780c */ /* 0x000fe20003f06070 */
[----:B------:R-:W-:-:S05]  /*1560*/  VIADD R8, R18, 0xffffffc7 ;  /* 0xffffffc712087836 */ /* 0x000fca0000000000 */
[----:B------:R-:W-:Y:S01]  /*1570*/  ISETP.GE.U32.AND P2, PT, R8, 0x7fffff48, PT ;  /* 0x7fffff480800780c */ /* 0x000fe20003f46070 */
[----:B------:R-:W-:-:S05]  /*1580*/  IMAD R8, R14, 0x30, RZ ;  /* 0x000000300e087824 */ /* 0x000fca00078e02ff */
[----:B------:R-:W-:-:S05]  /*1590*/  IADD3 R29, P6, PT, R8, R11, RZ ;  /* 0x0000000b081d7210 */ /* 0x000fca0007fde0ff */
[----:B------:R-:W-:Y:S01]  /*15a0*/  STL [R1+0x408], R29 ;  /* 0x0004081d01007387 */ /* 0x000fe20000100800 */
[----:B------:R-:W-:-:S03]  /*15b0*/  VIADD R7, R18, 0xffffffb7 ;  /* 0xffffffb712077836 */ /* 0x000fc60000000000 */
[----:B---3--:R1:W-:Y:S04]  /*15c0*/  STL [R1+0x128], R26 ;  /* 0x0001281a01007387 */ /* 0x0083e80000100800 */
[----:B-1----:R-:W3:Y:S01]  /*15d0*/  LDL.LU R26, [R1+0x718] ;  /* 0x00071800011a7983 */ /* 0x002ee20000300800 */
[----:B------:R-:W-:Y:S01]  /*15e0*/  ISETP.GE.U32.AND P4, PT, R7, 0x7fffff38, PT ;  /* 0x7fffff380700780c */ /* 0x000fe20003f86070 */
[----:B------:R-:W-:Y:S01]  /*15f0*/  IMAD R7, R14, 0x38, RZ ;  /* 0x000000380e077824 */ /* 0x000fe200078e02ff */
[----:B------:R-:W-:Y:S01]  /*1600*/  LEA.HI.X.SX32 R25, R8, R12, 0x1, P6 ;  /* 0x0000000c08197211 */ /* 0x000fe200030f0eff */
[----:B------:R-:W-:Y:S01]  /*1610*/  @!P0 IMAD.MOV.U32 R2, RZ, RZ, R29 ;  /* 0x000000ffff028224 */ /* 0x000fe200078e001d */
[----:B--2---:R-:W-:Y:S02]  /*1620*/  PRMT R28, RZ, 0x7610, R28 ;  /* 0x00007610ff1c7816 */ /* 0x004fe4000000001c */
[----:B------:R-:W-:Y:S01]  /*1630*/  IADD3 R8, P6, PT, R7, R11, RZ ;  /* 0x0000000b07087210 */ /* 0x000fe20007fde0ff */
[----:B------:R-:W-:-:S05]  /*1640*/  @!P0 IMAD.MOV.U32 R3, RZ, RZ, R25 ;  /* 0x000000ffff038224 */ /* 0x000fca00078e0019 */
[----:B------:R1:W2:Y:S04]  /*1650*/  @!P0 LDG.E.U8 R28, desc[UR20][R2.64] ;  /* 0x00000014021c8981 */ /* 0x0002a8000c1e1100 */
[----:B------:R4:W-:Y:S01]  /*1660*/  STL [R1+0x404], R25 ;  /* 0x0004041901007387 */ /* 0x0009e20000100800 */
[----:B-1----:R-:W-:Y:S01]  /*1670*/  IMAD.MOV.U32 R3, RZ, RZ, R8 ;  /* 0x000000ffff037224 */ /* 0x002fe200078e0008 */
[----:B------:R-:W-:Y:S02]  /*1680*/  LEA.HI.X.SX32 R2, R7, R12, 0x1, P6 ;  /* 0x0000000c07027211 */ /* 0x000fe400030f0eff */
[----:B----4-:R-:W4:Y:S02]  /*1690*/  LDL.LU R25, [R1+0x714] ;  /* 0x0007140001197983 */ /* 0x010f240000300800 */
[----:B------:R-:W-:-:S02]  /*16a0*/  @!P2 LOP3.LUT R3, R3, R2, RZ, 0x3c, !PT ;  /* 0x000000020303a212 */ /* 0x000fc400078e3cff */
[----:B------:R-:W5:Y:S04]  /*16b0*/  LDL.LU R29, [R1+0x710] ;  /* 0x00071000011d7983 */ /* 0x000f680000300800 */
[----:B------:R-:W-:Y:S04]  /*16c0*/  STL [R1+0x5a8], R8 ;  /* 0x0005a80801007387 */ /* 0x000fe80000100800 */
[----:B------:R1:W-:Y:S02]  /*16d0*/  STL [R1+0x434], R2 ;  /* 0x0004340201007387 */ /* 0x0003e40000100800 */
[----:B-1----:R-:W-:-:S04]  /*16e0*/  @!P2 LOP3.LUT R2, R3, R2, RZ, 0x3c, !PT ;  /* 0x000000020302a212 */ /* 0x002fc800078e3cff */
[----:B------:R-:W-:Y:S02]  /*16f0*/  @!P2 LOP3.LUT R3, R3, R2, RZ, 0x3c, !PT ;  /* 0x000000020303a212 */ /* 0x000fe400078e3cff */
[----:B---3--:R-:W-:-:S06]  /*1700*/  PRMT R26, RZ, 0x7610, R26 ;  /* 0x00007610ff1a7816 */ /* 0x008fcc000000001a */
[----:B------:R1:W3:Y:S01]  /*1710*/  @!P2 LDG.E.U8 R26, desc[UR20][R2.64] ;  /* 0x00000014021aa981 */ /* 0x0002e2000c1e1100 */
[----:B------:R-:W-:-:S05]  /*1720*/  VIADD R5, R18, 0xffffffaf ;  /* 0xffffffaf12057836 */ /* 0x000fca0000000000 */
[----:B------:R-:W-:Y:S01]  /*1730*/  ISETP.GE.U32.AND P5, PT, R5, 0x7fffff30, PT ;  /* 0x7fffff300500780c */ /* 0x000fe20003fa6070 */
[----:B------:R-:W-:Y:S01]  /*1740*/  IMAD.SHL.U32 R5, R14, 0x40, RZ ;  /* 0x000000400e057824 */ /* 0x000fe200078e00ff */
[----:B--2---:R2:W-:Y:S04]  /*1750*/  STL [R1+0x124], R28 ;  /* 0x0001241c01007387 */ /* 0x0045e80000100800 */
[----:B--2---:R-:W-:-:S04]  /*1760*/  IADD3 R28, P6, PT, R5, R11, RZ ;  /* 0x0000000b051c7210 */ /* 0x004fc80007fde0ff */
[----:B-1----:R-:W-:Y:S01]  /*1770*/  LEA.HI.X.SX32 R2, R5, R12, 0x1, P6 ;  /* 0x0000000c05027211 */ /* 0x002fe200030f0eff */
[----:B------:R-:W-:-:S05]  /*1780*/  IMAD.MOV.U32 R3, RZ, RZ, R28 ;  /* 0x000000ffff037224 */ /* 0x000fca00078e001c */
[-C--:B------:R-:W-:Y:S02]  /*1790*/  @!P3 LOP3.LUT R3, R3, R2.reuse, RZ, 0x3c, !PT ;  /* 0x000000020303b212 */ /* 0x080fe400078e3cff */
[----:B-----5:R-:W-:Y:S01]  /*17a0*/  PRMT R29, RZ, 0x7610, R29 ;  /* 0x00007610ff1d7816 */ /* 0x020fe2000000001d */
[----:B---3--:R1:W-:Y:S04]  /*17b0*/  STL [R1+0x130], R26 ;  /* 0x0001301a01007387 */ /* 0x0083e80000100800 */
[----:B-1----:R-:W2:Y:S04]  /*17c0*/  LDL.LU R26, [R1+0x70c] ;  /* 0x00070c00011a7983 */ /* 0x002ea80000300800 */
[----:B------:R-:W-:Y:S04]  /*17d0*/  STL [R1+0x5ac], R28 ;  /* 0x0005ac1c01007387 */ /* 0x000fe80000100800 */
[----:B------:R1:W-:Y:S02]  /*17e0*/  STL [R1+0x59c], R2 ;  /* 0x00059c0201007387 */ /* 0x0003e40000100800 */
[----:B-1----:R-:W-:-:S04]  /*17f0*/  @!P3 LOP3.LUT R2, R3, R2, RZ, 0x3c, !PT ;  /* 0x000000020302b212 */ /* 0x002fc800078e3cff */
[----:B------:R-:W-:-:S05]  /*1800*/  @!P3 LOP3.LUT R3, R3, R2, RZ, 0x3c, !PT ;  /* 0x000000020303b212 */ /* 0x000fca00078e3cff */
[----:B------:R1:W3:Y:S01]  /*1810*/  @!P3 LDG.E.U8 R29, desc[UR20][R2.64] ;  /* 0x00000014021db981 */ /* 0x0002e2000c1e1100 */
[----:B------:R-:W-:-:S05]  /*1820*/  VIADD R7, R18, 0xffffff9f ;  /* 0xffffff9f12077836 */ /* 0x000fca0000000000 */
[----:B------:R-:W-:Y:S01]  /*1830*/  ISETP.GE.U32.AND P2, PT, R7, 0x7fffff20, PT ;  /* 0x7fffff200700780c */ /* 0x000fe20003f46070 */
[----:B------:R-:W-:-:S05]  /*1840*/  IMAD R7, R14, 0x48, RZ ;  /* 0x000000480e077824 */ /* 0x000fca00078e02ff */
[----:B------:R-:W-:-:S04]  /*1850*/  IADD3 R28, P6, PT, R7, R11, RZ ;  /* 0x0000000b071c7210 */ /* 0x000fc80007fde0ff */
[----:B-1----:R-:W-:Y:S01]  /*1860*/  LEA.HI.X.SX32 R2, R7, R12, 0x1, P6 ;  /* 0x0000000c07027211 */ /* 0x002fe200030f0eff */
[----:B------:R-:W-:Y:S01]  /*1870*/  IMAD.MOV.U32 R3, RZ, RZ, R28 ;  /* 0x000000ffff037224 */ /* 0x000fe200078e001c */
[----:B------:R-:W-:Y:S04]  /*1880*/  STL [R1+0x5a0], R28 ;  /* 0x0005a01c01007387 */ /* 0x000fe80000100800 */
[-C--:B------:R-:W-:Y:S02]  /*1890*/  @!P4 LOP3.LUT R3, R3, R2.reuse, RZ, 0x3c, !PT ;  /* 0x000000020303c212 */ /* 0x080fe400078e3cff */
[----:B----4-:R-:W-:Y:S01]  /*18a0*/  PRMT R25, RZ, 0x7610, R25 ;  /* 0x00007610ff197816 */ /* 0x010fe20000000019 */
[----:B---3--:R-:W-:Y:S04]  /*18b0*/  STL [R1+0x118], R29 ;  /* 0x0001181d01007387 */ /* 0x008fe80000100800 */
[----:B------:R1:W-:Y:S02]  /*18c0*/  STL [R1+0x590], R2 ;  /* 0x0005900201007387 */ /* 0x0003e40000100800 */
[----:B-1----:R-:W-:-:S04]  /*18d0*/  @!P4 LOP3.LUT R2, R3, R2, RZ, 0x3c, !PT ;  /* 0x000000020302c212 */ /* 0x002fc800078e3cff */
[----:B------:R-:W-:-:S05]  /*18e0*/  @!P4 LOP3.LUT R3, R3, R2, RZ, 0x3c, !PT ;  /* 0x000000020303c212 */ /* 0x000fca00078e3cff */
[----:B------:R1:W3:Y:S01]  /*18f0*/  @!P4 LDG.E.U8 R25, desc[UR20][R2.64] ;  /* 0x000000140219c981 */ /* 0x0002e2000c1e1100 */
[----:B------:R-:W-:-:S05]  /*1900*/  IMAD R5, R14, 0x50, RZ ;  /* 0x000000500e057824 */ /* 0x000fca00078e02ff */
[----:B------:R-:W-:-:S04]  /*1910*/  IADD3 R29, P6, PT, R5, R11, RZ ;  /* 0x0000000b051d7210 */ /* 0x000fc80007fde0ff */
[----:B------:R-:W-:Y:S01]  /*1920*/  LEA.HI.X.SX32 R28, R5, R12, 0x1, P6 ;  /* 0x0000000c051c7211 */ /* 0x000fe200030f0eff */
[----:B-1----:R-:W-:Y:S01]  /*1930*/  @!P5 IMAD.MOV.U32 R2, RZ, RZ, R29 ;  /* 0x000000ffff02d224 */ /* 0x002fe200078e001d */
[----:B--2---:R-:W-:-:S03]  /*1940*/  PRMT R26, RZ, 0x7610, R26 ;  /* 0x00007610ff1a7816 */ /* 0x004fc6000000001a */
[----:B------:R-:W-:Y:S01]  /*1950*/  @!P5 IMAD.MOV.U32 R3, RZ, RZ, R28 ;  /* 0x000000ffff03d224 */ /* 0x000fe200078e001c */
[----:B------:R-:W-:Y:S04]  /*1960*/  STL [R1+0x598], R29 ;  /* 0x0005981d01007387 */ /* 0x000fe80000100800 */
[----:B------:R1:W2:Y:S01]  /*1970*/  @!P5 LDG.E.U8 R26, desc[UR20][R2.64] ;  /* 0x00000014021ad981 */ /* 0x0002a2000c1e1100 */
[----:B------:R-:W-:Y:S02]  /*1980*/  IMAD R7, R14, 0x58, RZ ;  /* 0x000000580e077824 */ /* 0x000fe400078e02ff */
[----:B------:R-:W-:Y:S01]  /*1990*/  VIADD R8, R18, 0xffffffa7 ;  /* 0xffffffa712087836 */ /* 0x000fe20000000000 */
[----:B---3--:R3:W-:Y:S04]  /*19a0*/  STL [R1+0x110], R25 ;  /* 0x0001101901007387 */ /* 0x0087e80000100800 */
[----:B---3--:R-:W3:Y:S04]  /*19b0*/  LDL.LU R25, [R1+0x708] ;  /* 0x0007080001197983 */ /* 0x008ee80000300800 */
[----:B------:R4:W-:Y:S04]  /*19c0*/  STL [R1+0x594], R28 ;  /* 0x0005941c01007387 */ /* 0x0009e80000100800 */
[----:B----4-:R-:W4:Y:S04]  /*19d0*/  LDL.LU R28, [R1+0x704] ;  /* 0x00070400011c7983 */ /* 0x010f280000300800 */
[----:B------:R-:W5:Y:S01]  /*19e0*/  LDL.LU R29, [R1+0x700] ;  /* 0x00070000011d7983 */ /* 0x000f620000300800 */
[----:B------:R-:W-:-:S02]  /*19f0*/  IADD3 R5, P6, PT, R7, R11, RZ ;  /* 0x0000000b07057210 */ /* 0x000fc40007fde0ff */
[----:B------:R-:W-:Y:S01]  /*1a00*/  ISETP.GE.U32.AND P0, PT, R8, 0x7fffff28, PT ;  /* 0x7fffff280800780c */ /* 0x000fe20003f06070 */
[----:B-1----:R-:W-:Y:S01]  /*1a10*/  VIADD R2, R18, 0xffffff87 ;  /* 0xffffff8712027836 */ /* 0x002fe20000000000 */
[----:B------:R-:W-:Y:S01]  /*1a20*/  LEA.HI.X.SX32 R7, R7, R12, 0x1, P6 ;  /* 0x0000000c07077211 */ /* 0x000fe200030f0eff */
[----:B------:R-:W-:-:S03]  /*1a30*/  IMAD.MOV.U32 R3, RZ, RZ, R5 ;  /* 0x000000ffff037224 */ /* 0x000fc600078e0005 */
[----:B------:R-:W-:Y:S01]  /*1a40*/  ISETP.GE.U32.AND P5, PT, R2, 0x7fffff08, PT ;  /* 0x7fffff080200780c */ /* 0x000fe20003fa6070 */
[----:B------:R-:W-:Y:S02]  /*1a50*/  IMAD.MOV.U32 R2, RZ, RZ, R7 ;  /* 0x000000ffff027224 */ /* 0x000fe400078e0007 */
[----:B------:R-:W-:Y:S01]  /*1a60*/  VIADD R8, R18, 0xffffff97 ;  /* 0xffffff9712087836 */ /* 0x000fe20000000000 */
[----:B--2---:R1:W-:Y:S03]  /*1a70*/  STL [R1+0x12c], R26 ;  /* 0x00012c1a01007387 */ /* 0x0043e60000100800 */
[-C--:B------:R-:W-:Y:S02]  /*1a80*/  @!P0 LOP3.LUT R3, R3, R2.reuse, RZ, 0x3c, !PT ;  /* 0x0000000203038212 */ /* 0x080fe400078e3cff */
[----:B------:R-:W-:Y:S01]  /*1a90*/  ISETP.GE.U32.AND P3, PT, R8, 0x7fffff18, PT ;  /* 0x7fffff180800780c */ /* 0x000fe20003f66070 */
[----:B------:R-:W-:Y:S01]  /*1aa0*/  VIADD R8, R18, 0xffffff8f ;  /* 0xffffff8f12087836 */ /* 0x000fe20000000000 */
[----:B------:R-:W-:Y:S01]  /*1ab0*/  @!P0 LOP3.LUT R2, R3, R2, RZ, 0x3c, !PT ;  /* 0x0000000203028212 */ /* 0x000fe200078e3cff */
[----:B-1----:R-:W2:Y:S04]  /*1ac0*/  LDL.LU R26, [R1+0x6fc] ;  /* 0x0006fc00011a7983 */ /* 0x002ea80000300800 */
[----:B------:R1:W-:Y:S01]  /*1ad0*/  STL [R1+0x584], R5 ;  /* 0x0005840501007387 */ /* 0x0003e20000100800 */
[----:B------:R-:W-:-:S02]  /*1ae0*/  ISETP.GE.U32.AND P4, PT, R8, 0x7fffff10, PT ;  /* 0x7fffff100800780c */ /* 0x000fc40003f86070 */
[----:B------:R-:W-:Y:S01]  /*1af0*/  @!P0 LOP3.LUT R3, R3, R2, RZ, 0x3c, !PT ;  /* 0x0000000203038212 */ /* 0x000fe200078e3cff */
[----:B-1----:R-:W-:-:S05]  /*1b00*/  IMAD R5, R14, 0x60, RZ ;  /* 0x000000600e057824 */ /* 0x002fca00078e02ff */
[----:B------:R-:W-:Y:S01]  /*1b10*/  IADD3 R8, P6, PT, R5, R11, RZ ;  /* 0x0000000b05087210 */ /* 0x000fe20007fde0ff */
[----:B------:R-:W-:Y:S04]  /*1b20*/  STL [R1+0x4c0], R7 ;  /* 0x0004c00701007387 */ /* 0x000fe80000100800 */
[----:B------:R-:W-:Y:S01]  /*1b30*/  STL [R1+0x4e8], R8 ;  /* 0x0004e80801007387 */ /* 0x000fe20000100800 */
[----:B---3--:R-:W-:-:S06]  /*1b40*/  PRMT R25, RZ, 0x7610, R25 ;  /* 0x00007610ff197816 */ /* 0x008fcc0000000019 */
[----:B------:R1:W3:Y:S02]  /*1b50*/  @!P0 LDG.E.U8 R25, desc[UR20][R2.64] ;  /* 0x0000001402198981 */ /* 0x0002e4000c1e1100 */
[----:B-1----:R-:W-:Y:S01]  /*1b60*/  IMAD.MOV.U32 R3, RZ, RZ, R8 ;  /* 0x000000ffff037224 */ /* 0x002fe200078e0008 */
[----:B------:R-:W-:-:S04]  /*1b70*/  LEA.HI.X.SX32 R2, R5, R12, 0x1, P6 ;  /* 0x0000000c05027211 */ /* 0x000fc800030f0eff */
[-C--:B------:R-:W-:Y:S01]  /*1b80*/  @!P2 LOP3.LUT R3, R3, R2.reuse, RZ, 0x3c, !PT ;  /* 0x000000020303a212 */ /* 0x080fe200078e3cff */
[----:B------:R1:W-:Y:S01]  /*1b90*/  STL [R1+0x4e4], R2 ;  /* 0x0004e40201007387 */ /* 0x0003e20000100800 */
[----:B-----5:R-:W-:Y:S02]  /*1ba0*/  PRMT R29, RZ, 0x7610, R29 ;  /* 0x00007610ff1d7816 */ /* 0x020fe4000000001d */
[----:B-1----:R-:W-:-:S04]  /*1bb0*/  @!P2 LOP3.LUT R2, R3, R2, RZ, 0x3c, !PT ;  /* 0x000000020302a212 */ /* 0x002fc800078e3cff */
[----:B------:R-:W-:-:S05]  /*1bc0*/  @!P2 LOP3.LUT R3, R3, R2, RZ, 0x3c, !PT ;  /* 0x000000020303a212 */ /* 0x000fca00078e3cff */
[----:B------:R1:W5:Y:S01]  /*1bd0*/  @!P2 LDG.E.U8 R29, desc[UR20][R2.64] ;  /* 0x00000014021da981 */ /* 0x000362000c1e1100 */
[----:B------:R-:W-:-:S05]  /*1be0*/  VIADD R7, R18, 0xfffffff6 ;  /* 0xfffffff612077836 */ /* 0x000fca0000000000 */
[----:B------:R-:W-:Y:S01]  /*1bf0*/  ISETP.GE.U32.AND P0, PT, R7, 0x7fffff77, PT ;  /* 0x7fffff770700780c */ /* 0x000fe20003f06070 */
[----:B------:R-:W-:Y:S01]  /*1c00*/  IMAD R7, R14, 0x68, RZ ;  /* 0x000000680e077824 */ /* 0x000fe200078e02ff */
[----:B----4-:R-:W-:Y:S01]  /*1c10*/  PRMT R28, RZ, 0x7610, R28 ;  /* 0x00007610ff1c7816 */ /* 0x010fe2000000001c */
[----:B---3--:R3:W-:Y:S03]  /*1c20*/  STL [R1+0x10c], R25 ;  /* 0x00010c1901007387 */ /* 0x0087e60000100800 */
[----:B---3--:R-:W-:-:S04]  /*1c30*/  IADD3 R25, P6, PT, R7, R11, RZ ;  /* 0x0000000b07197210 */ /* 0x008fc80007fde0ff */
[----:B-1----:R-:W-:Y:S01]  /*1c40*/  LEA.HI.X.SX32 R2, R7, R12, 0x1, P6 ;  /* 0x0000000c07027211 */ /* 0x002fe200030f0eff */
[----:B------:R-:W-:Y:S01]  /*1c50*/  IMAD.MOV.U32 R3, RZ, RZ, R25 ;  /* 0x000000ffff037224 */ /* 0x000fe200078e0019 */
[----:B------:R-:W-:Y:S04]  /*1c60*/  STL [R1+0x510], R25 ;  /* 0x0005101901007387 */ /* 0x000fe80000100800 */
[-C--:B------:R-:W-:Y:S01]  /*1c70*/  @!P3 LOP3.LUT R3, R3, R2.reuse, RZ, 0x3c, !PT ;  /* 0x000000020303b212 */ /* 0x080fe200078e3cff */
[----:B-----5:R-:W-:Y:S04]  /*1c80*/  STL [R1+0x100], R29 ;  /* 0x0001001d01007387 */ /* 0x020fe80000100800 */
        /* <DEDUP_REMOVED lines=12> */
[----:B------:R-:W-:-:S03]  /*1d50*/  IMAD R7, R14, 0x78, RZ ;  /* 0x000000780e077824 */ /* 0x000fc600078e02ff */
[----:B---3--:R3:W-:Y:S04]  /*1d60*/  STL [R1+0x108], R28 ;  /* 0x0001081c01007387 */ /* 0x0087e80000100800 */
[----:B---3--:R-:W3:Y:S04]  /*1d70*/  LDL.LU R28, [R1+0x6f8] ;  /* 0x0006f800011c7983 */ /* 0x008ee80000300800 */
[----:B------:R4:W-:Y:S04]  /*1d80*/  STL [R1+0x534], R25 ;  /* 0x0005341901007387 */ /* 0x0009e80000100800 */
[----:B----4-:R-:W4:Y:S04]  /*1d90*/  LDL.LU R25, [R1+0x6f4] ;  /* 0x0006f40001197983 */ /* 0x010f280000300800 */
[----:B------:R-:W5:Y:S01]  /*1da0*/  LDL.LU R29, [R1+0x6f0] ;  /* 0x0006f000011d7983 */ /* 0x000f620000300800 */
[----:B------:R-:W-:Y:S01]  /*1db0*/  IADD3 R5, P6, PT, R7, R11, RZ ;  /* 0x0000000b07057210 */ /* 0x000fe20007fde0ff */
[----:B-1----:R-:W-:-:S03]  /*1dc0*/  VIADD R2, R18, 0xffffffde ;  /* 0xffffffde12027836 */ /* 0x002fc60000000000 */
[----:B------:R-:W-:Y:S01]  /*1dd0*/  LEA.HI.X.SX32 R7, R7, R12, 0x1, P6 ;  /* 0x0000000c07077211 */ /* 0x000fe200030f0eff */
[----:B------:R-:W-:Y:S01]  /*1de0*/  IMAD.MOV.U32 R3, RZ, RZ, R5 ;  /* 0x000000ffff037224 */ /* 0x000fe200078e0005 */
[----:B------:R-:W-:Y:S01]  /*1df0*/  ISETP.GE.U32.AND P4, PT, R2, 0x7fffff5f, PT ;  /* 0x7fffff5f0200780c */ /* 0x000fe20003f86070 */
[----:B------:R-:W-:Y:S02]  /*1e00*/  VIADD R8, R18, 0xffffffee ;  /* 0xffffffee12087836 */ /* 0x000fe40000000000 */
[----:B------:R-:W-:Y:S01]  /*1e10*/  IMAD.MOV.U32 R2, RZ, RZ, R7 ;  /* 0x000000ffff027224 */ /* 0x000fe200078e0007 */
[----:B--2---:R1:W-:Y:S02]  /*1e20*/  STL [R1+0x104], R26 ;  /* 0x0001041a01007387 */ /* 0x0043e40000100800 */
[----:B------:R-:W-:Y:S02]  /*1e30*/  ISETP.GE.U32.AND P2, PT, R8, 0x7fffff6f, PT ;  /* 0x7fffff6f0800780c */ /* 0x000fe40003f46070 */
[----:B------:R-:W-:Y:S01]  /*1e40*/  @!P5 LOP3.LUT R3, R3, R2, RZ, 0x3c, !PT ;  /* 0x000000020303d212 */ /* 0x000fe200078e3cff */
[----:B------:R-:W-:-:S03]  /*1e50*/  VIADD R8, R18, 0xffffffe6 ;  /* 0xffffffe612087836 */ /* 0x000fc60000000000 */
[C---:B------:R-:W-:Y:S01]  /*1e60*/  @!P5 LOP3.LUT R2, R3.reuse, R2, RZ, 0x3c, !PT ;  /* 0x000000020302d212 */ /* 0x040fe200078e3cff */
[----:B-1----:R-:W2:Y:S04]  /*1e70*/  LDL.LU R26, [R1+0x6ec] ;  /* 0x0006ec00011a7983 */ /* 0x002ea80000300800 */
[----:B------:R1:W-:Y:S01]  /*1e80*/  STL [R1+0x560], R5 ;  /* 0x0005600501007387 */ /* 0x0003e20000100800 */
[----:B------:R-:W-:Y:S02]  /*1e90*/  ISETP.GE.U32.AND P3, PT, R8, 0x7fffff67, PT ;  /* 0x7fffff670800780c */ /* 0x000fe40003f66070 */
        /* <DEDUP_REMOVED lines=99> */
[----:B---3--:R-:W3:Y:S01]  /*24d0*/  LDL.LU R28, [R1+0x6d8] ;  /* 0x0006d800011c7983 */ /* 0x008ee20000300800 */
[----:B------:R-:W-:Y:S01]  /*24e0*/  IADD3 R5, P6, PT, R7, R11, RZ ;  /* 0x0000000b07057210 */ /* 0x000fe20007fde0ff */
[----:B-1----:R-:W-:-:S03]  /*24f0*/  VIADD R2, R18, 0xffffff9e ;  /* 0xffffff9e12027836 */ /* 0x002fc60000000000 */
[----:B------:R-:W-:Y:S01]  /*2500*/  LEA.HI.X.SX32 R7, R7, R12, 0x1, P6 ;  /* 0x0000000c07077211 */ /* 0x000fe200030f0eff */
[----:B------:R-:W-:Y:S01]  /*2510*/  IMAD.MOV.U32 R3, RZ, RZ, R5 ;  /* 0x000000ffff037224 */ /* 0x000fe200078e0005 */
[----:B------:R-:W-:-:S03]  /*2520*/  ISETP.GE.U32.AND P2, PT, R2, 0x7fffff1f, PT ;  /* 0x7fffff1f0200780c */ /* 0x000fc60003f46070 */
[----:B------:R-:W-:Y:S01]  /*2530*/  IMAD.MOV.U32 R2, RZ, RZ, R7 ;  /* 0x000000ffff027224 */ /* 0x000fe200078e0007 */
[----:B------:R1:W-:Y:S04]  /*2540*/  STL [R1+0x438], R25 ;  /* 0x0004381901007387 */ /* 0x0003e80000100800 */
[-C--:B------:R-:W-:Y:S01]  /*2550*/  @!P3 LOP3.LUT R3, R3, R2.reuse, RZ, 0x3c, !PT ;  /* 0x000000020303b212 */ /* 0x080fe200078e3cff */
[----:B-1----:R-:W4:Y:S04]  /*2560*/  LDL.LU R25, [R1+0x6d4] ;  /* 0x0006d40001197983 */ /* 0x002f280000300800 */
[----:B------:R-:W5:Y:S01]  /*2570*/  LDL.LU R29, [R1+0x6d0] ;  /* 0x0006d000011d7983 */ /* 0x000f620000300800 */
[----:B------:R-:W-:-:S03]  /*2580*/  @!P3 LOP3.LUT R2, R3, R2, RZ, 0x3c, !PT ;  /* 0x000000020302b212 */ /* 0x000fc600078e3cff */
[----:B--2---:R1:W-:Y:S01]  /*2590*/  STL [R1+0xdc], R26 ;  /* 0x0000dc1a01007387 */ /* 0x0043e20000100800 */
[----:B------:R-:W-:-:S03]  /*25a0*/  @!P3 LOP3.LUT R3, R3, R2, RZ, 0x3c, !PT ;  /* 0x000000020303b212 */ /* 0x000fc600078e3cff */
[----:B-1----:R-:W2:Y:S01]  /*25b0*/  LDL.LU R26, [R1+0x6cc] ;  /* 0x0006cc00011a7983 */ /* 0x002ea20000300800 */
[----:B---3--:R-:W-:-:S06]  /*25c0*/  PRMT R28, RZ, 0x7610, R28 ;  /* 0x00007610ff1c7816 */ /* 0x008fcc000000001c */
[----:B------:R1:W3:Y:S01]  /*25d0*/  @!P3 LDG.E.U8 R28, desc[UR20][R2.64] ;  /* 0x00000014021cb981 */ /* 0x0002e2000c1e1100 */
[----:B------:R-:W-:-:S03]  /*25e0*/  VIADD R8, R18, 0xffffffae ;  /* 0xffffffae12087836 */ /* 0x000fc60000000000 */
[----:B------:R0:W-:Y:S02]  /*25f0*/  STL [R1+0x464], R5 ;  /* 0x0004640501007387 */ /* 0x0001e40000100800 */
[----:B------:R-:W-:Y:S01]  /*2600*/  ISETP.GE.U32.AND P5, PT, R8, 0x7fffff2f, PT ;  /* 0x7fffff2f0800780c */ /* 0x000fe20003fa6070 */
[----:B------:R-:W-:Y:S02]  /*2610*/  VIADD R8, R18, 0xffffffa6 ;  /* 0xffffffa612087836 */ /* 0x000fe40000000000 */
[----:B0-----:R-:W-:-:S03]  /*2620*/  IMAD R5, R14, 0x49, RZ ;  /* 0x000000490e057824 */ /* 0x001fc600078e02ff */
[----:B------:R-:W-:Y:S02]  /*2630*/  ISETP.GE.U32.AND P0, PT, R8, 0x7fffff27, PT ;  /* 0x7fffff270800780c */ /* 0x000fe40003f06070 */
[----:B------:R-:W-:-:S04]  /*2640*/  IADD3 R8, P6, PT, R5, R11, RZ ;  /* 0x0000000b05087210 */ /* 0x000fc80007fde0ff */
[----:B-1----:R-:W-:Y:S01]  /*2650*/  LEA.HI.X.SX32 R2, R5, R12, 0x1, P6 ;  /* 0x0000000c05027211 */ /* 0x002fe200030f0eff */
[----:B------:R-:W-:Y:S01]  /*2660*/  IMAD.MOV.U32 R3, RZ, RZ, R8 ;  /* 0x000000ffff037224 */ /* 0x000fe200078e0008 */
[----:B------:R0:W-:Y:S04]  /*2670*/  STL [R1+0x460], R7 ;  /* 0x0004600701007387 */ /* 0x0001e80000100800 */
[-C--:B------:R-:W-:Y:S01]  /*2680*/  @!P4 LOP3.LUT R3, R3, R2.reuse, RZ, 0x3c, !PT ;  /* 0x000000020303c212 */ /* 0x080fe200078e3cff */
[----:B------:R-:W-:Y:S04]  /*2690*/  STL [R1+0x484], R8 ;  /* 0x0004840801007387 */ /* 0x000fe80000100800 */
[----:B------:R1:W-:Y:S01]  /*26a0*/  STL [R1+0x480], R2 ;  /* 0x0004800201007387 */ /* 0x0003e20000100800 */
[----:B--2---:R-:W-:Y:S01]  /*26b0*/  PRMT R26, RZ, 0x7610, R26 ;  /* 0x00007610ff1a7816 */ /* 0x004fe2000000001a */
[----:B0-----:R-:W-:Y:S01]  /*26c0*/  VIADD R7, R18, 0xffffff96 ;  /* 0xffffff9612077836 */ /* 0x001fe20000000000 */
[----:B-1----:R-:W-:-:S04]  /*26d0*/  @!P4 LOP3.LUT R2, R3, R2, RZ, 0x3c, !PT ;  /* 0x000000020302c212 */ /* 0x002fc800078e3cff */
[----:B------:R-:W-:Y:S02]  /*26e0*/  @!P4 LOP3.LUT R3, R3, R2, RZ, 0x3c, !PT ;  /* 0x000000020303c212 */ /* 0x000fe400078e3cff */
[----:B------:R-:W-:Y:S01]  /*26f0*/  ISETP.GE.U32.AND P3, PT, R7, 0x7fffff17, PT ;  /* 0x7fffff170700780c */ /* 0x000fe20003f66070 */
[----:B------:R-:W-:Y:S02]  /*2700*/  IMAD R7, R14, 0x51, RZ ;  /* 0x000000510e077824 */ /* 0x000fe400078e02ff */
[----:B------:R0:W2:Y:S01]  /*2710*/  @!P4 LDG.E.U8 R26, desc[UR20][R2.64] ;  /* 0x00000014021ac981 */ /* 0x0000a2000c1e1100 */
[----:B----4-:R-:W-:-:S03]  /*2720*/  PRMT R25, RZ, 0x7610, R25 ;  /* 0x00007610ff197816 */ /* 0x010fc60000000019 */
[----:B---3--:R1:W-:Y:S02]  /*2730*/  STL [R1+0xd8], R28 ;  /* 0x0000d81c01007387 */ /* 0x0083e40000100800 */
[----:B-1----:R-:W-:-:S04]  /*2740*/  IADD3 R28, P6, PT, R7, R11, RZ ;  /* 0x0000000b071c7210 */ /* 0x002fc80007fde0ff */
[----:B0-----:R-:W-:Y:S01]  /*2750*/  LEA.HI.X.SX32 R3, R7, R12, 0x1, P6 ;  /* 0x0000000c07037211 */ /* 0x001fe200030f0eff */
[----:B------:R-:W-:-:S05]  /*2760*/  @!P5 IMAD.MOV.U32 R2, RZ, RZ, R28 ;  /* 0x000000ffff02d224 */ /* 0x000fca00078e001c */
[----:B------:R0:W3:Y:S01]  /*2770*/  @!P5 LDG.E.U8 R25, desc[UR20][R2.64] ;  /* 0x000000140219d981 */ /* 0x0000e2000c1e1100 */
[----:B------:R-:W-:-:S03]  /*2780*/  IMAD R5, R14, 0x59, RZ ;  /* 0x000000590e057824 */ /* 0x000fc600078e02ff */
[----:B------:R-:W-:Y:S01]  /*2790*/  STL [R1+0x4a4], R28 ;  /* 0x0004a41c01007387 */ /* 0x000fe20000100800 */
[----:B------:R-:W-:Y:S01]  /*27a0*/  VIADD R8, R18, 0xffffff8e ;  /* 0xffffff8e12087836 */ /* 0x000fe20000000000 */
[----:B-----5:R-:W-:Y:S01]  /*27b0*/  PRMT R29, RZ, 0x7610, R29 ;  /* 0x00007610ff1d7816 */ /* 0x020fe2000000001d */
[----:B------:R-:W-:-:S03]  /*27c0*/  IMAD R7, R14, 0x61, RZ ;  /* 0x000000610e077824 */ /* 0x000fc600078e02ff */
[----:B------:R-:W-:Y:S01]  /*27d0*/  ISETP.GE.U32.AND P4, PT, R8, 0x7fffff0f, PT ;  /* 0x7fffff0f0800780c */ /* 0x000fe20003f86070 */
[----:B------:R-:W-:Y:S01]  /*27e0*/  VIADD R8, R18, 0xffffff86 ;  /* 0xffffff8612087836 */ /* 0x000fe20000000000 */
[----:B--2---:R1:W-:Y:S02]  /*27f0*/  STL [R1+0xd0], R26 ;  /* 0x0000d01a01007387 */ /* 0x0043e40000100800 */
[----:B-1----:R-:W-:-:S04]  /*2800*/  IADD3 R26, P6, PT, R5, R11, RZ ;  /* 0x0000000b051a7210 */ /* 0x002fc80007fde0ff */
[----:B------:R-:W-:Y:S01]  /*2810*/  LEA.HI.X.SX32 R5, R5, R12, 0x1, P6 ;  /* 0x0000000c05057211 */ /* 0x000fe200030f0eff */
[----:B------:R1:W-:Y:S01]  /*2820*/  STL [R1+0x4a0], R3 ;  /* 0x0004a00301007387 */ /* 0x0003e20000100800 */
[----:B0-----:R-:W-:-:S03]  /*2830*/  @!P0 IMAD.MOV.U32 R2, RZ, RZ, R26 ;  /* 0x000000ffff028224 */ /* 0x001fc600078e001a */
[----:B------:R0:W-:Y:S04]  /*2840*/  STL [R1+0x4c8], R26 ;  /* 0x0004c81a01007387 */ /* 0x0001e80000100800 */
[----:B------:R-:W2:Y:S01]  /*2850*/  LDL.LU R28, [R1+0x6c8] ;  /* 0x0006c800011c7983 */ /* 0x000ea20000300800 */
[----:B-1----:R-:W-:-:S03]  /*2860*/  @!P0 IMAD.MOV.U32 R3, RZ, RZ, R5 ;  /* 0x000000ffff038224 */ /* 0x002fc600078e0005 */
[----:B------:R-:W-:Y:S04]  /*2870*/  STL [R1+0x4c4], R5 ;  /* 0x0004c40501007387 */ /* 0x000fe80000100800 */
[----:B------:R1:W4:Y:S01]  /*2880*/  @!P0 LDG.E.U8 R29, desc[UR20][R2.64] ;  /* 0x00000014021d8981 */ /* 0x000322000c1e1100 */
[----:B------:R-:W-:Y:S02]  /*2890*/  ISETP.GE.U32.AND P5, PT, R8, 0x7fffff07, PT ;  /* 0x7fffff070800780c */ /* 0x000fe40003fa6070 */
[----:B------:R-:W-:Y:S01]  /*28a0*/  PRMT R8, RZ, 0x7610, R8 ;  /* 0x00007610ff087816 */ /* 0x000fe20000000008 */
[----:B-1----:R-:W-:-:S05]  /*28b0*/  VIADD R2, R18, 0xfffffffe ;  /* 0xfffffffe12027836 */ /* 0x002fca0000000000 */
[----:B------:R-:W-:Y:S01]  /*28c0*/  ISETP.GE.U32.AND P0, PT, R2, 0x7fffff7f, PT ;  /* 0x7fffff7f0200780c */ /* 0x000fe20003f06070 */
[----:B---3--:R1:W-:Y:S04]  /*28d0*/  STL [R1+0xcc], R25 ;  /* 0x0000cc1901007387 */ /* 0x0083e80000100800 */
[----:B0-----:R-:W3:Y:S01]  /*28e0*/  LDL.LU R26, [R1+0x6c4] ;  /* 0x0006c400011a7983 */ /* 0x001ee20000300800 */
[----:B-1----:R-:W-:-:S04]  /*28f0*/  IADD3 R25, P6, PT, R7, R11, RZ ;  /* 0x0000000b07197210 */ /* 0x002fc80007fde0ff */
[----:B------:R-:W-:Y:S01]  /*2900*/  LEA.HI.X.SX32 R3, R7, R12, 0x1, P6 ;  /* 0x0000000c07037211 */ /* 0x000fe200030f0eff */
[----:B------:R-:W-:-:S05]  /*2910*/  @!P2 IMAD.MOV.U32 R2, RZ, RZ, R25 ;  /* 0x000000ffff02a224 */ /* 0x000fca00078e0019 */
[----:B------:R0:W5:Y:S01]  /*2920*/  @!P2 LDG.E.U8 R8, desc[UR20][R2.64] ;  /* 0x000000140208a981 */ /* 0x000162000c1e1100 */
[----:B------:R-:W-:Y:S02]  /*2930*/  IMAD R5, R14, 0x69, RZ ;  /* 0x000000690e057824 */ /* 0x000fe400078e02ff */
[----:B------:R-:W-:Y:S01]  /*2940*/  VIADD R7, R18, 0xfffffffd ;  /* 0xfffffffd12077836 */ /* 0x000fe20000000000 */
[----:B------:R-:W-:Y:S04]  /*2950*/  STL [R1+0x4f0], R25 ;  /* 0x0004f01901007387 */ /* 0x000fe80000100800 */
[----:B------:R-:W-:Y:S01]  /*2960*/  STL [R1+0x4ec], R3 ;  /* 0x0004ec0301007387 */ /* 0x000fe20000100800 */
[----:B------:R-:W-:Y:S01]  /*2970*/  ISETP.GE.U32.AND P2, PT, R7, 0x7fffff7e, PT ;  /* 0x7fffff7e0700780c */ /* 0x000fe20003f46070 */
[----:B------:R-:W-:Y:S01]  /*2980*/  IMAD R7, R14, 0x71, RZ ;  /* 0x000000710e077824 */ /* 0x000fe200078e02ff */
[----:B--2---:R-:W-:Y:S01]  /*2990*/  PRMT R28, RZ, 0x7610, R28 ;  /* 0x00007610ff1c7816 */ /* 0x004fe2000000001c */
[----:B----4-:R1:W-:Y:S02]  /*29a0*/  STL [R1+0xd4], R29 ;  /* 0x0000d41d01007387 */ /* 0x0103e40000100800 */
[----:B-1----:R-:W-:-:S04]  /*29b0*/  IADD3 R29, P6, PT, R5, R11, RZ ;  /* 0x0000000b051d7210 */ /* 0x002fc80007fde0ff */
[-C--:B0-----:R-:W-:Y:S01]  /*29c0*/  LEA.HI.X.SX32 R3, R5, R12.reuse, 0x1, P6 ;  /* 0x0000000c05037211 */ /* 0x081fe200030f0eff */
[----:B------:R-:W-:Y:S01]  /*29d0*/  @!P3 IMAD.MOV.U32 R2, RZ, RZ, R29 ;  /* 0x000000ffff02b224 */ /* 0x000fe200078e001d */
[C---:B------:R-:W-:Y:S01]  /*29e0*/  IADD3 R25, P6, PT, R7.reuse, R11, RZ ;  /* 0x0000000b07197210 */ /* 0x040fe20007fde0ff */
[----:B------:R-:W-:Y:S04]  /*29f0*/  STL [R1+0x518], R29 ;  /* 0x0005181d01007387 */ /* 0x000fe80000100800 */
[----:B------:R0:W2:Y:S02]  /*2a00*/  @!P3 LDG.E.U8 R28, desc[UR20][R2.64] ;  /* 0x00000014021cb981 */ /* 0x0000a4000c1e1100 */
[----:B0-----:R-:W-:Y:S01]  /*2a10*/  @!P4 IMAD.MOV.U32 R2, RZ, RZ, R25 ;  /* 0x000000ffff02c224 */ /* 0x001fe200078e0019 */
[----:B---3--:R-:W-:Y:S01]  /*2a20*/  PRMT R26, RZ, 0x7610, R26 ;  /* 0x00007610ff1a7816 */ /* 0x008fe2000000001a */
[----:B-----5:R-:W-:Y:S04]  /*2a30*/  STL [R1+0xc8], R8 ;  /* 0x0000c80801007387 */ /* 0x020fe80000100800 */
[----:B------:R0:W-:Y:S02]  /*2a40*/  STL [R1+0x514], R3 ;  /* 0x0005140301007387 */ /* 0x0001e40000100800 */
[----:B0-----:R-:W-:-:S05]  /*2a50*/  LEA.HI.X.SX32 R3, R7, R12, 0x1, P6 ;  /* 0x0000000c07037211 */ /* 0x001fca00030f0eff */
[----:B------:R-:W3:Y:S01]  /*2a60*/  @!P4 LDG.E.U8 R26, desc[UR20][R2.64] ;  /* 0x00000014021ac981 */ /* 0x000ee2000c1e1100 */
[----:B------:R-:W-:-:S05]  /*2a70*/  IMAD R5, R14, 0x79, RZ ;  /* 0x000000790e057824 */ /* 0x000fca00078e02ff */
[C---:B------:R-:W-:Y:S01]  /*2a80*/  IADD3 R29, P6, PT, R5.reuse, R11, RZ ;  /* 0x0000000b051d7210 */ /* 0x040fe20007fde0ff */
[----:B------:R0:W-:Y:S04]  /*2a90*/  STL [R1+0x540], R25 ;  /* 0x0005401901007387 */ /* 0x0001e80000100800 */
[----:B------:R-:W-:Y:S04]  /*2aa0*/  STL [R1+0x53c], R3 ;  /* 0x00053c0301007387 */ /* 0x000fe80000100800 */
[----:B------:R-:W-:Y:S04]  /*2ab0*/  STL [R1+0x568], R29 ;  /* 0x0005681d01007387 */ /* 0x000fe80000100800 */
[----:B--2---:R-:W-:Y:S04]  /*2ac0*/  STL [R1+0xb8], R28 ;  /* 0x0000b81c01007387 */ /* 0x004fe80000100800 */
[----:B0-----:R-:W2:Y:S04]  /*2ad0*/  LDL.LU R25, [R1+0x6c0] ;  /* 0x0006c00001197983 */ /* 0x001ea80000300800 */
[----:B---3--:R0:W-:Y:S04]  /*2ae0*/  STL [R1+0xc4], R26 ;  /* 0x0000c41a01007387 */ /* 0x0081e80000100800 */
[----:B0-----:R-:W3:Y:S01]  /*2af0*/  LDL.LU R26, [R1+0x6bc] ;  /* 0x0006bc00011a7983 */ /* 0x001ee20000300800 */
[----:B------:R-:W-:Y:S01]  /*2b00*/  VIADD R8, R18, 0xfffffff5 ;  /* 0xfffffff512087836 */ /* 0x000fe20000000000 */
[----:B------:R-:W-:Y:S01]  /*2b10*/  LEA.HI.X.SX32 R28, R5, R12, 0x1, P6 ;  /* 0x0000000c051c7211 */ /* 0x000fe200030f0eff */
[----:B------:R-:W-:-:S03]  /*2b20*/  @!P5 IMAD.MOV.U32 R2, RZ, RZ, R29 ;  /* 0x000000ffff02d224 */ /* 0x000fc600078e001d */
[----:B------:R-:W-:Y:S01]  /*2b30*/  ISETP.GE.U32.AND P3, PT, R8, 0x7fffff76, PT ;  /* 0x7fffff760800780c */ /* 0x000fe20003f66070 */
[----:B------:R-:W-:Y:S01]  /*2b40*/  @!P5 IMAD.MOV.U32 R3, RZ, RZ, R28 ;  /* 0x000000ffff03d224 */ /* 0x000fe200078e001c */
[----:B------:R-:W-:Y:S01]  /*2b50*/  PRMT R8, RZ, 0x7610, R8 ;  /* 0x00007610ff087816 */ /* 0x000fe20000000008 */
[----:B------:R-:W-:Y:S01]  /*2b60*/  VIADD R7, R18, 0xffffffed ;  /* 0xffffffed12077836 */ /* 0x000fe20000000000 */
[----:B------:R-:W-:-:S04]  /*2b70*/  IADD3 R5, P6, PT, R11, R14, RZ ;  /* 0x0000000e0b057210 */ /* 0x000fc80007fde0ff */
[----:B------:R0:W4:Y:S01]  /*2b80*/  @!P5 LDG.E.U8 R8, desc[UR20][R2.64] ;  /* 0x000000140208d981 */ /* 0x000122000c1e1100 */
[----:B------:R-:W-:Y:S02]  /*2b90*/  ISETP.GE.U32.AND P4, PT, R7, 0x7fffff6e, PT ;  /* 0x7fffff6e0700780c */ /* 0x000fe40003f86070 */
[----:B------:R-:W-:Y:S01]  /*2ba0*/  LEA.HI.X.SX32 R7, R14, R12, 0x1, P6 ;  /* 0x0000000c0e077211 */ /* 0x000fe200030f0eff */
[----:B0-----:R-:W-:Y:S02]  /*2bb0*/  VIADD R2, R18, 0xffffffe5 ;  /* 0xffffffe512027836 */ /* 0x001fe40000000000 */
[----:B------:R-:W-:-:S03]  /*2bc0*/  IMAD.MOV.U32 R3, RZ, RZ, R5 ;  /* 0x000000ffff037224 */ /* 0x000fc600078e0005 */
[----:B------:R-:W-:Y:S01]  /*2bd0*/  ISETP.GE.U32.AND P6, PT, R2, 0x7fffff66, PT ;  /* 0x7fffff660200780c */ /* 0x000fe20003fc6070 */
[----:B------:R-:W-:-:S05]  /*2be0*/  IMAD.MOV.U32 R2, RZ, RZ, R7 ;  /* 0x000000ffff027224 */ /* 0x000fca00078e0007 */
[----:B------:R-:W-:-:S04]  /*2bf0*/  @!P0 LOP3.LUT R3, R3, R2, RZ, 0x3c, !PT ;  /* 0x0000000203038212 */ /* 0x000fc800078e3cff */
[C---:B------:R-:W-:Y:S01]  /*2c00*/  @!P0 LOP3.LUT R2, R3.reuse, R2, RZ, 0x3c, !PT ;  /* 0x0000000203028212 */ /* 0x040fe200078e3cff */
[----:B------:R0:W-:Y:S03]  /*2c10*/  STL [R1+0x564], R28 ;  /* 0x0005641c01007387 */ /* 0x0001e60000100800 */
[----:B------:R-:W-:Y:S01]  /*2c20*/  @!P0 LOP3.LUT R3, R3, R2, RZ, 0x3c, !PT ;  /* 0x0000000203038212 */ /* 0x000fe200078e3cff */
[----:B0-----:R-:W5:Y:S04]  /*2c30*/  LDL.LU R28, [R1+0x6b8] ;  /* 0x0006b800011c7983 */ /* 0x001f680000300800 */
[----:B------:R-:W2:Y:S01]  /*2c40*/  LDL.LU R29, [R1+0x6b4] ;  /* 0x0006b400011d7983 */ /* 0x000ea20000300800 */
[----:B---3--:R-:W-:-:S06]  /*2c50*/  PRMT R26, RZ, 0x7610, R26 ;  /* 0x00007610ff1a7816 */ /* 0x008fcc000000001a */
[----:B------:R0:W3:Y:S04]  /*2c60*/  @!P0 LDG.E.U8 R26, desc[UR20][R2.64] ;  /* 0x00000014021a8981 */ /* 0x0000e8000c1e1100 */
[----:B------:R1:W-:Y:S04]  /*2c70*/  STL [R1+0x1b0], R5 ;  /* 0x0001b00501007387 */ /* 0x0003e80000100800 */
[----:B------:R-:W-:Y:S01]  /*2c80*/  STL [R1+0x1ac], R7 ;  /* 0x0001ac0701007387 */ /* 0x000fe20000100800 */
[----:B-1----:R-:W-:-:S03]  /*2c90*/  IMAD.SHL.U32 R5, R14, 0x2, RZ ;  /* 0x000000020e057824 */ /* 0x002fc600078e00ff */
[----:B----4-:R1:W-:Y:S02]  /*2ca0*/  STL [R1+0xc0], R8 ;  /* 0x0000c00801007387 */ /* 0x0103e40000100800 */
[----:B-1----:R-:W-:Y:S01]  /*2cb0*/  IADD3 R8, P5, PT, R5, R11, RZ ;  /* 0x0000000b05087210 */ /* 0x002fe20007fbe0ff */
[----:B------:R-:W-:-:S03]  /*2cc0*/  VIADD R7, R18, 0xffffffdd ;  /* 0xffffffdd12077836 */ /* 0x000fc60000000000 */
[----:B0-----:R-:W-:Y:S01]  /*2cd0*/  LEA.HI.X.SX32 R2, R5, R12, 0x1, P5 ;  /* 0x0000000c05027211 */ /* 0x001fe200028f0eff */
[----:B------:R-:W-:Y:S01]  /*2ce0*/  IMAD.MOV.U32 R3, RZ, RZ, R8 ;  /* 0x000000ffff037224 */ /* 0x000fe200078e0008 */
[----:B------:R-:W-:Y:S01]  /*2cf0*/  STL [R1+0x1b8], R8 ;  /* 0x0001b80801007387 */ /* 0x000fe20000100800 */
[----:B------:R-:W-:-:S03]  /*2d00*/  ISETP.GE.U32.AND P0, PT, R7, 0x7fffff5e, PT ;  /* 0x7fffff5e0700780c */ /* 0x000fc60003f06070 */
[-C--:B------:R-:W-:Y:S01]  /*2d10*/  @!P2 LOP3.LUT R3, R3, R2.reuse, RZ, 0x3c, !PT ;  /* 0x000000020303a212 */ /* 0x080fe200078e3cff */
[----:B------:R0:W-:Y:S01]  /*2d20*/  STL [R1+0x1b4], R2 ;  /* 0x0001b40201007387 */ /* 0x0001e20000100800 */
[----:B------:R-:W-:Y:S02]  /*2d30*/  IMAD R7, R14, 0xa, RZ ;  /* 0x0000000a0e077824 */ /* 0x000fe400078e02ff */
[C---:B0-----:R-:W-:Y:S02]  /*2d40*/  @!P2 LOP3.LUT R2, R3.reuse, R2, RZ, 0x3c, !PT ;  /* 0x000000020302a212 */ /* 0x041fe400078e3cff */
[----:B-----5:R-:W-:Y:S02]  /*2d50*/  PRMT R28, RZ, 0x7610, R28 ;  /* 0x00007610ff1c7816 */ /* 0x020fe4000000001c */
[----:B------:R-:W-:-:S05]  /*2d60*/  @!P2 LOP3.LUT R3, R3, R2, RZ, 0x3c, !PT ;  /* 0x000000020303a212 */ /* 0x000fca00078e3cff */
[----:B------:R0:W4:Y:S01]  /*2d70*/  @!P2 LDG.E.U8 R28, desc[UR20][R2.64] ;  /* 0x00000014021ca981 */ /* 0x000122000c1e1100 */
[----:B--2---:R-:W-:-:S03]  /*2d80*/  PRMT R25, RZ, 0x7610, R25 ;  /* 0x00007610ff197816 */ /* 0x004fc60000000019 */
[----:B---3--:R1:W-:Y:S02]  /*2d90*/  STL [R1+0xb0], R26 ;  /* 0x0000b01a01007387 */ /* 0x0083e40000100800 */
[----:B-1----:R-:W-:-:S04]  /*2da0*/  IADD3 R26, P5, PT, R7, R11, RZ ;  /* 0x0000000b071a7210 */ /* 0x002fc80007fbe0ff */
[----:B0-----:R-:W-:Y:S01]  /*2db0*/  LEA.HI.X.SX32 R2, R7, R12, 0x1, P5 ;  /* 0x0000000c07027211 */ /* 0x001fe200028f0eff */
[----:B------:R-:W-:Y:S01]  /*2dc0*/  IMAD.MOV.U32 R3, RZ, RZ, R26 ;  /* 0x000000ffff037224 */ /* 0x000fe200078e001a */
[----:B------:R-:W-:Y:S04]  /*2dd0*/  STL [R1+0x1f8], R26 ;  /* 0x0001f81a01007387 */ /* 0x000fe80000100800 */
[-C--:B------:R-:W-:Y:S01]  /*2de0*/  @!P3 LOP3.LUT R3, R3, R2.reuse, RZ, 0x3c, !PT ;  /* 0x000000020303b212 */ /* 0x080fe200078e3cff */
[----:B------:R0:W-:Y:S03]  /*2df0*/  STL [R1+0x1f4], R2 ;  /* 0x0001f40201007387 */ /* 0x0001e60000100800 */
[----:B0-----:R-:W-:-:S04]  /*2e00*/  @!P3 LOP3.LUT R2, R3, R2, RZ, 0x3c, !PT ;  /* 0x000000020302b212 */ /* 0x001fc800078e3cff */
[----:B------:R-:W-:-:S05]  /*2e10*/  @!P3 LOP3.LUT R3, R3, R2, RZ, 0x3c, !PT ;  /* 0x000000020303b212 */ /* 0x000fca00078e3cff */
[----:B------:R0:W2:Y:S01]  /*2e20*/  @!P3 LDG.E.U8 R25, desc[UR20][R2.64] ;  /* 0x000000140219b981 */ /* 0x0000a2000c1e1100 */
[----:B------:R-:W-:-:S05]  /*2e30*/  IMAD R5, R14, 0x12, RZ ;  /* 0x000000120e057824 */ /* 0x000fca00078e02ff */
[----:B------:R-:W-:-:S05]  /*2e40*/  IADD3 R26, P5, PT, R5, R11, RZ ;  /* 0x0000000b051a7210 */ /* 0x000fca0007fbe0ff */
[----:B------:R-:W-:Y:S04]  /*2e50*/  STL [R1+0x238], R26 ;  /* 0x0002381a01007387 */ /* 0x000fe80000100800 */
[----:B----4-:R1:W-:Y:S01]  /*2e60*/  STL [R1+0xa8], R28 ;  /* 0x0000a81c01007387 */ /* 0x0103e20000100800 */
[----:B------:R-:W-:Y:S01]  /*2e70*/  PRMT R29, RZ, 0x7610, R29 ;  /* 0x00007610ff1d7816 */ /* 0x000fe2000000001d */
[----:B0-----:R-:W-:Y:S01]  /*2e80*/  @!P4 IMAD.MOV.U32 R2, RZ, RZ, R26 ;  /* 0x000000ffff02c224 */ /* 0x001fe200078e001a */
[----:B-1----:R-:W-:-:S05]  /*2e90*/  LEA.HI.X.SX32 R28, R5, R12, 0x1, P5 ;  /* 0x0000000c051c7211 */ /* 0x002fca00028f0eff */
[----:B------:R-:W-:-:S05]  /*2ea0*/  @!P4 IMAD.MOV.U32 R3, RZ, RZ, R28 ;  /* 0x000000ffff03c224 */ /* 0x000fca00078e001c */
[----:B------:R0:W3:Y:S04]  /*2eb0*/  @!P4 LDG.E.U8 R29, desc[UR20][R2.64] ;  /* 0x00000014021dc981 */ /* 0x0000e8000c1e1100 */
[----:B--2---:R1:W-:Y:S04]  /*2ec0*/  STL [R1+0xb4], R25 ;  /* 0x0000b41901007387 */ /* 0x0043e80000100800 */
[----:B-1----:R-:W2:Y:S01]  /*2ed0*/  LDL.LU R25, [R1+0x6b0] ;  /* 0x0006b00001197983 */ /* 0x002ea20000300800 */
[----:B------:R-:W-:Y:S02]  /*2ee0*/  IMAD R7, R14, 0x1a, RZ ;  /* 0x0000001a0e077824 */ /* 0x000fe400078e02ff */
[----:B0-----:R-:W-:-:S03]  /*2ef0*/  VIADD R2, R18, 0xffffffc5 ;  /* 0xffffffc512027836 */ /* 0x001fc60000000000 */
[----:B------:R-:W-:-:S04]  /*2f00*/  IADD3 R5, P5, PT, R7, R11, RZ ;  /* 0x0000000b07057210 */ /* 0x000fc80007fbe0ff */
[----:B------:R-:W-:Y:S01]  /*2f10*/  LEA.HI.X.SX32 R7, R7, R12, 0x1, P5 ;  /* 0x0000000c07077211 */ /* 0x000fe200028f0eff */
[----:B------:R-:W-:Y:S01]  /*2f20*/  IMAD.MOV.U32 R3, RZ, RZ, R5 ;  /* 0x000000ffff037224 */ /* 0x000fe200078e0005 */
[----:B------:R-:W-:Y:S01]  /*2f30*/  ISETP.GE.U32.AND P4, PT, R2, 0x7fffff46, PT ;  /* 0x7fffff460200780c */ /* 0x000fe20003f86070 */
[----:B------:R-:W-:Y:S02]  /*2f40*/  VIADD R8, R18, 0xffffffd5 ;  /* 0xffffffd512087836 */ /* 0x000fe40000000000 */
[----:B------:R-:W-:Y:S01]  /*2f50*/  IMAD.MOV.U32 R2, RZ, RZ, R7 ;  /* 0x000000ffff027224 */ /* 0x000fe200078e0007 */
[----:B------:R0:W-:Y:S02]  /*2f60*/  STL [R1+0x234], R28 ;  /* 0x0002341c01007387 */ /* 0x0001e40000100800 */
[----:B------:R-:W-:Y:S02]  /*2f70*/  ISETP.GE.U32.AND P2, PT, R8, 0x7fffff56, PT ;  /* 0x7fffff560800780c */ /* 0x000fe40003f46070 */
[-C--:B------:R-:W-:Y:S01]  /*2f80*/  @!P6 LOP3.LUT R3, R3, R2.reuse, RZ, 0x3c, !PT ;  /* 0x000000020303e212 */ /* 0x080fe200078e3cff */
[----:B------:R-:W-:Y:S01]  /*2f90*/  VIADD R8, R18, 0xffffffcd ;  /* 0xffffffcd12087836 */ /* 0x000fe20000000000 */
[----:B0-----:R-:W4:Y:S04]  /*2fa0*/  LDL.LU R28, [R1+0x6ac] ;  /* 0x0006ac00011c7983 */ /* 0x001f280000300800 */
[----:B------:R-:W5:Y:S01]  /*2fb0*/  LDL.LU R26, [R1+0x6a8] ;  /* 0x0006a800011a7983 */ /* 0x000f620000300800 */
[----:B------:R-:W-:-:S03]  /*2fc0*/  @!P6 LOP3.LUT R2, R3, R2, RZ, 0x3c, !PT ;  /* 0x000000020302e212 */ /* 0x000fc600078e3cff */
[----:B---3--:R0:W-:Y:S01]  /*2fd0*/  STL [R1+0xac], R29 ;  /* 0x0000ac1d01007387 */ /* 0x0081e20000100800 */
[----:B------:R-:W-:Y:S02]  /*2fe0*/  ISETP.GE.U32.AND P3, PT, R8, 0x7fffff4e, PT ;  /* 0x7fffff4e0800780c */ /* 0x000fe40003f66070 */
[----:B------:R-:W-:Y:S01]  /*2ff0*/  @!P6 LOP3.LUT R3, R3, R2, RZ, 0x3c, !PT ;  /* 0x000000020303e212 */ /* 0x000fe200078e3cff */
[----:B0-----:R-:W3:Y:S04]  /*3000*/  LDL.LU R29, [R1+0x6a4] ;  /* 0x0006a400011d7983 */ /* 0x001ee80000300800 */
[----:B------:R0:W-:Y:S02]  /*3010*/  STL [R1+0x388], R5 ;  /* 0x0003880501007387 */ /* 0x0001e40000100800 */
[----:B0-----:R-:W-:-:S05]  /*3020*/  IMAD R5, R14, 0x22, RZ ;  /* 0x000000220e057824 */ /* 0x001fca00078e02ff */
[----:B------:R-:W-:Y:S01]  /*3030*/  IADD3 R8, P5, PT, R5, R11, RZ ;  /* 0x0000000b05087210 */ /* 0x000fe20007fbe0ff */
[----:B------:R-:W-:Y:S04]  /*3040*/  STL [R1+0x384], R7 ;  /* 0x0003840701007387 */ /* 0x000fe80000100800 */
[----:B------:R-:W-:Y:S01]  /*3050*/  STL [R1+0x3b8], R8 ;  /* 0x0003b80801007387 */ /* 0x000fe20000100800 */
[----:B------:R-:W-:Y:S02]  /*3060*/  PRMT R31, RZ, 0x7610, R31 ;  /* 0x00007610ff1f7816 */ /* 0x000fe4000000001f */
[----:B--2---:R-:W-:-:S06]  /*3070*/  PRMT R25, RZ, 0x7610, R25 ;  /* 0x00007610ff197816 */ /* 0x004fcc0000000019 */
[----:B------:R0:W2:Y:S02]  /*3080*/  @!P6 LDG.E.U8 R25, desc[UR20][R2.64] ;  /* 0x000000140219e981 */ /* 0x0000a4000c1e1100 */
[----:B0-----:R-:W-:Y:S01]  /*3090*/  IMAD.MOV.U32 R3, RZ, RZ, R8 ;  /* 0x000000ffff037224 */ /* 0x001fe200078e0008 */
[----:B------:R-:W-:-:S04]  /*30a0*/  LEA.HI.X.SX32 R2, R5, R12, 0x1, P5 ;  /* 0x0000000c05027211 */ /* 0x000fc800028f0eff */
[-C--:B------:R-:W-:Y:S01]  /*30b0*/  @!P0 LOP3.LUT R3, R3, R2.reuse, RZ, 0x3c, !PT ;  /* 0x0000000203038212 */ /* 0x080fe200078e3cff */
[----:B------:R0:W-:Y:S03]  /*30c0*/  STL [R1+0x3b4], R2 ;  /* 0x0003b40201007387 */ /* 0x0001e60000100800 */
[----:B0-----:R-:W-:-:S04]  /*30d0*/  @!P0 LOP3.LUT R2, R3, R2, RZ, 0x3c, !PT ;  /* 0x0000000203028212 */ /* 0x001fc800078e3cff */
[----:B------:R-:W-:-:S05]  /*30e0*/  @!P0 LOP3.LUT R3, R3, R2, RZ, 0x3c, !PT ;  /* 0x0000000203038212 */ /* 0x000fca00078e3cff */
[----:B------:R0:W3:Y:S01]  /*30f0*/  @!P0 LDG.E.U8 R31, desc[UR20][R2.64] ;  /* 0x00000014021f8981 */ /* 0x0000e2000c1e1100 */
[----:B------:R-:W-:-:S05]  /*3100*/  VIADD R7, R18, 0xffffffbd ;  /* 0xffffffbd12077836 */ /* 0x000fca0000000000 */
[----:B------:R-:W-:Y:S01]  /*3110*/  ISETP.GE.U32.AND P6, PT, R7, 0x7fffff3e, PT ;  /* 0x7fffff3e0700780c */ /* 0x000fe20003fc6070 */
[C---:B------:R-:W-:Y:S02]  /*3120*/  IMAD R7, R14.reuse, 0x2a, RZ ;  /* 0x0000002a0e077824 */ /* 0x040fe400078e02ff */
[----:B------:R-:W-:Y:S01]  /*3130*/  IMAD R5, R14, 0x32, RZ ;  /* 0x000000320e057824 */ /* 0x000fe200078e02ff */
[----:B----4-:R-:W-:Y:S02]  /*3140*/  PRMT R28, RZ, 0x7610, R28 ;  /* 0x00007610ff1c7816 */ /* 0x010fe4000000001c */
[----:B------:R-:W-:Y:S01]  /*3150*/  PRMT R24, RZ, 0x7610, R24 ;  /* 0x00007610ff187816 */ /* 0x000fe20000000018 */
[----:B--2---:R1:W-:Y:S02]  /*3160*/  STL [R1+0xa0], R25 ;  /* 0x0000a01901007387 */ /* 0x0043e40000100800 */
[----:B-1----:R-:W-:-:S04]  /*3170*/  IADD3 R25, P5, PT, R7, R11, RZ ;  /* 0x0000000b07197210 */ /* 0x002fc80007fbe0ff */
[----:B0-----:R-:W-:Y:S01]  /*3180*/  LEA.HI.X.SX32 R2, R7, R12, 0x1, P5 ;  /* 0x0000000c07027211 */ /* 0x001fe200028f0eff */
[----:B------:R-:W-:Y:S01]  /*3190*/  IMAD.MOV.U32 R3, RZ, RZ, R25 ;  /* 0x000000ffff037224 */ /* 0x000fe200078e0019 */
[----:B------:R-:W-:Y:S04]  /*31a0*/  STL [R1+0x3e8], R25 ;  /* 0x0003e81901007387 */ /* 0x000fe80000100800 */
[----:B------:R-:W-:Y:S01]  /*31b0*/  @!P2 LOP3.LUT R3, R3, R2, RZ, 0x3c, !PT ;  /* 0x000000020303a212 */ /* 0x000fe200078e3cff */
[----:B---3--:R0:W-:Y:S04]  /*31c0*/  STL [R1+0xa4], R31 ;  /* 0x0000a41f01007387 */ /* 0x0081e80000100800 */
[----:B------:R1:W-:Y:S01]  /*31d0*/  STL [R1+0x3e4], R2 ;  /* 0x0003e40201007387 */ /* 0x0003e20000100800 */
[----:B0-----:R-:W-:-:S02]  /*31e0*/  IADD3 R31, P5, PT, R5, R11, RZ ;  /* 0x0000000b051f7210 */ /* 0x001fc40007fbe0ff */
[----:B-1----:R-:W-:Y:S02]  /*31f0*/  @!P2 LOP3.LUT R2, R3, R2, RZ, 0x3c, !PT ;  /* 0x000000020302a212 */ /* 0x002fe400078e3cff */
[----:B------:R-:W-:Y:S02]  /*3200*/  LEA.HI.X.SX32 R25, R5, R12, 0x1, P5 ;  /* 0x0000000c05197211 */ /* 0x000fe400028f0eff */
[----:B------:R-:W-:-:S05]  /*3210*/  @!P2 LOP3.LUT R3, R3, R2, RZ, 0x3c, !PT ;  /* 0x000000020303a212 */ /* 0x000fca00078e3cff */
[----:B------:R0:W2:Y:S02]  /*3220*/  @!P2 LDG.E.U8 R28, desc[UR20][R2.64] ;  /* 0x00000014021ca981 */ /* 0x0000a4000c1e1100 */
[----:B0-----:R-:W-:Y:S02]  /*3230*/  @!P3 IMAD.MOV.U32 R2, RZ, RZ, R31 ;  /* 0x000000ffff02b224 */ /* 0x001fe400078e001f */
[----:B------:R-:W-:-:S05]  /*3240*/  @!P3 IMAD.MOV.U32 R3, RZ, RZ, R25 ;  /* 0x000000ffff03b224 */ /* 0x000fca00078e0019 */
[----:B------:R0:W3:Y:S01]  /*3250*/  @!P3 LDG.E.U8 R24, desc[UR20][R2.64] ;  /* 0x000000140218b981 */ /* 0x0000e2000c1e1100 */
[----:B------:R-:W-:-:S05]  /*3260*/  IMAD R7, R14, 0x3a, RZ ;  /* 0x0000003a0e077824 */ /* 0x000fca00078e02ff */
[----:B------:R-:W-:Y:S01]  /*3270*/  IADD3 R5, P5, PT, R7, R11, RZ ;  /* 0x0000000b07057210 */ /* 0x000fe20007fbe0ff */
[----:B0-----:R-:W-:-:S03]  /*3280*/  VIADD R2, R18, 0xffffffa5 ;  /* 0xffffffa512027836 */ /* 0x001fc60000000000 */
[----:B------:R-:W-:Y:S01]  /*3290*/  LEA.HI.X.SX32 R7, R7, R12, 0x1, P5 ;  /* 0x0000000c07077211 */ /* 0x000fe200028f0eff */
[----:B------:R-:W-:Y:S01]  /*32a0*/  STL [R1+0x418], R31 ;  /* 0x0004181f01007387 */ /* 0x000fe20000100800 */
[----:B------:R-:W-:Y:S01]  /*32b0*/  IMAD.MOV.U32 R3, RZ, RZ, R5 ;  /* 0x000000ffff037224 */ /* 0x000fe200078e0005 */
[----:B------:R-:W-:Y:S02]  /*32c0*/  ISETP.GE.U32.AND P3, PT, R2, 0x7fffff26, PT ;  /* 0x7fffff260200780c */ /* 0x000fe40003f66070 */
[----:B------:R-:W-:Y:S02]  /*32d0*/  IMAD.MOV.U32 R2, RZ, RZ, R7 ;  /* 0x000000ffff027224 */ /* 0x000fe400078e0007 */
[----:B------:R-:W-:-:S03]  /*32e0*/  VIADD R8, R18, 0xffffffb5 ;  /* 0xffffffb512087836 */ /* 0x000fc60000000000 */
[-C--:B------:R-:W-:Y:S02]  /*32f0*/  @!P4 LOP3.LUT R3, R3, R2.reuse, RZ, 0x3c, !PT ;  /* 0x000000020303c212 */ /* 0x080fe400078e3cff */
[----:B------:R-:W-:Y:S01]  /*3300*/  ISETP.GE.U32.AND P0, PT, R8, 0x7fffff36, PT ;  /* 0x7fffff360800780c */ /* 0x000fe20003f06070 */
[----:B------:R-:W-:Y:S01]  /*3310*/  VIADD R8, R18, 0xffffffad ;  /* 0xffffffad12087836 */ /* 0x000fe20000000000 */
[C---:B------:R-:W-:Y:S02]  /*3320*/  @!P4 LOP3.LUT R2, R3.reuse, R2, RZ, 0x3c, !PT ;  /* 0x000000020302c212 */ /* 0x040fe400078e3cff */
[----:B------:R-:W-:Y:S02]  /*3330*/  PRMT R20, RZ, 0x7610, R20 ;  /* 0x00007610ff147816 */ /* 0x000fe40000000014 */
[----:B------:R-:W-:Y:S02]  /*3340*/  ISETP.GE.U32.AND P2, PT, R8, 0x7fffff2e, PT ;  /* 0x7fffff2e0800780c */ /* 0x000fe40003f46070 */
[----:B------:R-:W-:-:S05]  /*3350*/  @!P4 LOP3.LUT R3, R3, R2, RZ, 0x3c, !PT ;  /* 0x000000020303c212 */ /* 0x000fca00078e3cff */
[----:B------:R0:W4:Y:S01]  /*3360*/  @!P4 LDG.E.U8 R20, desc[UR20][R2.64] ;  /* 0x000000140214c981 */ /* 0x000122000c1e1100 */
[----:B------:R-:W-:-:S03]  /*3370*/  PRMT R22, RZ, 0x7610, R22 ;  /* 0x00007610ff167816 */ /* 0x000fc60000000016 */
[----:B--2---:R1:W-:Y:S04]  /*3380*/  STL [R1+0x9c], R28 ;  /* 0x00009c1c01007387 */ /* 0x0043e80000100800 */
[----:B-1----:R-:W2:Y:S04]  /*3390*/  LDL.LU R28, [R1+0x6a0] ;  /* 0x0006a000011c7983 */ /* 0x002ea80000300800 */
[----:B------:R1:W-:Y:S04]  /*33a0*/  STL [R1+0x414], R25 ;  /* 0x0004141901007387 */ /* 0x0003e80000100800 */
[----:B-1----:R-:W2:Y:S04]  /*33b0*/  LDL.LU R25, [R1+0x69c] ;  /* 0x00069c0001197983 */ /* 0x002ea80000300800 */
[----:B------:R-:W2:Y:S04]  /*33c0*/  LDL.LU R31, [R1+0x698] ;  /* 0x00069800011f7983 */ /* 0x000ea80000300800 */
[----:B---3--:R1:W-:Y:S04]  /*33d0*/  STL [R1+0x98], R24 ;  /* 0x0000981801007387 */ /* 0x0083e80000100800 */
[----:B-1----:R-:W3:Y:S04]  /*33e0*/  LDL.LU R24, [R1+0x694] ;  /* 0x0006940001187983 */ /* 0x002ee80000300800 */
[----:B------:R1:W-:Y:S02]  /*33f0*/  STL [R1+0x444], R5 ;  /* 0x0004440501007387 */ /* 0x0003e40000100800 */
[----:B-1----:R-:W-:-:S05]  /*3400*/  IMAD R5, R14, 0x42, RZ ;  /* 0x000000420e057824 */ /* 0x002fca00078e02ff */
[----:B------:R-:W-:-:S04]  /*3410*/  IADD3 R8, P5, PT, R5, R11, RZ ;  /* 0x0000000b05087210 */ /* 0x000fc80007fbe0ff */
[----:B0-----:R-:W-:Y:S01]  /*3420*/  LEA.HI.X.SX32 R2, R5, R12, 0x1, P5 ;  /* 0x0000000c05027211 */ /* 0x001fe200028f0eff */
[----:B------:R-:W-:Y:S01]  /*3430*/  IMAD.MOV.U32 R3, RZ, RZ, R8 ;  /* 0x000000ffff037224 */ /* 0x000fe200078e0008 */
[----:B------:R-:W-:Y:S04]  /*3440*/  STL [R1+0x440], R7 ;  /* 0x0004400701007387 */ /* 0x000fe80000100800 */
[-C--:B------:R-:W-:Y:S01]  /*3450*/  @!P6 LOP3.LUT R3, R3, R2.reuse, RZ, 0x3c, !PT ;  /* 0x000000020303e212 */ /* 0x080fe200078e3cff */
[----:B------:R-:W-:Y:S04]  /*3460*/  STL [R1+0x46c], R8 ;  /* 0x00046c0801007387 */ /* 0x000fe80000100800 */
[----:B------:R0:W-:Y:S02]  /*3470*/  STL [R1+0x468], R2 ;  /* 0x0004680201007387 */ /* 0x0001e40000100800 */
[----:B0-----:R-:W-:-:S04]  /*3480*/  @!P6 LOP3.LUT R2, R3, R2, RZ, 0x3c, !PT ;  /* 0x000000020302e212 */ /* 0x001fc800078e3cff */
[----:B------:R-:W-:-:S05]  /*3490*/  @!P6 LOP3.LUT R3, R3, R2, RZ, 0x3c, !PT ;  /* 0x000000020303e212 */ /* 0x000fca00078e3cff */
[----:B------:R0:W2:Y:S01]  /*34a0*/  @!P6 LDG.E.U8 R22, desc[UR20][R2.64] ;  /* 0x000000140216e981 */ /* 0x0000a2000c1e1100 */
[----:B------:R-:W-:-:S05]  /*34b0*/  VIADD R7, R18, 0xffffff9d ;  /* 0xffffff9d12077836 */ /* 0x000fca0000000000 */
[----:B------:R-:W-:Y:S01]  /*34c0*/  ISETP.GE.U32.AND P4, PT, R7, 0x7fffff1e, PT ;  /* 0x7fffff1e0700780c */ /* 0x000fe20003f86070 */
[C---:B------:R-:W-:Y:S01]  /*34d0*/  IMAD R7, R14.reuse, 0x4a, RZ ;  /* 0x0000004a0e077824 */ /* 0x040fe200078e02ff */
[----:B----4-:R1:W-:Y:S01]  /*34e0*/  STL [R1+0x94], R20 ;  /* 0x0000941401007387 */ /* 0x0103e20000100800 */
[----:B------:R-:W-:-:S03]  /*34f0*/  IMAD R5, R14, 0x52, RZ ;  /* 0x000000520e057824 */ /* 0x000fc600078e02ff */
[----:B-1----:R-:W-:-:S04]  /*3500*/  IADD3 R20, P5, PT, R7, R11, RZ ;  /* 0x0000000b07147210 */ /* 0x002fc80007fbe0ff */
[----:B0-----:R-:W-:Y:S01]  /*3510*/  LEA.HI.X.SX32 R2, R7, R12, 0x1, P5 ;  /* 0x0000000c07027211 */ /* 0x001fe200028f0eff */
[----:B------:R-:W-:Y:S01]  /*3520*/  IMAD.MOV.U32 R3, RZ, RZ, R20 ;  /* 0x000000ffff037224 */ /* 0x000fe200078e0014 */
[----:B------:R0:W-:Y:S04]  /*3530*/  STL [R1+0x48c], R20 ;  /* 0x00048c1401007387 */ /* 0x0001e80000100800 */
[----:B------:R-:W-:Y:S01]  /*3540*/  @!P0 LOP3.LUT R3, R3, R2, RZ, 0x3c, !PT ;  /* 0x0000000203038212 */ /* 0x000fe200078e3cff */
[----:B------:R1:W-:Y:S01]  /*3550*/  STL [R1+0x488], R2 ;  /* 0x0004880201007387 */ /* 0x0003e20000100800 */
[----:B0-----:R-:W-:Y:S02]  /*3560*/  IADD3 R20, P5, PT, R5, R11, RZ ;  /* 0x0000000b05147210 */ /* 0x001fe40007fbe0ff */
[----:B------:R-:W-:-:S02]  /*3570*/  PRMT R23, RZ, 0x7610, R23 ;  /* 0x00007610ff177816 */ /* 0x000fc40000000017 */
[C---:B-1----:R-:W-:Y:S01]  /*3580*/  @!P0 LOP3.LUT R2, R3.reuse, R2, RZ, 0x3c, !PT ;  /* 0x0000000203028212 */ /* 0x042fe200078e3cff */
[----:B------:R-:W-:Y:S03]  /*3590*/  STL [R1+0x4ac], R20 ;  /* 0x0004ac1401007387 */ /* 0x000fe60000100800 */
[----:B------:R-:W-:Y:S02]  /*35a0*/  @!P0 LOP3.LUT R3, R3, R2, RZ, 0x3c, !PT ;  /* 0x0000000203038212 */ /* 0x000fe400078e3cff */
[----:B------:R-:W-:-:S03]  /*35b0*/  PRMT R27, RZ, 0x7610, R27 ;  /* 0x00007610ff1b7816 */ /* 0x000fc6000000001b */
[----:B------:R0:W4:Y:S02]  /*35c0*/  @!P0 LDG.E.U8 R23, desc[UR20][R2.64] ;  /* 0x0000001402178981 */ /* 0x000124000c1e1100 */
[----:B0-----:R-:W-:Y:S02]  /*35d0*/  @!P2 IMAD.MOV.U32 R2, RZ, RZ, R20 ;  /* 0x000000ffff02a224 */ /* 0x001fe400078e0014 */
[----:B--2---:R0:W-:Y:S02]  /*35e0*/  STL [R1+0x8c], R22 ;  /* 0x00008c1601007387 */ /* 0x0041e40000100800 */
[----:B0-----:R-:W-:-:S05]  /*35f0*/  LEA.HI.X.SX32 R22, R5, R12, 0x1, P5 ;  /* 0x0000000c05167211 */ /* 0x001fca00028f0eff */
[----:B------:R-:W-:-:S05]  /*3600*/  @!P2 IMAD.MOV.U32 R3, RZ, RZ, R22 ;  /* 0x000000ffff03a224 */ /* 0x000fca00078e0016 */
[----:B------:R0:W2:Y:S01]  /*3610*/  @!P2 LDG.E.U8 R27, desc[UR20][R2.64] ;  /* 0x00000014021ba981 */ /* 0x0000a2000c1e1100 */
[----:B------:R-:W-:-:S05]  /*3620*/  IMAD R7, R14, 0x5a, RZ ;  /* 0x0000005a0e077824 */ /* 0x000fca00078e02ff */
[----:B------:R-:W-:Y:S01]  /*3630*/  IADD3 R5, P5, PT, R7, R11, RZ ;  /* 0x0000000b07057210 */ /* 0x000fe20007fbe0ff */
[----:B0-----:R-:W-:-:S03]  /*3640*/  VIADD R2, R18, 0xffffff85 ;  /* 0xffffff8512027836 */ /* 0x001fc60000000000 */
[----:B------:R-:W-:Y:S01]  /*3650*/  LEA.HI.X.SX32 R7, R7, R12, 0x1, P5 ;  /* 0x0000000c07077211 */ /* 0x000fe200028f0eff */
[----:B------:R-:W-:Y:S01]  /*3660*/  IMAD.MOV.U32 R3, RZ, RZ, R5 ;  /* 0x000000ffff037224 */ /* 0x000fe200078e0005 */
[----:B------:R-:W-:-:S03]  /*3670*/  ISETP.GE.U32.AND P2, PT, R2, 0x7fffff06, PT ;  /* 0x7fffff060200780c */ /* 0x000fc60003f46070 */
[----:B------:R-:W-:Y:S02]  /*3680*/  IMAD.MOV.U32 R2, RZ, RZ, R7 ;  /* 0x000000ffff027224 */ /* 0x000fe400078e0007 */
[----:B------:R-:W-:-:S03]  /*3690*/  VIADD R8, R18, 0xffffff95 ;  /* 0xffffff9512087836 */ /* 0x000fc60000000000 */
[-C--:B------:R-:W-:Y:S01]  /*36a0*/  @!P3 LOP3.LUT R3, R3, R2.reuse, RZ, 0x3c, !PT ;  /* 0x000000020303b212 */ /* 0x080fe200078e3cff */
[----:B----4-:R0:W-:Y:S01]  /*36b0*/  STL [R1+0x88], R23 ;  /* 0x0000881701007387 */ /* 0x0101e20000100800 */
[----:B------:R-:W-:Y:S01]  /*36c0*/  ISETP.GE.U32.AND P6, PT, R8, 0x7fffff16, PT ;  /* 0x7fffff160800780c */ /* 0x000fe20003fc6070 */
[----:B------:R-:W-:Y:S01]  /*36d0*/  VIADD R8, R18, 0xffffff8d ;  /* 0xffffff8d12087836 */ /* 0x000fe20000000000 */
[----:B------:R-:W-:Y:S01]  /*36e0*/  @!P3 LOP3.LUT R2, R3, R2, RZ, 0x3c, !PT ;  /* 0x000000020302b212 */ /* 0x000fe200078e3cff */
[----:B0-----:R-:W4:Y:S04]  /*36f0*/  LDL.LU R23, [R1+0x690] ;  /* 0x0006900001177983 */ /* 0x001f280000300800 */
[----:B------:R0:W-:Y:S01]  /*3700*/  STL [R1+0x4a8], R22 ;  /* 0x0004a81601007387 */ /* 0x0001e20000100800 */
[----:B------:R-:W-:-:S03]  /*3710*/  PRMT R19, RZ, 0x7610, R19 ;  /* 0x00007610ff137816 */ /* 0x000fc60000000013 */
[----:B0-----:R-:W3:Y:S04]  /*3720*/  LDL.LU R22, [R1+0x68c] ;  /* 0x00068c0001167983 */ /* 0x001ee80000300800 */
[----:B------:R-:W3:Y:S01]  /*3730*/  LDL.LU R20, [R1+0x688] ;  /* 0x0006880001147983 */ /* 0x000ee20000300800 */
[----:B------:R-:W-:Y:S02]  /*3740*/  ISETP.GE.U32.AND P0, PT, R8, 0x7fffff0e, PT ;  /* 0x7fffff0e0800780c */ /* 0x000fe40003f06070 */
[----:B------:R-:W-:-:S05]  /*3750*/  @!P3 LOP3.LUT R3, R3, R2, RZ, 0x3c, !PT ;  /* 0x000000020303b212 */ /* 0x000fca00078e3cff */
[----:B------:R0:W3:Y:S01]  /*3760*/  @!P3 LDG.E.U8 R19, desc[UR20][R2.64] ;  /* 0x000000140213b981 */ /* 0x0000e2000c1e1100 */
[----:B------:R-:W-:-:S03]  /*3770*/  PRMT R30, RZ, 0x7610, R30 ;  /* 0x00007610ff1e7816 */ /* 0x000fc6000000001e */
[----:B--2---:R1:W-:Y:S04]  /*3780*/  STL [R1+0x90], R27 ;  /* 0x0000901b01007387 */ /* 0x0043e80000100800 */
[----:B-1----:R-:W2:Y:S04]  /*3790*/  LDL.LU R27, [R1+0x684] ;  /* 0x00068400011b7983 */ /* 0x002ea80000300800 */
        /* <DEDUP_REMOVED lines=15> */
[----:B---3--:R1:W-:Y:S01]  /*3890*/  STL [R1+0x84], R19 ;  /* 0x0000841301007387 */ /* 0x0083e20000100800 */
        /* <DEDUP_REMOVED lines=13> */
[----:B------:R0:W3:Y:S02]  /*3970*/  @!P6 LDG.E.U8 R21, desc[UR20][R2.64] ;  /* 0x000000140215e981 */ /* 0x0000e4000c1e1100 */
        /* <DEDUP_REMOVED lines=14> */
[----:B---3--:R0:W-:Y:S01]  /*3a60*/  STL [R1+0x80], R21 ;  /* 0x0000801501007387 */ /* 0x0081e20000100800 */
[----:B------:R-:W-:Y:S01]  /*3a70*/  ISETP.GE.U32.AND P4, PT, R8, 0x7fffff75, PT ;  /* 0x7fffff750800780c */ /* 0x000fe20003f86070 */
[----:B------:R-:W-:Y:S01]  /*3a80*/  VIADD R8, R18, 0xffffffec ;  /* 0xffffffec12087836 */ /* 0x000fe20000000000 */
[----:B------:R-:W-:Y:S01]  /*3a90*/  @!P2 LOP3.LUT R2, R3, R2, RZ, 0x3c, !PT ;  /* 0x000000020302a212 */ /* 0x000fe200078e3cff */
[----:B0-----:R-:W3:Y:S04]  /*3aa0*/  LDL.LU R21, [R1+0x680] ;  /* 0x0006800001157983 */ /* 0x001ee80000300800 */
        /* <DEDUP_REMOVED lines=24> */
[----:B------:R-:W-:Y:S01]  /*3c30*/  IMAD R7, R14, 0xb, RZ ;  /* 0x0000000b0e077824 */ /* 0x000fe200078e02ff */
[----:B---3--:R1:W-:Y:S04]  /*3c40*/  STL [R1+0x6c], R16 ;  /* 0x00006c1001007387 */ /* 0x0083e80000100800 */
[----:B-1----:R-:W-:-:S04]  /*3c50*/  IADD3 R16, P6, PT, R7, R11, RZ ;  /* 0x0000000b07107210 */ /* 0x002fc80007fde0ff */
[----:B0-----:R-:W-:Y:S01]  /*3c60*/  LEA.HI.X.SX32 R2, R7, R12, 0x1, P6 ;  /* 0x0000000c07027211 */ /* 0x001fe200030f0eff */
[----:B------:R-:W-:Y:S01]  /*3c70*/  IMAD.MOV.U32 R3, RZ, RZ, R16 ;  /* 0x000000ffff037224 */ /* 0x000fe200078e0010 */
[----:B------:R-:W-:Y:S01]  /*3c80*/  STL [R1+0x200], R16 ;  /* 0x0002001001007387 */ /* 0x000fe20000100800 */
[----:B------:R-:W-:-:S03]  /*3c90*/  IMAD R5, R14, 0x13, RZ ;  /* 0x000000130e057824 */ /* 0x000fc600078e02ff */
[----:B------:R-:W-:Y:S02]  /*3ca0*/  @!P4 LOP3.LUT R3, R3, R2, RZ, 0x3c, !PT ;  /* 0x000000020303c212 */ /* 0x000fe400078e3cff */
[----:B------:R-:W-:Y:S02]  /*3cb0*/  PRMT R17, RZ, 0x7610, R17 ;  /* 0x00007610ff117816 */ /* 0x000fe40000000011 */
[----:B------:R-:W-:Y:S01]  /*3cc0*/  PRMT R10, RZ, 0x7610, R10 ;  /* 0x00007610ff0a7816 */ /* 0x000fe2000000000a */
[----:B--2---:R0:W-:Y:S04]  /*3cd0*/  STL [R1+0x68], R33 ;  /* 0x0000682101007387 */ /* 0x0041e80000100800 */
        /* <DEDUP_REMOVED lines=53> */
[----:B------:R-:W-:Y:S01]  /*4030*/  STL [R1+0x3f0], R9 ;  /* 0x0003f00901007387 */ /* 0x000fe20000100800 */
[----:B------:R-:W-:Y:S01]  /*4040*/  PRMT R32, RZ, 0x7610, R32 ;  /* 0x00007610ff207816 */ /* 0x000fe20000000020 */
[----:B------:R-:W-:Y:S02]  /*4050*/  @!P3 IMAD.MOV.U32 R2, RZ, RZ, R9 ;  /* 0x000000ffff02b224 */ /* 0x000fe400078e0009 */
[----:B------:R-:W-:Y:S01]  /*4060*/  VIADD R8, R18, 0xffffffb4 ;  /* 0xffffffb412087836 */ /* 0x000fe20000000000 */
[----:B-----5:R-:W-:Y:S02]  /*4070*/  PRMT R26, RZ, 0x7610, R26 ;  /* 0x00007610ff1a7816 */ /* 0x020fe4000000001a */
[----:B------:R0:W4:Y:S02]  /*4080*/  @!P3 LDG.E.U8 R32, desc[UR20][R2.64] ;  /* 0x000000140220b981 */ /* 0x000124000c1e1100 */
[----:B------:R-:W-:Y:S01]  /*4090*/  ISETP.GE.U32.AND P2, PT, R8, 0x7fffff35, PT ;  /* 0x7fffff350800780c */ /* 0x000fe20003f46070 */
[----:B------:R-:W-:-:S02]  /*40a0*/  VIADD R8, R18, 0xffffffac ;  /* 0xffffffac12087836 */ /* 0x000fc40000000000 */
[----:B------:R-:W-:-:S03]  /*40b0*/  IMAD R7, R14, 0x3b, RZ ;  /* 0x0000003b0e077824 */ /* 0x000fc600078e02ff */
[----:B------:R-:W-:Y:S02]  /*40c0*/  ISETP.GE.U32.AND P3, PT, R8, 0x7fffff2d, PT ;  /* 0x7fffff2d0800780c */ /* 0x000fe40003f66070 */
[----:B------:R-:W-:Y:S01]  /*40d0*/  PRMT R6, RZ, 0x7610, R6 ;  /* 0x00007610ff067816 */ /* 0x000fe20000000006 */
[----:B--2---:R1:W-:Y:S02]  /*40e0*/  STL [R1+0x64], R37 ;  /* 0x0000642501007387 */ /* 0x0043e40000100800 */
[----:B-1----:R-:W-:-:S04]  /*40f0*/  IADD3 R37, P6, PT, R5, R11, RZ ;  /* 0x0000000b05257210 */ /* 0x002fc80007fde0ff */
[----:B------:R-:W-:Y:S01]  /*4100*/  LEA.HI.X.SX32 R5, R5, R12, 0x1, P6 ;  /* 0x0000000c05057211 */ /* 0x000fe200030f0eff */
[----:B------:R1:W-:Y:S01]  /*4110*/  STL [R1+0x3ec], R3 ;  /* 0x0003ec0301007387 */ /* 0x0003e20000100800 */
[----:B0-----:R-:W-:Y:S01]  /*4120*/  @!P4 IMAD.MOV.U32 R2, RZ, RZ, R37 ;  /* 0x000000ffff02c224 */ /* 0x001fe200078e0025 */
[----:B------:R-:W-:Y:S02]  /*4130*/  IADD3 R8, P6, PT, R7, R11, RZ ;  /* 0x0000000b07087210 */ /* 0x000fe40007fde0ff */
[----:B-1----:R-:W-:-:S05]  /*4140*/  @!P4 IMAD.MOV.U32 R3, RZ, RZ, R5 ;  /* 0x000000ffff03c224 */ /* 0x002fca00078e0005 */
[----:B------:R0:W2:Y:S02]  /*4150*/  @!P4 LDG.E.U8 R26, desc[UR20][R2.64] ;  /* 0x00000014021ac981 */ /* 0x0000a4000c1e1100 */
[----:B0-----:R-:W-:Y:S01]  /*4160*/  VIADD R2, R18, 0xffffffa4 ;  /* 0xffffffa412027836 */ /* 0x001fe20000000000 */
[----:B------:R-:W-:-:S04]  /*4170*/  LEA.HI.X.SX32 R3, R7, R12, 0x1, P6 ;  /* 0x0000000c07037211 */ /* 0x000fc800030f0eff */
[----:B------:R-:W-:Y:S01]  /*4180*/  ISETP.GE.U32.AND P4, PT, R2, 0x7fffff25, PT ;  /* 0x7fffff250200780c */ /* 0x000fe20003f86070 */
[----:B------:R-:W-:-:S05]  /*4190*/  @!P5 IMAD.MOV.U32 R2, RZ, RZ, R8 ;  /* 0x000000ffff02d224 */ /* 0x000fca00078e0008 */
[----:B------:R0:W5:Y:S04]  /*41a0*/  @!P5 LDG.E.U8 R6, desc[UR20][R2.64] ;  /* 0x000000140206d981 */ /* 0x000168000c1e1100 */
[----:B------:R-:W-:Y:S04]  /*41b0*/  STL [R1+0x420], R37 ;  /* 0x0004202501007387 */ /* 0x000fe80000100800 */
[----:B------:R-:W2:Y:S04]  /*41c0*/  LDL.LU R9, [R1+0x660] ;  /* 0x0006600001097983 */ /* 0x000ea80000300800 */
[----:B----4-:R1:W-:Y:S01]  /*41d0*/  STL [R1+0x5c], R32 ;  /* 0x00005c2001007387 */ /* 0x0103e20000100800 */
[----:B------:R-:W-:-:S03]  /*41e0*/  VIADD R7, R18, 0xffffff9c ;  /* 0xffffff9c12077836 */ /* 0x000fc60000000000 */
[----:B-1----:R-:W4:Y:S04]  /*41f0*/  LDL.LU R32, [R1+0x65c] ;  /* 0x00065c0001207983 */ /* 0x002f280000300800 */
[----:B------:R1:W-:Y:S02]  /*4200*/  STL [R1+0x41c], R5 ;  /* 0x00041c0501007387 */ /* 0x0003e40000100800 */
[C---:B-1----:R-:W-:Y:S02]  /*4210*/  IMAD R5, R14.reuse, 0x43, RZ ;  /* 0x000000430e057824 */ /* 0x042fe400078e02ff */
[----:B------:R-:W-:Y:S03]  /*4220*/  STL [R1+0x44c], R8 ;  /* 0x00044c0801007387 */ /* 0x000fe60000100800 */
[----:B------:R-:W-:Y:S01]  /*4230*/  IADD3 R37, P6, PT, R5, R11, RZ ;  /* 0x0000000b05257210 */ /* 0x000fe20007fde0ff */
[----:B------:R0:W-:Y:S01]  /*4240*/  STL [R1+0x448], R3 ;  /* 0x0004480301007387 */ /* 0x0001e20000100800 */
[----:B------:R-:W-:Y:S01]  /*4250*/  ISETP.GE.U32.AND P5, PT, R7, 0x7fffff1d, PT ;  /* 0x7fffff1d0700780c */ /* 0x000fe20003fa6070 */
[----:B------:R-:W-:Y:S01]  /*4260*/  IMAD R7, R14, 0x4b, RZ ;  /* 0x0000004b0e077824 */ /* 0x000fe200078e02ff */
[----:B------:R-:W-:Y:S01]  /*4270*/  PRMT R29, RZ, 0x7610, R29 ;  /* 0x00007610ff1d7816 */ /* 0x000fe2000000001d */
[----:B------:R-:W-:Y:S01]  /*4280*/  STL [R1+0x474], R37 ;  /* 0x0004742501007387 */ /* 0x000fe20000100800 */
[----:B0-----:R-:W-:Y:S01]  /*4290*/  LEA.HI.X.SX32 R3, R5, R12, 0x1, P6 ;  /* 0x0000000c05037211 */ /* 0x001fe200030f0eff */
[----:B------:R-:W-:-:S04]  /*42a0*/  @!P0 IMAD.MOV.U32 R2, RZ, RZ, R37 ;  /* 0x000000ffff028224 */ /* 0x000fc800078e0025 */
[----:B------:R-:W-:Y:S04]  /*42b0*/  STL [R1+0x470], R3 ;  /* 0x0004700301007387 */ /* 0x000fe80000100800 */
[----:B------:R0:W2:Y:S01]  /*42c0*/  @!P0 LDG.E.U8 R29, desc[UR20][R2.64] ;  /* 0x00000014021d8981 */ /* 0x0000a2000c1e1100 */
[----:B------:R-:W-:Y:S01]  /*42d0*/  IMAD R5, R14, 0x53, RZ ;  /* 0x000000530e057824 */ /* 0x000fe200078e02ff */
[----:B------:R-:W-:Y:S02]  /*42e0*/  PRMT R28, RZ, 0x7610, R28 ;  /* 0x00007610ff1c7816 */ /* 0x000fe4000000001c */
[----:B------:R-:W-:Y:S01]  /*42f0*/  PRMT R4, RZ, 0x7610, R4 ;  /* 0x00007610ff047816 */ /* 0x000fe20000000004 */
[----:B-----5:R1:W-:Y:S02]  /*4300*/  STL [R1+0x58], R6 ;  /* 0x0000580601007387 */ /* 0x0203e40000100800 */
[----:B-1----:R-:W-:-:S04]  /*4310*/  IADD3 R6, P6, PT, R7, R11, RZ ;  /* 0x0000000b07067210 */ /* 0x002fc80007fde0ff */
[----:B0-----:R-:W-:Y:S01]  /*4320*/  LEA.HI.X.SX32 R2, R7, R12, 0x1, P6 ;  /* 0x0000000c07027211 */ /* 0x001fe200030f0eff */
[----:B------:R-:W-:Y:S01]  /*4330*/  IMAD.MOV.U32 R3, RZ, RZ, R6 ;  /* 0x000000ffff037224 */ /* 0x000fe200078e0006 */
[----:B------:R0:W-:Y:S04]  /*4340*/  STL [R1+0x494], R6 ;  /* 0x0004940601007387 */ /* 0x0001e80000100800 */
[----:B------:R-:W-:Y:S01]  /*4350*/  @!P2 LOP3.LUT R3, R3, R2, RZ, 0x3c, !PT ;  /* 0x000000020303a212 */ /* 0x000fe200078e3cff */
[----:B------:R1:W-:Y:S01]  /*4360*/  STL [R1+0x490], R2 ;  /* 0x0004900201007387 */ /* 0x0003e20000100800 */
[----:B------:R-:W-:-:S04]  /*4370*/  IADD3 R37, P6, PT, R5, R11, RZ ;  /* 0x0000000b05257210 */ /* 0x000fc80007fde0ff */
[----:B0-----:R-:W-:Y:S02]  /*4380*/  LEA.HI.X.SX32 R6, R5, R12, 0x1, P6 ;  /* 0x0000000c05067211 */ /* 0x001fe400030f0eff */
[----:B-1----:R-:W-:-:S04]  /*4390*/  @!P2 LOP3.LUT R2, R3, R2, RZ, 0x3c, !PT ;  /* 0x000000020302a212 */ /* 0x002fc800078e3cff */
[----:B------:R-:W-:-:S05]  /*43a0*/  @!P2 LOP3.LUT R3, R3, R2, RZ, 0x3c, !PT ;  /* 0x000000020303a212 */ /* 0x000fca00078e3cff */
[----:B------:R0:W5:Y:S02]  /*43b0*/  @!P2 LDG.E.U8 R28, desc[UR20][R2.64] ;  /* 0x00000014021ca981 */ /* 0x000164000c1e1100 */
[----:B0-----:R-:W-:Y:S02]  /*43c0*/  @!P3 IMAD.MOV.U32 R2, RZ, RZ, R37 ;  /* 0x000000ffff02b224 */ /* 0x001fe400078e0025 */
        /* <DEDUP_REMOVED lines=8> */
[----:B------:R-:W-:Y:S01]  /*4450*/  IMAD.MOV.U32 R2, RZ, RZ, R7 ;  /* 0x000000ffff027224 */ /* 0x000fe200078e0007 */
[----:B------:R-:W-:Y:S01]  /*4460*/  STL [R1+0x4b4], R37 ;  /* 0x0004b42501007387 */ /* 0x000fe20000100800 */
[----:B------:R-:W-:-:S03]  /*4470*/  VIADD R8, R18, 0xffffff94 ;  /* 0xffffff9412087836 */ /* 0x000fc60000000000 */
[----:B------:R0:W-:Y:S01]  /*4480*/  STL [R1+0x4b0], R6 ;  /* 0x0004b00601007387 */ /* 0x0001e20000100800 */
[-C--:B------:R-:W-:Y:S02]  /*4490*/  @!P4 LOP3.LUT R3, R3, R2.reuse, RZ, 0x3c, !PT ;  /* 0x000000020303c212 */ /* 0x080fe400078e3cff */
[----:B------:R-:W-:Y:S01]  /*44a0*/  ISETP.GE.U32.AND P0, PT, R8, 0x7fffff15, PT ;  /* 0x7fffff150800780c */ /* 0x000fe20003f06070 */
[----:B------:R-:W-:Y:S01]  /*44b0*/  VIADD R8, R18, 0xffffff8c ;  /* 0xffffff8c12087836 */ /* 0x000fe20000000000 */
[----:B------:R-:W-:Y:S01]  /*44c0*/  @!P4 LOP3.LUT R2, R3, R2, RZ, 0x3c, !PT ;  /* 0x000000020302c212 */ /* 0x000fe200078e3cff */
[----:B0-----:R-:W3:Y:S04]  /*44d0*/  LDL.LU R6, [R1+0x658] ;  /* 0x0006580001067983 */ /* 0x001ee80000300800 */
[----:B------:R-:W3:Y:S01]  /*44e0*/  LDL.LU R37, [R1+0x654] ;  /* 0x0006540001257983 */ /* 0x000ee20000300800 */
[----:B------:R-:W-:-:S02]  /*44f0*/  PRMT R35, RZ, 0x7610, R35 ;  /* 0x00007610ff237816 */ /* 0x000fc40000000023 */
        /* <DEDUP_REMOVED lines=33> */
[----:B------:R-:W-:Y:S01]  /*4710*/  @!P0 LOP3.LUT R3, R3, R2, RZ, 0x3c, !PT ;  /* 0x0000000203038212 */ /* 0x000fe200078e3cff */
[----:B------:R-:W-:Y:S01]  /*4720*/  IMAD R7, R14, 0x7b, RZ ;  /* 0x0000007b0e077824 */ /* 0x000fe200078e02ff */
[----:B------:R-:W-:-:S03]  /*4730*/  PRMT R13, RZ, 0x7610, R13 ;  /* 0x00007610ff0d7816 */ /* 0x000fc6000000000d */
[----:B------:R0:W3:Y:S02]  /*4740*/  @!P0 LDG.E.U8 R0, desc[UR20][R2.64] ;  /* 0x0000001402008981 */ /* 0x0000e4000c1e1100 */
[----:B0-----:R-:W-:Y:S01]  /*4750*/  @!P2 IMAD.MOV.U32 R2, RZ, RZ, R35 ;  /* 0x000000ffff02a224 */ /* 0x001fe200078e0023 */
[----:B------:R-:W-:Y:S01]  /*4760*/  PRMT R25, RZ, 0x7610, R25 ;  /* 0x00007610ff197816 */ /* 0x000fe20000000019 */
[----:B--2---:R0:W-:Y:S02]  /*4770*/  STL [R1+0x3c], R36 ;  /* 0x00003c2401007387 */ /* 0x0041e40000100800 */
[----:B0-----:R-:W-:-:S05]  /*4780*/  LEA.HI.X.SX32 R36, R5, R12, 0x1, P6 ;  /* 0x0000000c05247211 */ /* 0x001fca00030f0eff */
[----:B------:R-:W-:Y:S01]  /*4790*/  @!P2 IMAD.MOV.U32 R3, RZ, RZ, R36 ;  /* 0x000000ffff03a224 */ /* 0x000fe200078e0024 */
[----:B------:R-:W-:-:S04]  /*47a0*/  IADD3 R5, P6, PT, R7, R11, RZ ;  /* 0x0000000b07057210 */ /* 0x000fc80007fde0ff */
[----:B------:R0:W2:Y:S01]  /*47b0*/  @!P2 LDG.E.U8 R13, desc[UR20][R2.64] ;  /* 0x00000014020da981 */ /* 0x0000a2000c1e1100 */
[----:B------:R-:W-:Y:S01]  /*47c0*/  LEA.HI.X.SX32 R7, R7, R12, 0x1, P6 ;  /* 0x0000000c07077211 */ /* 0x000fe200030f0eff */
[----:B0-----:R-:W-:Y:S02]  /*47d0*/  VIADD R2, R18, 0xffffffe3 ;  /* 0xffffffe312027836 */ /* 0x001fe40000000000 */
[----:B------:R-:W-:-:S03]  /*47e0*/  IMAD.MOV.U32 R3, RZ, RZ, R5 ;  /* 0x000000ffff037224 */ /* 0x000fc600078e0005 */
[----:B------:R-:W-:Y:S01]  /*47f0*/  ISETP.GE.U32.AND P2, PT, R2, 0x7fffff64, PT ;  /* 0x7fffff640200780c */ /* 0x000fe20003f46070 */
[----:B------:R-:W-:-:S05]  /*4800*/  IMAD.MOV.U32 R2, RZ, RZ, R7 ;  /* 0x000000ffff027224 */ /* 0x000fca00078e0007 */
[----:B------:R-:W-:-:S04]  /*4810*/  @!P3 LOP3.LUT R3, R3, R2, RZ, 0x3c, !PT ;  /* 0x000000020303b212 */ /* 0x000fc800078e3cff */
[----:B------:R-:W-:-:S04]  /*4820*/  @!P3 LOP3.LUT R2, R3, R2, RZ, 0x3c, !PT ;  /* 0x000000020302b212 */ /* 0x000fc800078e3cff */
[----:B------:R-:W-:-:S05]  /*4830*/  @!P3 LOP3.LUT R3, R3, R2, RZ, 0x3c, !PT ;  /* 0x000000020303b212 */ /* 0x000fca00078e3cff */
[----:B------:R0:W4:Y:S01]  /*4840*/  @!P3 LDG.E.U8 R25, desc[UR20][R2.64] ;  /* 0x000000140219b981 */ /* 0x000122000c1e1100 */
[----:B------:R-:W-:-:S03]  /*4850*/  VIADD R8, R18, 0xfffffff3 ;  /* 0xfffffff312087836 */ /* 0x000fc60000000000 */
[----:B---3--:R1:W-:Y:S02]  /*4860*/  STL [R1+0x4c], R0 ;  /* 0x00004c0001007387 */ /* 0x0083e40000100800 */
[----:B------:R-:W-:Y:S01]  /*4870*/  ISETP.GE.U32.AND P5, PT, R8, 0x7fffff74, PT ;  /* 0x7fffff740800780c */ /* 0x000fe20003fa6070 */
[----:B------:R-:W-:Y:S01]  /*4880*/  VIADD R8, R18, 0xffffffeb ;  /* 0xffffffeb12087836 */ /* 0x000fe20000000000 */
[----:B-1----:R-:W3:Y:S04]  /*4890*/  LDL.LU R0, [R1+0x64c] ;  /* 0x00064c0001007983 */ /* 0x002ee80000300800 */
[----:B------:R1:W-:Y:S01]  /*48a0*/  STL [R1+0x54c], R36 ;  /* 0x00054c2401007387 */ /* 0x0003e20000100800 */
[----:B------:R-:W-:-:S03]  /*48b0*/  ISETP.GE.U32.AND P0, PT, R8, 0x7fffff6c, PT ;  /* 0x7fffff6c0800780c */ /* 0x000fc60003f06070 */
[----:B-1----:R-:W3:Y:S04]  /*48c0*/  LDL.LU R36, [R1+0x648] ;  /* 0x0006480001247983 */ /* 0x002ee80000300800 */
[----:B------:R-:W3:Y:S01]  /*48d0*/  LDL.LU R35, [R1+0x644] ;  /* 0x0006440001237983 */ /* 0x000ee20000300800 */
[----:B------:R-:W-:Y:S02]  /*48e0*/  PRMT R31, RZ, 0x7610, R31 ;  /* 0x00007610ff1f7816 */ /* 0x000fe4000000001f */
[----:B------:R-:W-:Y:S01]  /*48f0*/  PRMT R24, RZ, 0x7610, R24 ;  /* 0x00007610ff187816 */ /* 0x000fe20000000018 */
[----:B--2---:R1:W-:Y:S04]  /*4900*/  STL [R1+0x48], R13 ;  /* 0x0000480d01007387 */ /* 0x0043e80000100800 */
[----:B-1----:R-:W2:Y:S04]  /*4910*/  LDL.LU R13, [R1+0x640] ;  /* 0x00064000010d7983 */ /* 0x002ea80000300800 */
[----:B------:R1:W-:Y:S02]  /*4920*/  STL [R1+0x578], R5 ;  /* 0x0005780501007387 */ /* 0x0003e40000100800 */
[----:B-1----:R-:W-:-:S05]  /*4930*/  IMAD.SHL.U32 R5, R14, 0x4, RZ ;  /* 0x000000040e057824 */ /* 0x002fca00078e00ff */
[C---:B------:R-:W-:Y:S01]  /*4940*/  IADD3 R8, P6, PT, R5.reuse, R11, RZ ;  /* 0x0000000b05087210 */ /* 0x040fe20007fde0ff */
[----:B------:R1:W-:Y:S03]  /*4950*/  STL [R1+0x574], R7 ;  /* 0x0005740701007387 */ /* 0x0003e60000100800 */
[----:B0-----:R-:W-:Y:S01]  /*4960*/  LEA.HI.X.SX32 R2, R5, R12, 0x1, P6 ;  /* 0x0000000c05027211 */ /* 0x001fe200030f0eff */
[----:B------:R-:W-:Y:S01]  /*4970*/  IMAD.MOV.U32 R3, RZ, RZ, R8 ;  /* 0x000000ffff037224 */ /* 0x000fe200078e0008 */
[----:B------:R-:W-:Y:S01]  /*4980*/  STL [R1+0x1c8], R8 ;  /* 0x0001c80801007387 */ /* 0x000fe20000100800 */
[----:B-1----:R-:W-:-:S03]  /*4990*/  VIADD R7, R18, 0xffffffdb ;  /* 0xffffffdb12077836 */ /* 0x002fc60000000000 */
[-C--:B------:R-:W-:Y:S01]  /*49a0*/  @!P4 LOP3.LUT R3, R3, R2.reuse, RZ, 0x3c, !PT ;  /* 0x000000020303c212 */ /* 0x080fe200078e3cff */
[----:B------:R0:W-:Y:S01]  /*49b0*/  STL [R1+0x1c4], R2 ;  /* 0x0001c40201007387 */ /* 0x0001e20000100800 */
[----:B------:R-:W-:Y:S01]  /*49c0*/  ISETP.GE.U32.AND P3, PT, R7, 0x7fffff5c, PT ;  /* 0x7fffff5c0700780c */ /* 0x000fe20003f66070 */
[----:B------:R-:W-:Y:S02]  /*49d0*/  IMAD R7, R14, 0xc, RZ ;  /* 0x0000000c0e077824 */ /* 0x000fe400078e02ff */
[----:B----4-:R1:W-:Y:S01]  /*49e0*/  STL [R1+0x34], R25 ;  /* 0x0000341901007387 */ /* 0x0103e20000100800 */
[----:B0-----:R-:W-:-:S04]  /*49f0*/  @!P4 LOP3.LUT R2, R3, R2, RZ, 0x3c, !PT ;  /* 0x000000020302c212 */ /* 0x001fc800078e3cff */
[----:B------:R-:W-:Y:S02]  /*4a00*/  @!P4 LOP3.LUT R3, R3, R2, RZ, 0x3c, !PT ;  /* 0x000000020303c212 */ /* 0x000fe400078e3cff */
[----:B-1----:R-:W-:-:S03]  /*4a10*/  IADD3 R25, P6, PT, R7, R11, RZ ;  /* 0x0000000b07197210 */ /* 0x002fc60007fde0ff */
[----:B------:R0:W4:Y:S02]  /*4a20*/  @!P4 LDG.E.U8 R31, desc[UR20][R2.64] ;  /* 0x00000014021fc981 */ /* 0x000124000c1e1100 */
[----:B0-----:R-:W-:Y:S01]  /*4a30*/  IMAD.MOV.U32 R3, RZ, RZ, R25 ;  /* 0x000000ffff037224 */ /* 0x001fe200078e0019 */
[----:B------:R-:W-:Y:S01]  /*4a40*/  LEA.HI.X.SX32 R2, R7, R12, 0x1, P6 ;  /* 0x0000000c07027211 */ /* 0x000fe200030f0eff */
[----:B------:R-:W-:Y:S03]  /*4a50*/  STL [R1+0x208], R25 ;  /* 0x0002081901007387 */ /* 0x000fe60000100800 */
[-C--:B------:R-:W-:Y:S01]  /*4a60*/  @!P5 LOP3.LUT R3, R3, R2.reuse, RZ, 0x3c, !PT ;  /* 0x000000020303d212 */ /* 0x080fe200078e3cff */
[----:B------:R0:W-:Y:S03]  /*4a70*/  STL [R1+0x204], R2 ;  /* 0x0002040201007387 */ /* 0x0001e60000100800 */
[----:B0-----:R-:W-:-:S04]  /*4a80*/  @!P5 LOP3.LUT R2, R3, R2, RZ, 0x3c, !PT ;  /* 0x000000020302d212 */ /* 0x001fc800078e3cff */
[----:B------:R-:W-:-:S05]  /*4a90*/  @!P5 LOP3.LUT R3, R3, R2, RZ, 0x3c, !PT ;  /* 0x000000020303d212 */ /* 0x000fca00078e3cff */
[----:B------:R0:W2:Y:S01]  /*4aa0*/  @!P5 LDG.E.U8 R24, desc[UR20][R2.64] ;  /* 0x000000140218d981 */ /* 0x0000a2000c1e1100 */
[----:B------:R-:W-:-:S05]  /*4ab0*/  IMAD R5, R14, 0x14, RZ ;  /* 0x000000140e057824 */ /* 0x000fca00078e02ff */
[----:B------:R-:W-:-:S05]  /*4ac0*/  IADD3 R25, P6, PT, R5, R11, RZ ;  /* 0x0000000b05197210 */ /* 0x000fca0007fde0ff */
[----:B------:R-:W-:Y:S01]  /*4ad0*/  STL [R1+0x248], R25 ;  /* 0x0002481901007387 */ /* 0x000fe20000100800 */
[----:B------:R-:W-:Y:S01]  /*4ae0*/  PRMT R23, RZ, 0x7610, R23 ;  /* 0x00007610ff177816 */ /* 0x000fe20000000017 */
[----:B0-----:R-:W-:Y:S02]  /*4af0*/  @!P0 IMAD.MOV.U32 R2, RZ, RZ, R25 ;  /* 0x000000ffff028224 */ /* 0x001fe400078e0019 */
[----:B------:R-:W-:Y:S02]  /*4b00*/  IMAD R7, R14, 0x1c, RZ ;  /* 0x0000001c0e077824 */ /* 0x000fe400078e02ff */
[----:B------:R-:W-:-:S05]  /*4b10*/  VIADD R8, R18, 0xffffffd3 ;  /* 0xffffffd312087836 */ /* 0x000fca0000000000 */
[----:B------:R-:W-:Y:S01]  /*4b20*/  ISETP.GE.U32.AND P4, PT, R8, 0x7fffff54, PT ;  /* 0x7fffff540800780c */ /* 0x000fe20003f86070 */
[----:B------:R-:W-:-:S05]  /*4b30*/  VIADD R8, R18, 0xffffffcb ;  /* 0xffffffcb12087836 */ /* 0x000fca0000000000 */
[----:B------:R-:W-:Y:S02]  /*4b40*/  ISETP.GE.U32.AND P5, PT, R8, 0x7fffff4c, PT ;  /* 0x7fffff4c0800780c */ /* 0x000fe40003fa6070 */
[----:B------:R-:W-:Y:S01]  /*4b50*/  PRMT R8, RZ, 0x7610, R8 ;  /* 0x00007610ff087816 */ /* 0x000fe20000000008 */
[----:B----4-:R0:W-:Y:S02]  /*4b60*/  STL [R1+0x30], R31 ;  /* 0x0000301f01007387 */ /* 0x0101e40000100800 */
[----:B0-----:R-:W-:-:S05]  /*4b70*/  LEA.HI.X.SX32 R31, R5, R12, 0x1, P6 ;  /* 0x0000000c051f7211 */ /* 0x001fca00030f0eff */
[----:B------:R-:W-:Y:S01]  /*4b80*/  @!P0 IMAD.MOV.U32 R3, RZ, RZ, R31 ;  /* 0x000000ffff038224 */ /* 0x000fe200078e001f */
[----:B------:R-:W-:Y:S04]  /*4b90*/  STL [R1+0x244], R31 ;  /* 0x0002441f01007387 */ /* 0x000fe80000100800 */
[----:B------:R0:W4:Y:S02]  /*4ba0*/  @!P0 LDG.E.U8 R23, desc[UR20][R2.64] ;  /* 0x0000001402178981 */ /* 0x000124000c1e1100 */
[----:B0-----:R-:W-:Y:S02]  /*4bb0*/  VIADD R2, R18, 0xffffffc3 ;  /* 0xffffffc312027836 */ /* 0x001fe40000000000 */
[----:B--2---:R0:W-:Y:S03]  /*4bc0*/  STL [R1+0x44], R24 ;  /* 0x0000441801007387 */ /* 0x0041e60000100800 */
[----:B------:R-:W-:-:S02]  /*4bd0*/  ISETP.GE.U32.AND P0, PT, R2, 0x7fffff44, PT ;  /* 0x7fffff440200780c */ /* 0x000fc40003f06070 */
[----:B0-----:R-:W-:-:S04]  /*4be0*/  IADD3 R24, P6, PT, R7, R11, RZ ;  /* 0x0000000b07187210 */ /* 0x001fc80007fde0ff */
[----:B------:R-:W-:Y:S01]  /*4bf0*/  LEA.HI.X.SX32 R25, R7, R12, 0x1, P6 ;  /* 0x0000000c07197211 */ /* 0x000fe200030f0eff */
[----:B------:R-:W-:-:S04]  /*4c00*/  @!P2 IMAD.MOV.U32 R2, RZ, RZ, R24 ;  /* 0x000000ffff02a224 */ /* 0x000fc800078e0018 */
[----:B------:R-:W-:-:S05]  /*4c10*/  @!P2 IMAD.MOV.U32 R3, RZ, RZ, R25 ;  /* 0x000000ffff03a224 */ /* 0x000fca00078e0019 */
[----:B------:R0:W2:Y:S01]  /*4c20*/  @!P2 LDG.E.U8 R8, desc[UR20][R2.64] ;  /* 0x000000140208a981 */ /* 0x0000a2000c1e1100 */
[----:B------:R-:W-:-:S03]  /*4c30*/  IMAD R5, R14, 0x24, RZ ;  /* 0x000000240e057824 */ /* 0x000fc600078e02ff */
[----:B------:R-:W-:Y:S01]  /*4c40*/  STL [R1+0x398], R24 ;  /* 0x0003981801007387 */ /* 0x000fe20000100800 */
[----:B------:R-:W-:-:S03]  /*4c50*/  VIADD R7, R18, 0xffffffbb ;  /* 0xffffffbb12077836 */ /* 0x000fc60000000000 */
[----:B------:R-:W-:Y:S02]  /*4c60*/  STL [R1+0x394], R25 ;  /* 0x0003941901007387 */ /* 0x000fe40000100800 */
[----:B------:R-:W-:Y:S01]  /*4c70*/  ISETP.GE.U32.AND P2, PT, R7, 0x7fffff3c, PT ;  /* 0x7fffff3c0700780c */ /* 0x000fe20003f46070 */
[----:B------:R-:W-:Y:S01]  /*4c80*/  IMAD R7, R14, 0x2c, RZ ;  /* 0x0000002c0e077824 */ /* 0x000fe200078e02ff */
[----:B------:R-:W-:Y:S02]  /*4c90*/  PRMT R22, RZ, 0x7610, R22 ;  /* 0x00007610ff167816 */ /* 0x000fe40000000016 */
[----:B------:R-:W-:Y:S01]  /*4ca0*/  PRMT R20, RZ, 0x7610, R20 ;  /* 0x00007610ff147816 */ /* 0x000fe20000000014 */
[----:B----4-:R1:W-:Y:S02]  /*4cb0*/  STL [R1+0x40], R23 ;  /* 0x0000401701007387 */ /* 0x0103e40000100800 */
[----:B-1----:R-:W-:-:S04]  /*4cc0*/  IADD3 R23, P6, PT, R5, R11, RZ ;  /* 0x0000000b05177210 */ /* 0x002fc80007fde0ff */
[----:B------:R-:W-:Y:S01]  /*4cd0*/  LEA.HI.X.SX32 R25, R5, R12, 0x1, P6 ;  /* 0x0000000c05197211 */ /* 0x000fe200030f0eff */
[----:B0-----:R-:W-:Y:S01]  /*4ce0*/  @!P3 IMAD.MOV.U32 R2, RZ, RZ, R23 ;  /* 0x000000ffff02b224 */ /* 0x001fe200078e0017 */
[----:B------:R-:W-:-:S03]  /*4cf0*/  IADD3 R24, P6, PT, R7, R11, RZ ;  /* 0x0000000b07187210 */ /* 0x000fc60007fde0ff */
[----:B------:R-:W-:Y:S01]  /*4d00*/  @!P3 IMAD.MOV.U32 R3, RZ, RZ, R25 ;  /* 0x000000ffff03b224 */ /* 0x000fe200078e0019 */
[----:B------:R-:W-:Y:S04]  /*4d10*/  STL [R1+0x3c8], R23 ;  /* 0x0003c81701007387 */ /* 0x000fe80000100800 */
[----:B------:R0:W4:Y:S04]  /*4d20*/  @!P3 LDG.E.U8 R22, desc[UR20][R2.64] ;  /* 0x000000140216b981 */ /* 0x000128000c1e1100 */
[----:B--2---:R-:W-:Y:S04]  /*4d30*/  STL [R1+0x2c], R8 ;  /* 0x00002c0801007387 */ /* 0x004fe80000100800 */
[----:B------:R1:W-:Y:S01]  /*4d40*/  STL [R1+0x3c4], R25 ;  /* 0x0003c41901007387 */ /* 0x0003e20000100800 */
[----:B0-----:R-:W-:Y:S01]  /*4d50*/  @!P4 IMAD.MOV.U32 R2, RZ, RZ, R24 ;  /* 0x000000ffff02c224 */ /* 0x001fe200078e0018 */
[----:B-1----:R-:W-:-:S05]  /*4d60*/  LEA.HI.X.SX32 R25, R7, R12, 0x1, P6 ;  /* 0x0000000c07197211 */ /* 0x002fca00030f0eff */
[----:B------:R-:W-:-:S05]  /*4d70*/  @!P4 IMAD.MOV.U32 R3, RZ, RZ, R25 ;  /* 0x000000ffff03c224 */ /* 0x000fca00078e0019 */
[----:B------:R0:W2:Y:S01]  /*4d80*/  @!P4 LDG.E.U8 R20, desc[UR20][R2.64] ;  /* 0x000000140214c981 */ /* 0x0000a2000c1e1100 */
[----:B------:R-:W-:-:S03]  /*4d90*/  IMAD R5, R14, 0x34, RZ ;  /* 0x000000340e057824 */ /* 0x000fc600078e02ff */
[----:B------:R-:W-:Y:S01]  /*4da0*/  STL [R1+0x3f8], R24 ;  /* 0x0003f81801007387 */ /* 0x000fe20000100800 */
[----:B------:R-:W-:Y:S01]  /*4db0*/  IMAD R7, R14, 0x3c, RZ ;  /* 0x0000003c0e077824 */ /* 0x000fe200078e02ff */
[----:B------:R-:W-:Y:S01]  /*4dc0*/  PRMT R27, RZ, 0x7610, R27 ;  /* 0x00007610ff1b7816 */ /* 0x000fe2000000001b */
[----:B------:R-:W-:-:S05]  /*4dd0*/  VIADD R8, R18, 0xffffffb3 ;  /* 0xffffffb312087836 */ /* 0x000fca0000000000 */
[----:B------:R-:W-:Y:S01]  /*4de0*/  ISETP.GE.U32.AND P3, PT, R8, 0x7fffff34, PT ;  /* 0x7fffff340800780c */ /* 0x000fe20003f66070 */
[----:B------:R-:W-:-:S05]  /*4df0*/  VIADD R8, R18, 0xffffffab ;  /* 0xffffffab12087836 */ /* 0x000fca0000000000 */
[----:B------:R-:W-:Y:S02]  /*4e00*/  ISETP.GE.U32.AND P4, PT, R8, 0x7fffff2c, PT ;  /* 0x7fffff2c0800780c */ /* 0x000fe40003f86070 */
[----:B------:R-:W-:Y:S02]  /*4e10*/  PRMT R8, RZ, 0x7610, R8 ;  /* 0x00007610ff087816 */ /* 0x000fe40000000008 */
[----:B------:R-:W-:Y:S01]  /*4e20*/  PRMT R21, RZ, 0x7610, R21 ;  /* 0x00007610ff157816 */ /* 0x000fe20000000015 */
[----:B----4-:R1:W-:Y:S02]  /*4e30*/  STL [R1+0x38], R22 ;  /* 0x0000381601007387 */ /* 0x0103e40000100800 */
[----:B-1----:R-:W-:-:S04]  /*4e40*/  IADD3 R22, P6, PT, R5, R11, RZ ;  /* 0x0000000b05167210 */ /* 0x002fc80007fde0ff */
[----:B------:R-:W-:Y:S01]  /*4e50*/  LEA.HI.X.SX32 R23, R5, R12, 0x1, P6 ;  /* 0x0000000c05177211 */ /* 0x000fe200030f0eff */
[----:B------:R-:W-:Y:S01]  /*4e60*/  STL [R1+0x3f4], R25 ;  /* 0x0003f41901007387 */ /* 0x000fe20000100800 */
[----:B0-----:R-:W-:-:S03]  /*4e70*/  @!P5 IMAD.MOV.U32 R2, RZ, RZ, R22 ;  /* 0x000000ffff02d224 */ /* 0x001fc600078e0016 */
[----:B------:R-:W-:Y:S01]  /*4e80*/  STL [R1+0x428], R22 ;  /* 0x0004281601007387 */ /* 0x000fe20000100800 */
[----:B------:R-:W-:-:S03]  /*4e90*/  @!P5 IMAD.MOV.U32 R3, RZ, RZ, R23 ;  /* 0x000000ffff03d224 */ /* 0x000fc600078e0017 */
[----:B------:R-:W-:Y:S01]  /*4ea0*/  STL [R1+0x424], R23 ;  /* 0x0004241701007387 */ /* 0x000fe20000100800 */
[----:B------:R-:W-:-:S03]  /*4eb0*/  IMAD R5, R14, 0x44, RZ ;  /* 0x000000440e057824 */ /* 0x000fc600078e02ff */
[----:B------:R0:W4:Y:S04]  /*4ec0*/  @!P5 LDG.E.U8 R27, desc[UR20][R2.64] ;  /* 0x00000014021bd981 */ /* 0x000128000c1e1100 */
[----:B--2---:R1:W-:Y:S01]  /*4ed0*/  STL [R1+0x28], R20 ;  /* 0x0000281401007387 */ /* 0x0043e20000100800 */
[----:B0-----:R-:W-:Y:S01]  /*4ee0*/  VIADD R2, R18, 0xffffffa3 ;  /* 0xffffffa312027836 */ /* 0x001fe20000000000 */
[----:B-1----:R-:W-:-:S04]  /*4ef0*/  IADD3 R20, P6, PT, R7, R11, RZ ;  /* 0x0000000b07147210 */ /* 0x002fc80007fde0ff */
[----:B------:R-:W-:Y:S02]  /*4f00*/  LEA.HI.X.SX32 R23, R7, R12, 0x1, P6 ;  /* 0x0000000c07177211 */ /* 0x000fe400030f0eff */
[----:B------:R-:W-:Y:S01]  /*4f10*/  IADD3 R22, P6, PT, R5, R11, RZ ;  /* 0x0000000b05167210 */ /* 0x000fe20007fde0ff */
[----:B------:R-:W-:Y:S01]  /*4f20*/  STL [R1+0x454], R20 ;  /* 0x0004541401007387 */ /* 0x000fe20000100800 */
[----:B------:R-:W-:Y:S01]  /*4f30*/  ISETP.GE.U32.AND P5, PT, R2, 0x7fffff24, PT ;  /* 0x7fffff240200780c */ /* 0x000fe20003fa6070 */
[----:B------:R-:W-:Y:S02]  /*4f40*/  @!P0 IMAD.MOV.U32 R2, RZ, RZ, R20 ;  /* 0x000000ffff028224 */ /* 0x000fe400078e0014 */
[----:B------:R0:W-:Y:S01]  /*4f50*/  STL [R1+0x450], R23 ;  /* 0x0004501701007387 */ /* 0x0001e20000100800 */
[----:B------:R-:W-:-:S05]  /*4f60*/  @!P0 IMAD.MOV.U32 R3, RZ, RZ, R23 ;  /* 0x000000ffff038224 */ /* 0x000fca00078e0017 */
[----:B------:R1:W2:Y:S01]  /*4f70*/  @!P0 LDG.E.U8 R8, desc[UR20][R2.64] ;  /* 0x0000001402088981 */ /* 0x0002a2000c1e1100 */
[----:B0-----:R-:W-:Y:S01]  /*4f80*/  LEA.HI.X.SX32 R23, R5, R12, 0x1, P6 ;  /* 0x0000000c05177211 */ /* 0x001fe200030f0eff */
[----:B-1----:R-:W-:-:S04]  /*4f90*/  @!P2 IMAD.MOV.U32 R2, RZ, RZ, R22 ;  /* 0x000000ffff02a224 */ /* 0x002fc800078e0016 */
[----:B------:R-:W-:-:S05]  /*4fa0*/  @!P2 IMAD.MOV.U32 R3, RZ, RZ, R23 ;  /* 0x000000ffff03a224 */ /* 0x000fca00078e0017 */
[----:B------:R0:W3:Y:S01]  /*4fb0*/  @!P2 LDG.E.U8 R21, desc[UR20][R2.64] ;  /* 0x000000140215a981 */ /* 0x0000e2000c1e1100 */
[----:B------:R-:W-:-:S05]  /*4fc0*/  VIADD R7, R18, 0xffffff9b ;  /* 0xffffff9b12077836 */ /* 0x000fca0000000000 */
[----:B------:R-:W-:Y:S01]  /*4fd0*/  ISETP.GE.U32.AND P0, PT, R7, 0x7fffff1c, PT ;  /* 0x7fffff1c0700780c */ /* 0x000fe20003f06070 */
[C---:B------:R-:W-:Y:S01]  /*4fe0*/  IMAD R7, R14.reuse, 0x4c, RZ ;  /* 0x0000004c0e077824 */ /* 0x040fe200078e02ff */
[----:B------:R-:W-:Y:S01]  /*4ff0*/  STL [R1+0x47c], R22 ;  /* 0x00047c1601007387 */ /* 0x000fe20000100800 */
[----:B------:R-:W-:-:S03]  /*5000*/  IMAD R5, R14, 0x54, RZ ;  /* 0x000000540e057824 */ /* 0x000fc600078e02ff */
[----:B------:R-:W-:Y:S02]  /*5010*/  IADD3 R20, P6, PT, R7, R11, RZ ;  /* 0x0000000b07147210 */ /* 0x000fe40007fde0ff */
[----:B------:R-:W-:-:S03]  /*5020*/  PRMT R30, RZ, 0x7610, R30 ;  /* 0x00007610ff1e7816 */ /* 0x000fc6000000001e */
[----:B0-----:R-:W-:Y:S01]  /*5030*/  @!P3 IMAD.MOV.U32 R2, RZ, RZ, R20 ;  /* 0x000000ffff02b224 */ /* 0x001fe200078e0014 */
[----:B------:R-:W-:Y:S01]  /*5040*/  PRMT R19, RZ, 0x7610, R19 ;  /* 0x00007610ff137816 */ /* 0x000fe20000000013 */
[----:B--2---:R-:W-:Y:S04]  /*5050*/  STL [R1+0x24], R8 ;  /* 0x0000240801007387 */ /* 0x004fe80000100800 */
[----:B------:R0:W-:Y:S04]  /*5060*/  STL [R1+0x478], R23 ;  /* 0x0004781701007387 */ /* 0x0001e80000100800 */
[----:B------:R-:W-:Y:S01]  /*5070*/  STL [R1+0x49c], R20 ;  /* 0x00049c1401007387 */ /* 0x000fe20000100800 */
[----:B0-----:R-:W-:-:S03]  /*5080*/  LEA.HI.X.SX32 R23, R7, R12, 0x1, P6 ;  /* 0x0000000c07177211 */ /* 0x001fc600030f0eff */
[----:B---3--:R0:W-:Y:S02]  /*5090*/  STL [R1+0x1c], R21 ;  /* 0x00001c1501007387 */ /* 0x0081e40000100800 */
[----:B------:R-:W-:-:S05]  /*50a0*/  @!P3 IMAD.MOV.U32 R3, RZ, RZ, R23 ;  /* 0x000000ffff03b224 */ /* 0x000fca00078e0017 */
[----:B------:R1:W2:Y:S01]  /*50b0*/  @!P3 LDG.E.U8 R30, desc[UR20][R2.64] ;  /* 0x00000014021eb981 */ /* 0x0002a2000c1e1100 */
[----:B0-----:R-:W-:-:S04]  /*50c0*/  IADD3 R21, P6, PT, R5, R11, RZ ;  /* 0x0000000b05157210 */ /* 0x001fc80007fde0ff */
[----:B------:R-:W-:Y:S01]  /*50d0*/  LEA.HI.X.SX32 R22, R5, R12, 0x1, P6 ;  /* 0x0000000c05167211 */ /* 0x000fe200030f0eff */
[----:B-1----:R-:W-:-:S04]  /*50e0*/  @!P4 IMAD.MOV.U32 R2, RZ, RZ, R21 ;  /* 0x000000ffff02c224 */ /* 0x002fc800078e0015 */
[----:B------:R-:W-:-:S05]  /*50f0*/  @!P4 IMAD.MOV.U32 R3, RZ, RZ, R22 ;  /* 0x000000ffff03c224 */ /* 0x000fca00078e0016 */
[----:B------:R0:W3:Y:S01]  /*5100*/  @!P4 LDG.E.U8 R19, desc[UR20][R2.64] ;  /* 0x000000140213c981 */ /* 0x0000e2000c1e1100 */
[----:B------:R-:W-:Y:S02]  /*5110*/  IMAD R7, R14, 0x5c, RZ ;  /* 0x0000005c0e077824 */ /* 0x000fe400078e02ff */
[----:B------:R-:W-:Y:S01]  /*5120*/  VIADD R8, R18, 0xffffff93 ;  /* 0xffffff9312087836 */ /* 0x000fe20000000000 */
[----:B------:R-:W-:Y:S02]  /*5130*/  STL [R1+0x498], R23 ;  /* 0x0004981701007387 */ /* 0x000fe40000100800 */
[----:B------:R-:W-:Y:S02]  /*5140*/  IADD3 R20, P6, PT, R7, R11, RZ ;  /* 0x0000000b07147210 */ /* 0x000fe40007fde0ff */
[----:B------:R-:W-:Y:S01]  /*5150*/  ISETP.GE.U32.AND P2, PT, R8, 0x7fffff14, PT ;  /* 0x7fffff140800780c */ /* 0x000fe20003f46070 */
[C---:B------:R-:W-:Y:S01]  /*5160*/  VIADD R8, R18.reuse, 0xffffff8b ;  /* 0xffffff8b12087836 */ /* 0x040fe20000000000 */
[----:B------:R1:W-:Y:S01]  /*5170*/  STL [R1+0x4bc], R21 ;  /* 0x0004bc1501007387 */ /* 0x0003e20000100800 */
[----:B0-----:R-:W-:-:S03]  /*5180*/  VIADD R2, R18, 0xffffff83 ;  /* 0xffffff8312027836 */ /* 0x001fc60000000000 */
[----:B------:R-:W-:Y:S02]  /*5190*/  ISETP.GE.U32.AND P3, PT, R8, 0x7fffff0c, PT ;  /* 0x7fffff0c0800780c */ /* 0x000fe40003f66070 */
[----:B------:R-:W-:Y:S02]  /*51a0*/  PRMT R8, RZ, 0x7610, R8 ;  /* 0x00007610ff087816 */ /* 0x000fe40000000008 */
[----:B-1----:R-:W-:Y:S02]  /*51b0*/  LEA.HI.X.SX32 R21, R7, R12, 0x1, P6 ;  /* 0x0000000c07157211 */ /* 0x002fe400030f0eff */
[----:B------:R-:W-:Y:S01]  /*51c0*/  ISETP.GE.U32.AND P4, PT, R2, 0x7fffff04, PT ;  /* 0x7fffff040200780c */ /* 0x000fe20003f86070 */
[----:B------:R-:W-:Y:S02]  /*51d0*/  @!P5 IMAD.MOV.U32 R2, RZ, RZ, R20 ;  /* 0x000000ffff02d224 */ /* 0x000fe400078e0014 */
[----:B------:R-:W-:Y:S01]  /*51e0*/  @!P5 IMAD.MOV.U32 R3, RZ, RZ, R21 ;  /* 0x000000ffff03d224 */ /* 0x000fe200078e0015 */
[----:B------:R-:W-:Y:S01]  /*51f0*/  STL [R1+0x4b8], R22 ;  /* 0x0004b81601007387 */ /* 0x000fe20000100800 */
[----:B------:R-:W-:-:S02]  /*5200*/  IMAD R5, R14, 0x64, RZ ;  /* 0x000000640e057824 */ /* 0x000fc400078e02ff */
[----:B------:R-:W-:Y:S01]  /*5210*/  VIADD R7, R18, 0xfffffffa ;  /* 0xfffffffa12077836 */ /* 0x000fe20000000000 */
[----:B------:R-:W-:Y:S04]  /*5220*/  STL [R1+0x4e0], R20 ;  /* 0x0004e01401007387 */ /* 0x000fe80000100800 */
[----:B------:R-:W-:Y:S04]  /*5230*/  STL [R1+0x4dc], R21 ;  /* 0x0004dc1501007387 */ /* 0x000fe80000100800 */
[----:B------:R0:W2:Y:S01]  /*5240*/  @!P5 LDG.E.U8 R8, desc[UR20][R2.64] ;  /* 0x000000140208d981 */ /* 0x0000a2000c1e1100 */
[----:B------:R-:W-:Y:S01]  /*5250*/  ISETP.GE.U32.AND P5, PT, R7, 0x7fffff7b, PT ;  /* 0x7fffff7b0700780c */ /* 0x000fe20003fa6070 */
[----:B------:R-:W-:Y:S01]  /*5260*/  IMAD R7, R14, 0x6c, RZ ;  /* 0x0000006c0e077824 */ /* 0x000fe200078e02ff */
[----:B------:R-:W-:-:S02]  /*5270*/  PRMT R34, RZ, 0x7610, R34 ;  /* 0x00007610ff227816 */ /* 0x000fc40000000022 */
[----:B------:R-:W-:Y:S01]  /*5280*/  PRMT R17, RZ, 0x7610, R17 ;  /* 0x00007610ff117816 */ /* 0x000fe20000000011 */
[----:B---3--:R1:W-:Y:S02]  /*5290*/  STL [R1+0x20], R19 ;  /* 0x0000201301007387 */ /* 0x0083e40000100800 */
[----:B-1----:R-:W-:-:S04]  /*52a0*/  IADD3 R19, P6, PT, R5, R11, RZ ;  /* 0x0000000b05137210 */ /* 0x002fc80007fde0ff */
[-C--:B------:R-:W-:Y:S02]  /*52b0*/  LEA.HI.X.SX32 R20, R5, R12.reuse, 0x1, P6 ;  /* 0x0000000c05147211 */ /* 0x080fe400030f0eff */
[C---:B------:R-:W-:Y:S01]  /*52c0*/  IADD3 R21, P6, PT, R7.reuse, R11, RZ ;  /* 0x0000000b07157210 */ /* 0x040fe20007fde0ff */
[----:B0-----:R-:W-:Y:S02]  /*52d0*/  @!P0 IMAD.MOV.U32 R2, RZ, RZ, R19 ;  /* 0x000000ffff028224 */ /* 0x001fe400078e0013 */
[----:B------:R-:W-:Y:S01]  /*52e0*/  @!P0 IMAD.MOV.U32 R3, RZ, RZ, R20 ;  /* 0x000000ffff038224 */ /* 0x000fe200078e0014 */
[----:B------:R-:W-:-:S04]  /*52f0*/  LEA.HI.X.SX32 R22, R7, R12, 0x1, P6 ;  /* 0x0000000c07167211 */ /* 0x000fc800030f0eff */
[----:B------:R0:W3:Y:S02]  /*5300*/  @!P0 LDG.E.U8 R34, desc[UR20][R2.64] ;  /* 0x0000001402228981 */ /* 0x0000e4000c1e1100 */
[----:B0-----:R-:W-:Y:S02]  /*5310*/  @!P2 IMAD.MOV.U32 R2, RZ, RZ, R21 ;  /* 0x000000ffff02a224 */ /* 0x001fe400078e0015 */
[----:B------:R-:W-:-:S05]  /*5320*/  @!P2 IMAD.MOV.U32 R3, RZ, RZ, R22 ;  /* 0x000000ffff03a224 */ /* 0x000fca00078e0016 */
[----:B------:R0:W3:Y:S01]  /*5330*/  @!P2 LDG.E.U8 R17, desc[UR20][R2.64] ;  /* 0x000000140211a981 */ /* 0x0000e2000c1e1100 */
[----:B------:R-:W-:-:S03]  /*5340*/  IMAD R5, R14, 0x74, RZ ;  /* 0x000000740e057824 */ /* 0x000fc600078e02ff */
[----:B------:R1:W-:Y:S04]  /*5350*/  STL [R1+0x508], R19 ;  /* 0x0005081301007387 */ /* 0x0003e80000100800 */
[----:B--2---:R2:W-:Y:S01]  /*5360*/  STL [R1+0x18], R8 ;  /* 0x0000180801007387 */ /* 0x0045e20000100800 */
[----:B-1----:R-:W-:-:S03]  /*5370*/  IADD3 R19, P6, PT, R5, R11, RZ ;  /* 0x0000000b05137210 */ /* 0x002fc60007fde0ff */
[----:B------:R1:W-:Y:S01]  /*5380*/  STL [R1+0x504], R20 ;  /* 0x0005041401007387 */ /* 0x0003e20000100800 */
[----:B------:R-:W-:Y:S01]  /*5390*/  IMAD R7, R14, 0x7c, RZ ;  /* 0x0000007c0e077824 */ /* 0x000fe200078e02ff */
[----:B------:R-:W-:Y:S01]  /*53a0*/  PRMT R16, RZ, 0x7610, R16 ;  /* 0x00007610ff107816 */ /* 0x000fe20000000010 */
[----:B--2---:R-:W-:Y:S01]  /*53b0*/  VIADD R8, R18, 0xfffffff2 ;  /* 0xfffffff212087836 */ /* 0x004fe20000000000 */
[----:B------:R-:W-:Y:S01]  /*53c0*/  STL [R1+0x530], R21 ;  /* 0x0005301501007387 */ /* 0x000fe20000100800 */
[----:B0-----:R-:W-:Y:S01]  /*53d0*/  @!P3 IMAD.MOV.U32 R2, RZ, RZ, R19 ;  /* 0x000000ffff02b224 */ /* 0x001fe200078e0013 */
[----:B-1----:R-:W-:Y:S02]  /*53e0*/  LEA.HI.X.SX32 R20, R5, R12, 0x1, P6 ;  /* 0x0000000c05147211 */ /* 0x002fe400030f0eff */
[----:B------:R-:W-:Y:S04]  /*53f0*/  STL [R1+0x52c], R22 ;  /* 0x00052c1601007387 */ /* 0x000fe80000100800 */
[----:B------:R-:W-:Y:S01]  /*5400*/  STL [R1+0x558], R19 ;  /* 0x0005581301007387 */ /* 0x000fe20000100800 */
[----:B------:R-:W-:-:S03]  /*5410*/  @!P3 IMAD.MOV.U32 R3, RZ, RZ, R20 ;  /* 0x000000ffff03b224 */ /* 0x000fc600078e0014 */
[----:B------:R-:W-:Y:S01]  /*5420*/  STL [R1+0x554], R20 ;  /* 0x0005541401007387 */ /* 0x000fe20000100800 */
[----:B------:R-:W-:Y:S01]  /*5430*/  ISETP.GE.U32.AND P0, PT, R8, 0x7fffff73, PT ;  /* 0x7fffff730800780c */ /* 0x000fe20003f06070 */
[----:B------:R-:W-:Y:S02]  /*5440*/  VIADD R8, R18, 0xffffffea ;  /* 0xffffffea12087836 */ /* 0x000fe40000000000 */
[----:B------:R0:W2:Y:S03]  /*5450*/  @!P3 LDG.E.U8 R16, desc[UR20][R2.64] ;  /* 0x000000140210b981 */ /* 0x0000a6000c1e1100 */
[----:B------:R-:W-:Y:S02]  /*5460*/  ISETP.GE.U32.AND P2, PT, R8, 0x7fffff6b, PT ;  /* 0x7fffff6b0800780c */ /* 0x000fe40003f46070 */
[----:B------:R-:W-:Y:S01]  /*5470*/  PRMT R8, RZ, 0x7610, R8 ;  /* 0x00007610ff087816 */ /* 0x000fe20000000008 */
[----:B0-----:R-:W-:-:S05]  /*5480*/  VIADD R2, R18, 0xffffffe2 ;  /* 0xffffffe212027836 */ /* 0x001fca0000000000 */
[----:B------:R-:W-:Y:S01]  /*5490*/  ISETP.GE.U32.AND P3, PT, R2, 0x7fffff63, PT ;  /* 0x7fffff630200780c */ /* 0x000fe20003f66070 */
[----:B---3--:R0:W-:Y:S02]  /*54a0*/  STL [R1+0x14], R17 ;  /* 0x0000141101007387 */ /* 0x0081e40000100800 */
[----:B0-----:R-:W-:-:S04]  /*54b0*/  IADD3 R17, P6, PT, R7, R11, RZ ;  /* 0x0000000b07117210 */ /* 0x001fc80007fde0ff */
[----:B------:R-:W-:Y:S01]  /*54c0*/  LEA.HI.X.SX32 R19, R7, R12, 0x1, P6 ;  /* 0x0000000c07137211 */ /* 0x000fe200030f0eff */
[----:B------:R-:W-:-:S04]  /*54d0*/  @!P4 IMAD.MOV.U32 R2, RZ, RZ, R17 ;  /* 0x000000ffff02c224 */ /* 0x000fc800078e0011 */
[----:B------:R-:W-:-:S05]  /*54e0*/  @!P4 IMAD.MOV.U32 R3, RZ, RZ, R19 ;  /* 0x000000ffff03c224 */ /* 0x000fca00078e0013 */
[----:B------:R0:W3:Y:S01]  /*54f0*/  @!P4 LDG.E.U8 R8, desc[UR20][R2.64] ;  /* 0x000000140208c981 */ /* 0x0000e2000c1e1100 */
[----:B------:R-:W-:Y:S02]  /*5500*/  IMAD R5, R14, 0x5, RZ ;  /* 0x000000050e057824 */ /* 0x000fe400078e02ff */
[----:B------:R-:W-:Y:S01]  /*5510*/  VIADD R7, R18, 0xffffffda ;  /* 0xffffffda12077836 */ /* 0x000fe20000000000 */
[----:B------:R-:W-:Y:S04]  /*5520*/  STL [R1+0x580], R17 ;  /* 0x0005801101007387 */ /* 0x000fe80000100800 */
[----:B------:R-:W-:Y:S01]  /*5530*/  STL [R1+0x57c], R19 ;  /* 0x00057c1301007387 */ /* 0x000fe20000100800 */
[----:B------:R-:W-:Y:S01]  /*5540*/  ISETP.GE.U32.AND P4, PT, R7, 0x7fffff5b, PT ;  /* 0x7fffff5b0700780c */ /* 0x000fe20003f86070 */
[----:B------:R-:W-:-:S02]  /*5550*/  IMAD R7, R14, 0xd, RZ ;  /* 0x0000000d0e077824 */ /* 0x000fc400078e02ff */
[----:B--2---:R1:W-:Y:S02]  /*5560*/  STL [R1+0x10], R16 ;  /* 0x0000101001007387 */ /* 0x0043e40000100800 */
[----:B-1----:R-:W-:-:S04]  /*5570*/  IADD3 R16, P6, PT, R5, R11, RZ ;  /* 0x0000000b05107210 */ /* 0x002fc80007fde0ff */
[----:B------:R-:W-:Y:S01]  /*5580*/  LEA.HI.X.SX32 R17, R5, R12, 0x1, P6 ;  /* 0x0000000c05117211 */ /* 0x000fe200030f0eff */
[----:B------:R-:W-:Y:S01]  /*5590*/  STL [R1+0x1d0], R16 ;  /* 0x0001d01001007387 */ /* 0x000fe20000100800 */
[----:B------:R-:W-:Y:S01]  /*55a0*/  PRMT R33, RZ, 0x7610, R33 ;  /* 0x00007610ff217816 */ /* 0x000fe20000000021 */
[----:B0-----:R-:W-:Y:S02]  /*55b0*/  @!P5 IMAD.MOV.U32 R2, RZ, RZ, R16 ;  /* 0x000000ffff02d224 */ /* 0x001fe400078e0010 */
[----:B------:R-:W-:Y:S01]  /*55c0*/  @!P5 IMAD.MOV.U32 R3, RZ, RZ, R17 ;  /* 0x000000ffff03d224 */ /* 0x000fe200078e0011 */
[----:B------:R-:W-:-:S04]  /*55d0*/  PRMT R10, RZ, 0x7610, R10 ;  /* 0x00007610ff0a7816 */ /* 0x000fc8000000000a */
[----:B------:R0:W2:Y:S04]  /*55e0*/  @!P5 LDG.E.U8 R33, desc[UR20][R2.64] ;  /* 0x000000140221d981 */ /* 0x0000a8000c1e1100 */
[----:B---3--:R1:W-:Y:S02]  /*55f0*/  STL [R1+0x4], R8 ;  /* 0x0000040801007387 */ /* 0x0083e40000100800 */
[----:B-1----:R-:W-:Y:S01]  /*5600*/  VIADD R8, R18, 0xffffffd2 ;  /* 0xffffffd212087836 */ /* 0x002fe20000000000 */
[----:B------:R-:W-:-:S04]  /*5610*/  IADD3 R18, P6, PT, R7, R11, RZ ;  /* 0x0000000b07127210 */ /* 0x000fc80007fde0ff */
[----:B------:R-:W-:Y:S01]  /*5620*/  LEA.HI.X.SX32 R19, R7, R12, 0x1, P6 ;  /* 0x0000000c07137211 */ /* 0x000fe200030f0eff */
[----:B0-----:R-:W-:-:S04]  /*5630*/  @!P0 IMAD.MOV.U32 R2, RZ, RZ, R18 ;  /* 0x000000ffff028224 */ /* 0x001fc800078e0012 */
[----:B------:R-:W-:-:S05]  /*5640*/  @!P0 IMAD.MOV.U32 R3, RZ, RZ, R19 ;  /* 0x000000ffff038224 */ /* 0x000fca00078e0013 */
[----:B------:R0:W3:Y:S01]  /*5650*/  @!P0 LDG.E.U8 R10, desc[UR20][R2.64] ;  /* 0x00000014020a8981 */ /* 0x0000e2000c1e1100 */
[----:B------:R-:W-:-:S05]  /*5660*/  IMAD R5, R14, 0x15, RZ ;  /* 0x000000150e057824 */ /* 0x000fca00078e02ff */
[----:B------:R-:W-:Y:S01]  /*5670*/  IADD3 R16, P6, PT, R5, R11, RZ ;  /* 0x0000000b05107210 */ /* 0x000fe20007fde0ff */
[----:B------:R1:W-:Y:S01]  /*5680*/  STL [R1+0x1cc], R17 ;  /* 0x0001cc1101007387 */ /* 0x0003e20000100800 */
[----:B------:R-:W-:-:S03]  /*5690*/  IMAD R7, R14, 0x1d, RZ ;  /* 0x0000001d0e077824 */ /* 0x000fc600078e02ff */
[----:B------:R-:W-:Y:S01]  /*56a0*/  STL [R1+0x210], R18 ;  /* 0x0002101201007387 */ /* 0x000fe20000100800 */
[----:B-1----:R-:W-:-:S03]  /*56b0*/  LEA.HI.X.SX32 R17, R5, R12, 0x1, P6 ;  /* 0x0000000c05117211 */ /* 0x002fc600030f0eff */
[----:B------:R-:W-:Y:S04]  /*56c0*/  STL [R1+0x20c], R19 ;  /* 0x00020c1301007387 */ /* 0x000fe80000100800 */
[----:B------:R-:W-:Y:S04]  /*56d0*/  STL [R1+0x370], R16 ;  /* 0x0003701001007387 */ /* 0x000fe80000100800 */
[----:B------:R-:W-:Y:S01]  /*56e0*/  STL [R1+0x36c], R17 ;  /* 0x00036c1101007387 */ /* 0x000fe20000100800 */
[----:B------:R-:W-:Y:S01]  /*56f0*/  PRMT R9, RZ, 0x7610, R9 ;  /* 0x00007610ff097816 */ /* 0x000fe20000000009 */
[----:B0-----:R-:W-:-:S02]  /*5700*/  @!P2 IMAD.MOV.U32 R2, RZ, RZ, R16 ;  /* 0x000000ffff02a224 */ /* 0x001fc400078e0010 */
[----:B------:R-:W-:Y:S01]  /*5710*/  @!P2 IMAD.MOV.U32 R3, RZ, RZ, R17 ;  /* 0x000000ffff03a224 */ /* 0x000fe200078e0011 */
[----:B------:R-:W-:-:S04]  /*5720*/  PRMT R32, RZ, 0x7610, R32 ;  /* 0x00007610ff207816 */ /* 0x000fc80000000020 */
[----:B------:R0:W2:Y:S04]  /*5730*/  @!P2 LDG.E.U8 R9, desc[UR20][R2.64] ;  /* 0x000000140209a981 */ /* 0x0000a8000c1e1100 */
[----:B---3--:R1:W-:Y:S02]  /*5740*/  STL [R1+0xc], R10 ;  /* 0x00000c0a01007387 */ /* 0x0083e40000100800 */
[----:B-1----:R-:W-:-:S04]  /*5750*/  IADD3 R10, P0, PT, R7, R11, RZ ;  /* 0x0000000b070a7210 */ /* 0x002fc80007f1e0ff */
[----:B------:R-:W-:Y:S01]  /*5760*/  LEA.HI.X.SX32 R16, R7, R12, 0x1, P0 ;  /* 0x0000000c07107211 */ /* 0x000fe200000f0eff */
[----:B0-----:R-:W-:-:S04]  /*5770*/  @!P3 IMAD.MOV.U32 R2, RZ, RZ, R10 ;  /* 0x000000ffff02b224 */ /* 0x001fc800078e000a */
[----:B------:R-:W-:-:S05]  /*5780*/  @!P3 IMAD.MOV.U32 R3, RZ, RZ, R16 ;  /* 0x000000ffff03b224 */ /* 0x000fca00078e0010 */
[----:B------:R0:W3:Y:S01]  /*5790*/  @!P3 LDG.E.U8 R32, desc[UR20][R2.64] ;  /* 0x000000140220b981 */ /* 0x0000e2000c1e1100 */
[----:B------:R-:W-:Y:S01]  /*57a0*/  IMAD R5, R14, 0x25, RZ ;  /* 0x000000250e057824 */ /* 0x000fe200078e02ff */
[----:B------:R-:W-:-:S04]  /*57b0*/  ISETP.GE.U32.AND P5, PT, R8, 0x7fffff53, PT ;  /* 0x7fffff530800780c */ /* 0x000fc80003fa6070 */
[----:B------:R-:W-:Y:S01]  /*57c0*/  IADD3 R8, P2, PT, R5, R11, RZ ;  /* 0x0000000b05087210 */ /* 0x000fe20007f5e0ff */
[----:B------:R-:W-:Y:S04]  /*57d0*/  STL [R1+0x3a0], R10 ;  /* 0x0003a00a01007387 */ /* 0x000fe80000100800 */
[----:B------:R-:W-:Y:S04]  /*57e0*/  STL [R1+0x3d0], R8 ;  /* 0x0003d00801007387 */ /* 0x000fe80000100800 */
[----:B------:R-:W-:Y:S04]  /*57f0*/  STL [R1+0x39c], R16 ;  /* 0x00039c1001007387 */ /* 0x000fe80000100800 */
[----:B--2---:R1:W-:Y:S01]  /*5800*/  STL [R1+0x8], R9 ;  /* 0x0000080901007387 */ /* 0x0043e20000100800 */
[----:B------:R-:W-:Y:S01]  /*5810*/  IMAD R7, R14, 0x2d, RZ ;  /* 0x0000002d0e077824 */ /* 0x000fe200078e02ff */
[----:B------:R-:W-:Y:S01]  /*5820*/  PRMT R15, RZ, 0x7610, R15 ;  /* 0x00007610ff0f7816 */ /* 0x000fe2000000000f */
[----:B------:R-:W-:-:S02]  /*5830*/  IMAD.SHL.U32 R6, R6, 0x10, RZ ;  /* 0x0000001006067824 */ /* 0x000fc400078e00ff */
[----:B0-----:R-:W-:Y:S01]  /*5840*/  @!P4 IMAD.MOV.U32 R2, RZ, RZ, R8 ;  /* 0x000000ffff02c224 */ /* 0x001fe200078e0008 */
[----:B-1----:R-:W-:Y:S02]  /*5850*/  LEA.HI.X.SX32 R9, R5, R12, 0x1, P2 ;  /* 0x0000000c05097211 */ /* 0x002fe400010f0eff */
[----:B------:R-:W-:-:S03]  /*5860*/  IADD3 R5, P0, PT, R7, R11, RZ ;  /* 0x0000000b07057210 */ /* 0x000fc60007f1e0ff */
[----:B------:R-:W-:Y:S01]  /*5870*/  @!P4 IMAD.MOV.U32 R3, RZ, RZ, R9 ;  /* 0x000000ffff03c224 */ /* 0x000fe200078e0009 */
[----:B------:R-:W-:Y:S02]  /*5880*/  LEA.HI.X.SX32 R7, R7, R12, 0x1, P0 ;  /* 0x0000000c07077211 */ /* 0x000fe400000f0eff */
[----:B------:R-:W-:Y:S02]  /*5890*/  PRMT R37, RZ, 0x7610, R37 ;  /* 0x00007610ff257816 */ /* 0x000fe40000000025 */
[----:B------:R0:W2:Y:S02]  /*58a0*/  @!P4 LDG.E.U8 R15, desc[UR20][R2.64] ;  /* 0x00000014020fc981 */ /* 0x0000a4000c1e1100 */
[----:B0-----:R-:W-:Y:S02]  /*58b0*/  @!P5 IMAD.MOV.U32 R2, RZ, RZ, R5 ;  /* 0x000000ffff02d224 */ /* 0x001fe400078e0005 */
[----:B------:R-:W-:-:S05]  /*58c0*/  @!P5 IMAD.MOV.U32 R3, RZ, RZ, R7 ;  /* 0x000000ffff03d224 */ /* 0x000fca00078e0007 */
[----:B------:R0:W2:Y:S01]  /*58d0*/  @!P5 LDG.E.U8 R37, desc[UR20][R2.64] ;  /* 0x000000140225d981 */ /* 0x0000a2000c1e1100 */
[----:B------:R-:W-:Y:S02]  /*58e0*/  PRMT R36, RZ, 0x7610, R36 ;  /* 0x00007610ff247816 */ /* 0x000fe40000000024 */
[----:B------:R-:W-:Y:S01]  /*58f0*/  PRMT R35, RZ, 0x7610, R35 ;  /* 0x00007610ff237816 */ /* 0x000fe20000000023 */
[----:B---3--:R1:W-:Y:S02]  /*5900*/  STL.64 [R1+0x630], R32 ;  /* 0x0006302001007387 */ /* 0x0083e40000100a00 */
[----:B-1----:R-:W1:Y:S01]  /*5910*/  S2R R33, SR_TID.X ;  /* 0x0000000000217919 */ /* 0x002e620000002100 */
[----:B------:R-:W3:Y:S01]  /*5920*/  LDC R32, c[0x0][0x3a0] ;  /* 0x0000e800ff207b82 */ /* 0x000ee20000000800 */
[----:B------:R-:W-:Y:S04]  /*5930*/  STL [R1+0x3cc], R9 ;  /* 0x0003cc0901007387 */ /* 0x000fe80000100800 */
[----:B------:R-:W-:Y:S04]  /*5940*/  STL [R1+0x400], R5 ;  /* 0x0004000501007387 */ /* 0x000fe80000100800 */
[----:B------:R-:W-:Y:S04]  /*5950*/  STL [R1+0x5e4], R6 ;  /* 0x0005e40601007387 */ /* 0x000fe80000100800 */
[----:B------:R0:W-:Y:S01]  /*5960*/  STL [R1+0x3fc], R7 ;  /* 0x0003fc0701007387 */ /* 0x0001e20000100800 */
[----:B-1----:R-:W-:-:S04]  /*5970*/  SHF.R.U32.HI R10, RZ, 0x7, R33 ;  /* 0x00000007ff0a7819 */ /* 0x002fc80000011621 */
[----:B------:R-:W-:-:S04]  /*5980*/  SGXT.U32 R10, R10, 0x1 ;  /* 0x000000010a0a781a */ /* 0x000fc80000000000 */
[----:B------:R-:W-:-:S04]  /*5990*/  LOP3.LUT R10, R6, R10, RZ, 0xfc, !PT ;  /* 0x0000000a060a7212 */ /* 0x000fc800078efcff */
[C---:B------:R-:W-:Y:S02]  /*59a0*/  LOP3.LUT R24, R10.reuse, 0x2, RZ, 0xfc, !PT ;  /* 0x000000020a187812 */ /* 0x040fe400078efcff */
[----:B0-----:R-:W-:Y:S02]  /*59b0*/  IABS R3, R10 ;  /* 0x0000000a00037213 */ /* 0x001fe40000000000 */
[----:B------:R-:W-:Y:S02]  /*59c0*/  IABS R7, R24 ;  /* 0x0000001800077213 */ /* 0x000fe40000000000 */
[----:B------:R-:W-:Y:S01]  /*59d0*/  LOP3.LUT R19, R10, 0x4, RZ, 0xfc, !PT ;  /* 0x000000040a137812 */ /* 0x000fe200078efcff */
[----:B------:R-:W-:Y:S01]  /*59e0*/  IMAD.HI.U32 R8, R4, R3, RZ ;  /* 0x0000000304087227 */ /* 0x000fe200078e00ff */
[----:B------:R-:W-:-:S03]  /*59f0*/  LOP3.LUT R23, R10, 0x6, RZ, 0xfc, !PT ;  /* 0x000000060a177812 */ /* 0x000fc600078efcff */
[----:B------:R-:W-:Y:S01]  /*5a00*/  IMAD.HI.U32 R2, R4, R7, RZ ;  /* 0x0000000704027227 */ /* 0x000fe200078e00ff */
[----:B------:R-:W-:Y:S02]  /*5a10*/  LOP3.LUT R25, R10, 0x8, RZ, 0xfc, !PT ;  /* 0x000000080a197812 */ /* 0x000fe400078efcff */
[----:B------:R-:W-:Y:S01]  /*5a20*/  IABS R6, R19 ;  /* 0x0000001300067213 */ /* 0x000fe20000000000 */
[----:B------:R-:W-:Y:S01]  /*5a30*/  IMAD.MOV R2, RZ, RZ, -R2 ;  /* 0x000000ffff027224 */ /* 0x000fe200078e0a02 */
[----:B------:R-:W-:Y:S01]  /*5a40*/  IABS R5, R23 ;  /* 0x0000001700057213 */ /* 0x000fe20000000000 */
[----:B------:R-:W-:Y:S01]  /*5a50*/  IMAD.MOV R8, RZ, RZ, -R8 ;  /* 0x000000ffff087224 */ /* 0x000fe200078e0a08 */
[----:B------:R-:W-:Y:S01]  /*5a60*/  IABS R9, R25 ;  /* 0x0000001900097213 */ /* 0x000fe20000000000 */
[C---:B------:R-:W-:Y:S02]  /*5a70*/  IMAD R7, R0.reuse, R2, R7 ;  /* 0x0000000200077224 */ /* 0x040fe400078e0207 */
[----:B------:R-:W-:-:S02]  /*5a80*/  IMAD R8, R0, R8, R3 ;  /* 0x0000000800087224 */ /* 0x000fc400078e0203 */
[----:B------:R-:W-:-:S04]  /*5a90*/  IMAD.HI.U32 R2, R4, R6, RZ ;  /* 0x0000000604027227 */ /* 0x000fc800078e00ff */
[----:B------:R-:W-:Y:S01]  /*5aa0*/  IMAD.HI.U32 R3, R4, R5, RZ ;  /* 0x0000000504037227 */ /* 0x000fe200078e00ff */
[----:B------:R-:W-:-:S03]  /*5ab0*/  LOP3.LUT R21, R10, 0xa, RZ, 0xfc, !PT ;  /* 0x0000000a0a157812 */ /* 0x000fc600078efcff */
[----:B------:R-:W-:Y:S01]  /*5ac0*/  IMAD.HI.U32 R16, R4, R9, RZ ;  /* 0x0000000904107227 */ /* 0x000fe200078e00ff */
[----:B------:R-:W-:-:S03]  /*5ad0*/  LOP3.LUT R20, R10, 0xc, RZ, 0xfc, !PT ;  /* 0x0000000c0a147812 */ /* 0x000fc600078efcff */
[----:B------:R-:W-:Y:S02]  /*5ae0*/  IMAD.MOV R2, RZ, RZ, -R2 ;  /* 0x000000ffff027224 */ /* 0x000fe400078e0a02 */
[----:B------:R-:W-:Y:S01]  /*5af0*/  IMAD.MOV R3, RZ, RZ, -R3 ;  /* 0x000000ffff037224 */ /* 0x000fe200078e0a03 */
[----:B------:R-:W-:Y:S01]  /*5b00*/  LOP3.LUT R22, R10, 0xe, RZ, 0xfc, !PT ;  /* 0x0000000e0a167812 */ /* 0x000fe200078efcff */
[----:B------:R-:W-:Y:S02]  /*5b10*/  IMAD.MOV R16, RZ, RZ, -R16 ;  /* 0x000000ffff107224 */ /* 0x000fe400078e0a10 */
[C---:B------:R-:W-:Y:S01]  /*5b20*/  IMAD R6, R0.reuse, R2, R6 ;  /* 0x0000000200067224 */ /* 0x040fe200078e0206 */
[----:B------:R-:W-:Y:S01]  /*5b30*/  IABS R2, R21 ;  /* 0x0000001500027213 */ /* 0x000fe20000000000 */
[C---:B------:R-:W-:Y:S01]  /*5b40*/  IMAD R5, R0.reuse, R3, R5 ;  /* 0x0000000300057224 */ /* 0x040fe200078e0205 */
[----:B------:R-:W-:Y:S01]  /*5b50*/  IABS R3, R20 ;  /* 0x0000001400037213 */ /* 0x000fe20000000000 */
[----:B------:R-:W-:Y:S01]  /*5b60*/  IMAD R9, R0, R16, R9 ;  /* 0x0000001000097224 */ /* 0x000fe200078e0209 */
[----:B------:R-:W-:Y:S01]  /*5b70*/  IABS R16, R22 ;  /* 0x0000001600107213 */ /* 0x000fe20000000000 */
[----:B------:R-:W-:-:S04]  /*5b80*/  IMAD.HI.U32 R18, R4, R2, RZ ;  /* 0x0000000204127227 */ /* 0x000fc800078e00ff */
[----:B------:R-:W-:-:S04]  /*5b90*/  IMAD.HI.U32 R17, R4, R3, RZ ;  /* 0x0000000304117227 */ /* 0x000fc800078e00ff */
[----:B------:R-:W-:-:S04]  /*5ba0*/  IMAD.HI.U32 R4, R4, R16, RZ ;  /* 0x0000001004047227 */ /* 0x000fc800078e00ff */
[----:B------:R-:W-:Y:S02]  /*5bb0*/  IMAD.MOV R31, RZ, RZ, -R18 ;  /* 0x000000ffff1f7224 */ /* 0x000fe400078e0a12 */
[----:B------:R-:W-:Y:S02]  /*5bc0*/  IMAD.MOV R18, RZ, RZ, -R17 ;  /* 0x000000ffff127224 */ /* 0x000fe400078e0a11 */
[----:B------:R-:W-:Y:S02]  /*5bd0*/  IMAD.MOV R17, RZ, RZ, -R4 ;  /* 0x000000ffff117224 */ /* 0x000fe400078e0a04 */
[C---:B------:R-:W-:Y:S02]  /*5be0*/  IMAD R4, R0.reuse, R31, R2 ;  /* 0x0000001f00047224 */ /* 0x040fe400078e0202 */
[----:B------:R-:W-:Y:S02]  /*5bf0*/  IMAD R2, R0, R17, R16 ;  /* 0x0000001100027224 */ /* 0x000fe400078e0210 */
[----:B---3--:R-:W-:-:S05]  /*5c00*/  VIADD R16, R32, 0xffffffca ;  /* 0xffffffca20107836 */ /* 0x008fca0000000000 */
[----:B------:R-:W-:Y:S01]  /*5c10*/  ISETP.GE.U32.AND P0, PT, R16, 0x7fffff4b, PT ;  /* 0x7fffff4b1000780c */ /* 0x000fe20003f06070 */
[----:B------:R-:W-:Y:S02]  /*5c20*/  IMAD R16, R14, 0x35, RZ ;  /* 0x000000350e107824 */ /* 0x000fe400078e02ff */
[----:B------:R-:W-:-:S03]  /*5c30*/  IMAD R3, R0, R18, R3 ;  /* 0x0000001200037224 */ /* 0x000fc600078e0203 */
[----:B------:R-:W-:Y:S02]  /*5c40*/  IADD3 R18, P2, PT, R16, R11, RZ ;  /* 0x0000000b10127210 */ /* 0x000fe40007f5e0ff */
[----:B------:R-:W-:Y:S02]  /*5c50*/  ISETP.GT.U32.AND P5, PT, R0, R6, PT ;  /* 0x000000060000720c */ /* 0x000fe40003fa4070 */
[----:B------:R-:W-:-:S03]  /*5c60*/  LEA.HI.X.SX32 R17, R16, R12, 0x1, P2 ;  /* 0x0000000c10117211 */ /* 0x000fc600010f0eff */
[----:B------:R-:W-:Y:S01]  /*5c70*/  @!P0 IMAD.MOV.U32 R16, RZ, RZ, R18 ;  /* 0x000000ffff108224 */ /* 0x000fe200078e0012 */
[C---:B------:R-:W-:Y:S02]  /*5c80*/  ISETP.GT.U32.AND P6, PT, R0.reuse, R7, PT ;  /* 0x000000070000720c */ /* 0x040fe40003fc4070 */
[C---:B------:R-:W-:Y:S02]  /*5c90*/  ISETP.GT.U32.AND P2, PT, R0.reuse, R9, PT ;  /* 0x000000090000720c */ /* 0x040fe40003f44070 */
[----:B------:R0:W2:Y:S01]  /*5ca0*/  @!P0 LDG.E.U8 R36, desc[UR20][R16.64] ;  /* 0x0000001410248981 */ /* 0x0000a2000c1e1100 */
[C---:B------:R-:W-:Y:S02]  /*5cb0*/  ISETP.GT.U32.AND P0, PT, R0.reuse, R8, PT ;  /* 0x000000080000720c */ /* 0x040fe40003f04070 */
[----:B------:R-:W-:Y:S01]  /*5cc0*/  ISETP.GT.U32.AND P3, PT, R0, R5, PT ;  /* 0x000000050000720c */ /* 0x000fe20003f64070 */
[----:B------:R-:W-:Y:S01]  /*5cd0*/  @!P5 IMAD.IADD R6, R6, 0x1, -R0 ;  /* 0x000000010606d824 */ /* 0x000fe200078e0a00 */
[----:B------:R-:W-:-:S02]  /*5ce0*/  ISETP.GT.U32.AND P5, PT, R0, R2, PT ;  /* 0x000000020000720c */ /* 0x000fc40003fa4070 */
[----:B------:R-:W-:Y:S02]  /*5cf0*/  ISETP.GT.U32.AND P4, PT, R0, R4, PT ;  /* 0x000000040000720c */ /* 0x000fe40003f84070 */
[--C-:B------:R-:W-:Y:S02]  /*5d00*/  @!P6 IMAD.IADD R7, R7, 0x1, -R0.reuse ;  /* 0x000000010707e824 */ /* 0x100fe400078e0a00 */
[----:B------:R-:W-:-:S03]  /*5d10*/  @!P2 IMAD.IADD R9, R9, 0x1, -R0 ;  /* 0x000000010909a824 */ /* 0x000fc600078e0a00 */
[--C-:B------:R-:W-:Y:S01]  /*5d20*/  @!P0 IMAD.IADD R8, R8, 0x1, -R0.reuse ;  /* 0x0000000108088824 */ /* 0x100fe200078e0a00 */
[C---:B------:R-:W-:Y:S01]  /*5d30*/  ISETP.GT.U32.AND P0, PT, R0.reuse, R3, PT ;  /* 0x000000030000720c */ /* 0x040fe20003f04070 */
[--C-:B------:R-:W-:Y:S01]  /*5d40*/  @!P3 IMAD.IADD R5, R5, 0x1, -R0.reuse ;  /* 0x000000010505b824 */ /* 0x100fe200078e0a00 */
[----:B------:R-:W-:Y:S01]  /*5d50*/  ISETP.GT.U32.AND P2, PT, R0, R7, PT ;  /* 0x000000070000720c */ /* 0x000fe20003f44070 */
[----:B------:R-:W-:-:S03]  /*5d60*/  @!P5 IMAD.IADD R2, R2, 0x1, -R0 ;  /* 0x000000010202d824 */ /* 0x000fc600078e0a00 */
[----:B------:R-:W-:Y:S01]  /*5d70*/  ISETP.GT.U32.AND P5, PT, R0, R5, PT ;  /* 0x000000050000720c */ /* 0x000fe20003fa4070 */
[----:B------:R-:W-:-:S06]  /*5d80*/  @!P4 IMAD.IADD R4, R4, 0x1, -R0 ;  /* 0x000000010404c824 */ /* 0x000fcc00078e0a00 */
[--C-:B------:R-:W-:Y:S01]  /*5d90*/  @!P0 IMAD.IADD R3, R3, 0x1, -R0.reuse ;  /* 0x0000000103038824 */ /* 0x100fe200078e0a00 */
[----:B------:R-:W-:Y:S01]  /*5da0*/  ISETP.GE.AND P0, PT, R10, RZ, PT ;  /* 0x000000ff0a00720c */ /* 0x000fe20003f06270 */
[--C-:B------:R-:W-:Y:S01]  /*5db0*/  @!P2 IMAD.IADD R7, R7, 0x1, -R0.reuse ;  /* 0x000000010707a824 */ /* 0x100fe200078e0a00 */
[----:B------:R-:W-:Y:S01]  /*5dc0*/  ISETP.GT.U32.AND P2, PT, R0, R4, PT ;  /* 0x000000040000720c */ /* 0x000fe20003f44070 */
[----:B------:R-:W-:Y:S02]  /*5dd0*/  VIADD R10, R32, 0xffffffc2 ;  /* 0xffffffc2200a7836 */ /* 0x000fe40000000000 */
[----:B------:R-:W-:-:S03]  /*5de0*/  @!P5 IMAD.IADD R5, R5, 0x1, -R0 ;  /* 0x000000010505d824 */ /* 0x000fc600078e0a00 */
[----:B------:R-:W-:Y:S01]  /*5df0*/  ISETP.GE.U32.AND P5, PT, R10, 0x7fffff43, PT ;  /* 0x7fffff430a00780c */ /* 0x000fe20003fa6070 */
[----:B------:R-:W-:Y:S01]  /*5e00*/  IMAD R10, R14, 0x3d, RZ ;  /* 0x0000003d0e0a7824 */ /* 0x000fe200078e02ff */
[----:B------:R1:W-:Y:S05]  /*5e10*/  STL [R1+0x430], R18 ;  /* 0x0004301201007387 */ /* 0x0003ea0000100800 */
[----:B------:R-:W-:Y:S01]  /*5e20*/  @!P2 IMAD.IADD R4, R4, 0x1, -R0 ;  /* 0x000000010404a824 */ /* 0x000fe200078e0a00 */
[----:B------:R3:W-:Y:S01]  /*5e30*/  STL [R1+0x42c], R17 ;  /* 0x00042c1101007387 */ /* 0x0007e20000100800 */
[----:B-1----:R-:W-:-:S05]  /*5e40*/  IADD3 R18, P2, PT, R10, R11, RZ ;  /* 0x0000000b0a127210 */ /* 0x002fca0007f5e0ff */
[----:B0-----:R-:W-:Y:S01]  /*5e50*/  @!P5 IMAD.MOV.U32 R16, RZ, RZ, R18 ;  /* 0x000000ffff10d224 */ /* 0x001fe200078e0012 */
[----:B---3--:R-:W-:-:S05]  /*5e60*/  LEA.HI.X.SX32 R17, R10, R12, 0x1, P2 ;  /* 0x0000000c0a117211 */ /* 0x008fca00010f0eff */
[----:B------:R0:W3:Y:S01]  /*5e70*/  @!P5 LDG.E.U8 R35, desc[UR20][R16.64] ;  /* 0x000000141023d981 */ /* 0x0000e2000c1e1100 */
[----:B------:R-:W-:-:S13]  /*5e80*/  ISETP.GT.U32.AND P3, PT, R0, R8, PT ;  /* 0x000000080000720c */ /* 0x000fda0003f64070 */
[----:B------:R-:W-:Y:S01]  /*5e90*/  @!P3 IMAD.IADD R8, R8, 0x1, -R0 ;  /* 0x000000010808b824 */ /* 0x000fe200078e0a00 */
[C---:B------:R-:W-:Y:S02]  /*5ea0*/  ISETP.GT.U32.AND P3, PT, R0.reuse, R9, PT ;  /* 0x000000090000720c */ /* 0x040fe40003f64070 */
[C---:B------:R-:W-:Y:S02]  /*5eb0*/  ISETP.GT.U32.AND P4, PT, R0.reuse, R6, PT ;  /* 0x000000060000720c */ /* 0x040fe40003f84070 */
[----:B------:R-:W-:-:S09]  /*5ec0*/  ISETP.GT.U32.AND P6, PT, R0, R2, PT ;  /* 0x000000020000720c */ /* 0x000fd20003fc4070 */
[--C-:B------:R-:W-:Y:S01]  /*5ed0*/  @!P3 IMAD.IADD R9, R9, 0x1, -R0.reuse ;  /* 0x000000010909b824 */ /* 0x100fe200078e0a00 */
[----:B------:R-:W-:Y:S01]  /*5ee0*/  ISETP.GT.U32.AND P3, PT, R0, R3, PT ;  /* 0x000000030000720c */ /* 0x000fe20003f64070 */
[--C-:B------:R-:W-:Y:S02]  /*5ef0*/  @!P4 IMAD.IADD R6, R6, 0x1, -R0.reuse ;  /* 0x000000010606c824 */ /* 0x100fe400078e0a00 */
[----:B------:R-:W-:-:S10]  /*5f00*/  @!P6 IMAD.IADD R2, R2, 0x1, -R0 ;  /* 0x000000010202e824 */ /* 0x000fd400078e0a00 */
[----:B------:R-:W-:Y:S02]  /*5f10*/  @!P3 IMAD.IADD R3, R3, 0x1, -R0 ;  /* 0x000000010303b824 */ /* 0x000fe400078e0a00 */
[----:B------:R-:W-:-:S05]  /*5f20*/  VIADD R0, R32, 0xffffffba ;  /* 0xffffffba20007836 */ /* 0x000fca0000000000 */
[----:B------:R-:W-:Y:S01]  /*5f30*/  ISETP.GE.U32.AND P6, PT, R0, 0x7fffff3b, PT ;  /* 0x7fffff3b0000780c */ /* 0x000fe20003fc6070 */
[----:B------:R-:W-:-:S05]  /*5f40*/  IMAD R0, R14, 0x45, RZ ;  /* 0x000000450e007824 */ /* 0x000fca00078e02ff */
[----:B------:R-:W-:Y:S02]  /*5f50*/  IADD3 R10, P5, PT, R0, R11, RZ ;  /* 0x0000000b000a7210 */ /* 0x000fe40007fbe0ff */
[----:B------:R-:W-:-:S05]  /*5f60*/  PRMT R31, RZ, 0x7610, R31 ;  /* 0x00007610ff1f7816 */ /* 0x000fca000000001f */
[----:B0-----:R-:W-:Y:S01]  /*5f70*/  @!P6 IMAD.MOV.U32 R16, RZ, RZ, R10 ;  /* 0x000000ffff10e224 */ /* 0x001fe200078e000a */
[----:B--2---:R-:W-:Y:S04]  /*5f80*/  STL.64 [R1+0x620], R36 ;  /* 0x0006202401007387 */ /* 0x004fe80000100a00 */
[----:B------:R0:W-:Y:S04]  /*5f90*/  STL [R1+0x45c], R18 ;  /* 0x00045c1201007387 */ /* 0x0001e80000100800 */
[----:B------:R1:W-:Y:S01]  /*5fa0*/  STL [R1+0x458], R17 ;  /* 0x0004581101007387 */ /* 0x0003e20000100800 */
[----:B0-----:R-:W-:-:S05]  /*5fb0*/  LEA.HI.X.SX32 R18, R0, R12, 0x1, P5 ;  /* 0x0000000c00127211 */ /* 0x001fca00028f0eff */
[----:B-1----:R-:W-:Y:S01]  /*5fc0*/  @!P6 IMAD.MOV.U32 R17, RZ, RZ, R18 ;  /* 0x000000ffff11e224 */ /* 0x002fe200078e0012 */
[----:B------:R-:W-:-:S04]  /*5fd0*/  LOP3.LUT R0, R33, 0x7f, RZ, 0xc0, !PT ;  /* 0x0000007f21007812 */ /* 0x000fc800078ec0ff */
[----:B------:R0:W2:Y:S02]  /*5fe0*/  @!P6 LDG.E.U8 R31, desc[UR20][R16.64] ;  /* 0x00000014101fe981 */ /* 0x0000a4000c1e1100 */
[----:B0-----:R-:W-:Y:S02]  /*5ff0*/  LOP3.LUT R17, R33, 0x80, RZ, 0xc0, !PT ;  /* 0x0000008021117812 */ /* 0x001fe400078ec0ff */
[----:B---3--:R0:W-:Y:S04]  /*6000*/  STL.64 [R1+0x638], R34 ;  /* 0x0006382201007387 */ /* 0x0081e80000100a00 */
[----:B------:R-:W-:Y:S04]  /*6010*/  STL [R1+0x2b0], R10 ;  /* 0x0002b00a01007387 */ /* 0x000fe80000100800 */
[----:B------:R1:W-:Y:S04]  /*6020*/  STL [R1+0x2ac], R18 ;  /* 0x0002ac1201007387 */ /* 0x0003e80000100800 */
[----:B0-----:R-:W3:Y:S04]  /*6030*/  LDL.LU R35, [R1+0xf8] ;  /* 0x0000f80001237983 */ /* 0x001ee80000300800 */
[----:B-1----:R-:W2:Y:S04]  /*6040*/  LDL.LU R18, [R1+0x120] ;  /* 0x0001200001127983 */ /* 0x002ea80000300800 */
[----:B------:R-:W3:Y:S01]  /*6050*/  LDL.LU R33, [R1+0x11c] ;  /* 0x00011c0001217983 */ /* 0x000ee20000300800 */
[----:B------:R-:W-:-:S02]  /*6060*/  ISETP.GE.AND P4, PT, R24, RZ, PT ;  /* 0x000000ff1800720c */ /* 0x000fc40003f86270 */
[----:B------:R-:W-:Y:S02]  /*6070*/  ISETP.GE.AND P2, PT, R19, RZ, PT ;  /* 0x000000ff1300720c */ /* 0x000fe40003f46270 */
[----:B------:R-:W-:Y:S01]  /*6080*/  ISETP.GE.AND P3, PT, R23, RZ, PT ;  /* 0x000000ff1700720c */ /* 0x000fe20003f66270 */
[----:B------:R-:W-:Y:S01]  /*6090*/  @!P0 IMAD.MOV R8, RZ, RZ, -R8 ;  /* 0x000000ffff088224 */ /* 0x000fe200078e0a08 */
[----:B------:R-:W-:Y:S01]  /*60a0*/  ISETP.GE.AND P5, PT, R25, RZ, PT ;  /* 0x000000ff1900720c */ /* 0x000fe20003fa6270 */
[----:B------:R-:W4:Y:S01]  /*60b0*/  LDL.LU R19, [R1+0x114] ;  /* 0x0001140001137983 */ /* 0x000f220000300800 */
[----:B------:R-:W-:Y:S02]  /*60c0*/  ISETP.GE.AND P0, PT, R21, RZ, PT ;  /* 0x000000ff1500720c */ /* 0x000fe40003f06270 */
[----:B------:R-:W-:-:S03]  /*60d0*/  LOP3.LUT R10, RZ, R13, RZ, 0x33, !PT ;  /* 0x0000000dff0a7212 */ /* 0x000fc600078e33ff */
[----:B------:R-:W-:Y:S01]  /*60e0*/  @!P4 IMAD.MOV R7, RZ, RZ, -R7 ;  /* 0x000000ffff07c224 */ /* 0x000fe200078e0a07 */
[----:B------:R-:W-:Y:S01]  /*60f0*/  ISETP.GE.AND P4, PT, R20, RZ, PT ;  /* 0x000000ff1400720c */ /* 0x000fe20003f86270 */
[----:B------:R-:W-:Y:S01]  /*6100*/  @!P2 IMAD.MOV R6, RZ, RZ, -R6 ;  /* 0x000000ffff06a224 */ /* 0x000fe200078e0a06 */
[----:B------:R-:W-:Y:S02]  /*6110*/  ISETP.NE.AND P2, PT, R13, RZ, PT ;  /* 0x000000ff0d00720c */ /* 0x000fe40003f45270 */
[----:B------:R-:W-:Y:S01]  /*6120*/  ISETP.GE.AND P6, PT, R22, RZ, PT ;  /* 0x000000ff1600720c */ /* 0x000fe20003fc6270 */
[----:B------:R-:W-:Y:S01]  /*6130*/  @!P3 IMAD.MOV R5, RZ, RZ, -R5 ;  /* 0x000000ffff05b224 */ /* 0x000fe200078e0a05 */
[C---:B------:R-:W-:Y:S02]  /*6140*/  SEL R16, R10.reuse, R8, !P2 ;  /* 0x000000080a107207 */ /* 0x040fe40005000000 */
[C---:B------:R-:W-:Y:S02]  /*6150*/  SEL R7, R10.reuse, R7, !P2 ;  /* 0x000000070a077207 */ /* 0x040fe40005000000 */
[C---:B------:R-:W-:Y:S01]  /*6160*/  SEL R6, R10.reuse, R6, !P2 ;  /* 0x000000060a067207 */ /* 0x040fe20005000000 */
[----:B------:R-:W-:Y:S01]  /*6170*/  STL [R1+0x138], R16 ;  /* 0x0001381001007387 */ /* 0x000fe20000100800 */
[----:B------:R-:W-:Y:S01]  /*6180*/  SEL R5, R10, R5, !P2 ;  /* 0x000000050a057207 */ /* 0x000fe20005000000 */
[----:B------:R-:W-:-:S02]  /*6190*/  @!P5 IMAD.MOV R9, RZ, RZ, -R9 ;  /* 0x000000ffff09d224 */ /* 0x000fc400078e0a09 */
[----:B------:R-:W-:Y:S01]  /*61a0*/  STL [R1+0x140], R7 ;  /* 0x0001400701007387 */ /* 0x000fe20000100800 */
[----:B------:R-:W-:-:S03]  /*61b0*/  @!P0 IMAD.MOV R4, RZ, RZ, -R4 ;  /* 0x000000ffff048224 */ /* 0x000fc600078e0a04 */
[----:B------:R-:W4:Y:S01]  /*61c0*/  LDL.LU R36, [R1+0x134] ;  /* 0x0001340001247983 */ /* 0x000f220000300800 */
[----:B------:R-:W-:-:S03]  /*61d0*/  @!P4 IMAD.MOV R3, RZ, RZ, -R3 ;  /* 0x000000ffff03c224 */ /* 0x000fc600078e0a03 */
[----:B------:R-:W-:Y:S01]  /*61e0*/  STL [R1+0x148], R6 ;  /* 0x0001480601007387 */ /* 0x000fe20000100800 */
[----:B------:R-:W-:-:S03]  /*61f0*/  @!P6 IMAD.MOV R2, RZ, RZ, -R2 ;  /* 0x000000ffff02e224 */ /* 0x000fc600078e0a02 */
[----:B------:R-:W5:Y:S01]  /*6200*/  LDL.LU R37, [R1+0x128] ;  /* 0x0001280001257983 */ /* 0x000f620000300800 */
[----:B------:R-:W-:-:S03]  /*6210*/  SEL R4, R10, R4, !P2 ;  /* 0x000000040a047207 */ /* 0x000fc60005000000 */
[----:B------:R0:W-:Y:S01]  /*6220*/  STL [R1+0x154], R5 ;  /* 0x0001540501007387 */ /* 0x0001e20000100800 */
[C---:B------:R-:W-:Y:S02]  /*6230*/  SEL R3, R10.reuse, R3, !P2 ;  /* 0x000000030a037207 */ /* 0x040fe40005000000 */
[C---:B------:R-:W-:Y:S02]  /*6240*/  SEL R2, R10.reuse, R2, !P2 ;  /* 0x000000020a027207 */ /* 0x040fe40005000000 */
[----:B0-----:R-:W-:-:S05]  /*6250*/  SEL R5, R10, R9, !P2 ;  /* 0x000000090a057207 */ /* 0x001fca0005000000 */
[----:B------:R-:W-:Y:S04]  /*6260*/  STL [R1+0x13c], R5 ;  /* 0x00013c0501007387 */ /* 0x000fe80000100800 */
[----:B------:R-:W5:Y:S04]  /*6270*/  LDL.LU R24, [R1+0x124] ;  /* 0x0001240001187983 */ /* 0x000f680000300800 */
[----:B------:R-:W-:Y:S04]  /*6280*/  STL [R1+0x144], R4 ;  /* 0x0001440401007387 */ /* 0x000fe80000100800 */
[----:B------:R-:W-:Y:S04]  /*6290*/  STL [R1+0x14c], R3 ;  /* 0x00014c0301007387 */ /* 0x000fe80000100800 */
[----:B------:R0:W-:Y:S02]  /*62a0*/  STL [R1+0x150], R2 ;  /* 0x0001500201007387 */ /* 0x0001e40000100800 */
[----:B0-----:R-:W-:-:S05]  /*62b0*/  VIADD R2, R32, 0xffffffb2 ;  /* 0xffffffb220027836 */ /* 0x001fca0000000000 */
[----:B------:R-:W-:Y:S01]  /*62c0*/  ISETP.GE.U32.AND P0, PT, R2, 0x7fffff33, PT ;  /* 0x7fffff330200780c */ /* 0x000fe20003f06070 */
[----:B------:R-:W-:-:S05]  /*62d0*/  IMAD R2, R14, 0x4d, RZ ;  /* 0x0000004d0e027824 */ /* 0x000fca00078e02ff */
[----:B------:R-:W-:-:S04]  /*62e0*/  IADD3 R3, P2, PT, R2, R11, RZ ;  /* 0x0000000b02037210 */ /* 0x000fc80007f5e0ff */
[----:B------:R-:W-:Y:S01]  /*62f0*/  LEA.HI.X.SX32 R4, R2, R12, 0x1, P2 ;  /* 0x0000000c02047211 */ /* 0x000fe200010f0eff */
[----:B------:R-:W-:Y:S01]  /*6300*/  STL [R1+0x2c8], R3 ;  /* 0x0002c80301007387 */ /* 0x000fe20000100800 */
[----:B------:R-:W-:-:S03]  /*6310*/  PRMT R2, RZ, 0x7610, R2 ;  /* 0x00007610ff027816 */ /* 0x000fc60000000002 */
[----:B------:R0:W-:Y:S01]  /*6320*/  STL [R1+0x2c4], R4 ;  /* 0x0002c40401007387 */ /* 0x0001e20000100800 */
[----:B------:R-:W-:Y:S01]  /*6330*/  @!P0 IMAD.MOV.U32 R5, RZ, RZ, R4 ;  /* 0x000000ffff058224 */ /* 0x000fe200078e0004 */
[----:B------:R-:W-:-:S04]  /*6340*/  @!UP1 UIADD3 UR4, UPT, UPT, -UR12, 0x100000, URZ ;  /* 0x001000000c049890 */ /* 0x000fc8000fffe1ff */
[----:B------:R-:W-:Y:S02]  /*6350*/  @!UP1 USHF.L.U32 UR5, UR4, 0xb, URZ ;  /* 0x0000000b04059899 */ /* 0x000fe400080006ff */
[----:B------:R-:W-:Y:S01]  /*6360*/  @!UP1 USHF.L.U32 UR4, UR4, 0x1, URZ ;  /* 0x0000000104049899 */ /* 0x000fe200080006ff */
[----:B------:R-:W-:Y:S01]  /*6370*/  VOTEU.ALL UP2, P1 ;  /* 0x0000000000ff7886 */ /* 0x000fe20000840000 */
[----:B------:R-:W-:Y:S01]  /*6380*/  IMAD R13, R17, 0x80, R0 ;  /* 0x00000080110d7824 */ /* 0x000fe200078e0200 */
[----:B------:R-:W5:Y:S01]  /*6390*/  LDL.LU R34, [R1+0x130] ;  /* 0x0001300001227983 */ /* 0x000f620000300800 */
[----:B0-----:R-:W-:Y:S02]  /*63a0*/  @!P0 IMAD.MOV.U32 R4, RZ, RZ, R3 ;  /* 0x000000ffff048224 */ /* 0x001fe400078e0003 */
[----:B------:R-:W-:-:S06]  /*63b0*/  VIADD R3, R32, 0xffffffaa ;  /* 0xffffffaa20037836 */ /* 0x000fcc0000000000 */
[----:B------:R0:W1:Y:S01]  /*63c0*/  @!UP2 SYNCS.EXCH.64 URZ, [UR9+0x11008], UR4 ;  /* 0x0110080409ffa5b2 */ /* 0x0000620008000100 */
[----:B------:R0:W5:Y:S01]  /*63d0*/  @!P0 LDG.E.U8 R2, desc[UR20][R4.64] ;  /* 0x0000001404028981 */ /* 0x000162000c1e1100 */
[----:B------:R-:W-:Y:S01]  /*63e0*/  ISETP.GE.U32.AND P0, PT, R3, 0x7fffff2b, PT ;  /* 0x7fffff2b0300780c */ /* 0x000fe20003f06070 */
[----:B------:R-:W-:-:S05]  /*63f0*/  IMAD R3, R14, 0x55, RZ ;  /* 0x000000550e037824 */ /* 0x000fca00078e02ff */
[C---:B------:R-:W-:Y:S02]  /*6400*/  IADD3 R6, P2, PT, R3.reuse, R11, RZ ;  /* 0x0000000b03067210 */ /* 0x040fe40007f5e0ff */
[----:B0-----:R-:W-:Y:S01]  /*6410*/  PRMT R5, RZ, 0x7610, R5 ;  /* 0x00007610ff057816 */ /* 0x001fe20000000005 */
[----:B------:R-:W0:Y:S01]  /*6420*/  LDCU UR4, c[0x0][0x3b0] ;  /* 0x00007600ff0477ac */ /* 0x000e220008000800 */
[----:B------:R-:W-:Y:S01]  /*6430*/  LEA.HI.X.SX32 R7, R3, R12, 0x1, P2 ;  /* 0x0000000c03077211 */ /* 0x000fe200010f0eff */
[----:B------:R-:W-:-:S04]  /*6440*/  VIADD R3, R32, 0xffffffa2 ;  /* 0xffffffa220037836 */ /* 0x000fc80000000000 */
[----:B------:R0:W5:Y:S01]  /*6450*/  @!P0 LDG.E.U8 R5, desc[UR20][R6.64] ;  /* 0x0000001406058981 */ /* 0x000162000c1e1100 */
[----:B------:R-:W-:Y:S01]  /*6460*/  ISETP.GE.U32.AND P0, PT, R3, 0x7fffff23, PT ;  /* 0x7fffff230300780c */ /* 0x000fe20003f06070 */
[----:B------:R-:W-:Y:S01]  /*6470*/  IMAD R3, R14, 0x5d, RZ ;  /* 0x0000005d0e037824 */ /* 0x000fe200078e02ff */
[----:B------:R-:W-:Y:S01]  /*6480*/  PRMT R4, RZ, 0x7610, R4 ;  /* 0x00007610ff047816 */ /* 0x000fe20000000004 */
[----:B--2---:R2:W-:Y:S04]  /*6490*/  STS.U8 [R13+UR9+0x400], R18 ;  /* 0x000400120d007988 */ /* 0x0045e80008000009 */
[----:B---3--:R3:W-:Y:S04]  /*64a0*/  STS.U8 [R13+UR9+0x800], R33 ;  /* 0x000800210d007988 */ /* 0x0087e80008000009 */
[----:B--2---:R-:W2:Y:S04]  /*64b0*/  LDL.LU R18, [R1+0x118] ;  /* 0x0001180001127983 */ /* 0x004ea80000300800 */
[----:B---3--:R-:W3:Y:S04]  /*64c0*/  LDL.LU R33, [R1+0x110] ;  /* 0x0001100001217983 */ /* 0x008ee80000300800 */
[----:B------:R0:W-:Y:S04]  /*64d0*/  STL [R1+0x2e0], R6 ;  /* 0x0002e00601007387 */ /* 0x0001e80000100800 */
[----:B------:R1:W-:Y:S01]  /*64e0*/  STL [R1+0x2dc], R7 ;  /* 0x0002dc0701007387 */ /* 0x0003e20000100800 */
[----:B0-----:R-:W-:-:S04]  /*64f0*/  IADD3 R6, P2, PT, R3, R11, RZ ;  /* 0x0000000b03067210 */ /* 0x001fc80007f5e0ff */
[----:B-1----:R-:W-:-:S05]  /*6500*/  LEA.HI.X.SX32 R7, R3, R12, 0x1, P2 ;  /* 0x0000000c03077211 */ /* 0x002fca00010f0eff */
[----:B------:R-:W2:Y:S04]  /*6510*/  @!P0 LDG.E.U8 R4, desc[UR20][R6.64] ;  /* 0x0000001406048981 */ /* 0x000ea8000c1e1100 */
[----:B------:R0:W-:Y:S04]  /*6520*/  STS.U8 [R13+UR9], R35 ;  /* 0x000000230d007988 */ /* 0x0001e80008000009 */
[----:B----4-:R1:W-:Y:S04]  /*6530*/  STS.U8 [R13+UR9+0x1000], R36 ;  /* 0x001000240d007988 */ /* 0x0103e80008000009 */
[----:B-----5:R4:W-:Y:S04]  /*6540*/  STS.U8 [R13+UR9+0x1400], R37 ;  /* 0x001400250d007988 */ /* 0x0209e80008000009 */
[----:B0-----:R-:W5:Y:S04]  /*6550*/  LDL.LU R35, [R1+0x12c] ;  /* 0x00012c0001237983 */ /* 0x001f680000300800 */
[----:B-1----:R-:W3:Y:S04]  /*6560*/  LDL.LU R36, [R1+0x10c] ;  /* 0x00010c0001247983 */ /* 0x002ee80000300800 */
[----:B----4-:R-:W4:Y:S04]  /*6570*/  LDL.LU R37, [R1+0x100] ;  /* 0x0001000001257983 */ /* 0x010f280000300800 */
[----:B------:R-:W-:Y:S04]  /*6580*/  STL [R1+0x2f8], R6 ;  /* 0x0002f80601007387 */ /* 0x000fe80000100800 */
[----:B------:R0:W-:Y:S04]  /*6590*/  STS.U8 [R13+UR9+0xc00], R19 ;  /* 0x000c00130d007988 */ /* 0x0001e80008000009 */
[----:B------:R-:W-:Y:S04]  /*65a0*/  STL [R1+0x2f4], R7 ;  /* 0x0002f40701007387 */ /* 0x000fe80000100800 */
[----:B------:R1:W-:Y:S04]  /*65b0*/  STS.U8 [R13+UR9+0x1800], R24 ;  /* 0x001800180d007988 */ /* 0x0003e80008000009 */
[----:B0-----:R-:W3:Y:S04]  /*65c0*/  LDL.LU R19, [R1+0x108] ;  /* 0x0001080001137983 */ /* 0x001ee80000300800 */
[----:B-1----:R-:W3:Y:S04]  /*65d0*/  LDL.LU R24, [R1+0x104] ;  /* 0x0001040001187983 */ /* 0x002ee80000300800 */
[----:B------:R-:W3:Y:S04]  /*65e0*/  LDL.LU R32, [R1+0xf0] ;  /* 0x0000f00001207983 */ /* 0x000ee80000300800 */
[----:B--2---:R0:W-:Y:S02]  /*65f0*/  STL.64 [R1+0x608], R4 ;  /* 0x0006080401007387 */ /* 0x0041e40000100a00 */
[----:B0-----:R-:W0:Y:S02]  /*6600*/  LDC R5, c[0x0][0x3a0] ;  /* 0x0000e800ff057b82 */ /* 0x001e240000000800 */
[----:B------:R1:W-:Y:S04]  /*6610*/  STS.U8 [R13+UR9+0x2000], R18 ;  /* 0x002000120d007988 */ /* 0x0003e80008000009 */
[----:B-1----:R-:W2:Y:S01]  /*6620*/  LDL.LU R18, [R1+0xec] ;  /* 0x0000ec0001127983 */ /* 0x002ea20000300800 */
        /* <DEDUP_REMOVED lines=8> */
[----:B------:R-:W-:Y:S02]  /*66b0*/  @!P0 IMAD.MOV.U32 R7, RZ, RZ, R6 ;  /* 0x000000ffff078224 */ /* 0x000fe400078e0006 */
[----:B0-----:R-:W-:-:S05]  /*66c0*/  @!P0 IMAD.MOV.U32 R6, RZ, RZ, R4 ;  /* 0x000000ffff068224 */ /* 0x001fca00078e0004 */
[----:B------:R0:W2:Y:S04]  /*66d0*/  @!P0 LDG.E.U8 R3, desc[UR20][R6.64] ;  /* 0x0000001406038981 */ /* 0x0000a8000c1e1100 */
[----:B---3--:R1:W-:Y:S04]  /*66e0*/  STS.U8 [R13+UR9+0x2400], R33 ;  /* 0x002400210d007988 */ /* 0x0083e80008000009 */
[----:B-1----:R-:W3:Y:S04]  /*66f0*/  LDL.LU R33, [R1+0xfc] ;  /* 0x0000fc0001217983 */ /* 0x002ee80000300800 */
[----:B------:R1:W-:Y:S04]  /*6700*/  STS.U8 [R13+UR9+0x2c00], R36 ;  /* 0x002c00240d007988 */ /* 0x0003e80008000009 */
[----:B----4-:R4:W-:Y:S01]  /*6710*/  STS.U8 [R13+UR9+0x3000], R37 ;  /* 0x003000250d007988 */ /* 0x0109e20008000009 */
[----:B0-----:R-:W-:-:S05]  /*6720*/  VIADD R6, R5, 0xffffff92 ;  /* 0xffffff9205067836 */ /* 0x001fca0000000000 */
[----:B------:R-:W-:Y:S01]  /*6730*/  ISETP.GE.U32.AND P0, PT, R6, 0x7fffff13, PT ;  /* 0x7fffff130600780c */ /* 0x000fe20003f06070 */
[----:B------:R-:W-:Y:S01]  /*6740*/  IMAD R6, R14, 0x6d, RZ ;  /* 0x0000006d0e067824 */ /* 0x000fe200078e02ff */
[----:B------:R-:W-:Y:S01]  /*6750*/  PRMT R8, RZ, 0x7610, R8 ;  /* 0x00007610ff087816 */ /* 0x000fe20000000008 */
[----:B------:R-:W-:Y:S04]  /*6760*/  STS.U8 [R13+UR9+0x1c00], R34 ;  /* 0x001c00220d007988 */ /* 0x000fe80008000009 */
[----:B-----5:R-:W-:Y:S04]  /*6770*/  STS.U8 [R13+UR9+0x2800], R35 ;  /* 0x002800230d007988 */ /* 0x020fe80008000009 */
[----:B------:R-:W-:Y:S04]  /*6780*/  STS.U8 [R13+UR9+0x3c00], R32 ;  /* 0x003c00200d007988 */ /* 0x000fe80008000009 */
[----:B--2---:R0:W-:Y:S04]  /*6790*/  STL.64 [R1+0x610], R2 ;  /* 0x0006100201007387 */ /* 0x0041e80000100a00 */
[----:B-1----:R-:W2:Y:S04]  /*67a0*/  LDL.LU R36, [R1+0xf4] ;  /* 0x0000f40001247983 */ /* 0x002ea80000300800 */
[----:B----4-:R-:W4:Y:S01]  /*67b0*/  LDL.LU R37, [R1+0xe4] ;  /* 0x0000e40001257983 */ /* 0x010f220000300800 */
[----:B0-----:R-:W-:-:S04]  /*67c0*/  IADD3 R2, P2, PT, R6, R11, RZ ;  /* 0x0000000b06027210 */ /* 0x001fc80007f5e0ff */
[----:B------:R-:W-:Y:S01]  /*67d0*/  LEA.HI.X.SX32 R3, R6, R12, 0x1, P2 ;  /* 0x0000000c06037211 */ /* 0x000fe200010f0eff */
[----:B------:R-:W-:-:S04]  /*67e0*/  @!P0 IMAD.MOV.U32 R6, RZ, RZ, R2 ;  /* 0x000000ffff068224 */ /* 0x000fc800078e0002 */
[----:B------:R-:W-:-:S05]  /*67f0*/  @!P0 IMAD.MOV.U32 R7, RZ, RZ, R3 ;  /* 0x000000ffff078224 */ /* 0x000fca00078e0003 */
[----:B------:R0:W5:Y:S02]  /*6800*/  @!P0 LDG.E.U8 R8, desc[UR20][R6.64] ;  /* 0x0000001406088981 */ /* 0x000164000c1e1100 */
[----:B0-----:R-:W-:Y:S02]  /*6810*/  VIADD R6, R5, 0xffffff8a ;  /* 0xffffff8a05067836 */ /* 0x001fe40000000000 */
[----:B------:R-:W-:Y:S03]  /*6820*/  STL [R1+0x328], R2 ;  /* 0x0003280201007387 */ /* 0x000fe60000100800 */
[----:B------:R-:W-:Y:S01]  /*6830*/  ISETP.GE.U32.AND P0, PT, R6, 0x7fffff0b, PT ;  /* 0x7fffff0b0600780c */ /* 0x000fe20003f06070 */
[----:B------:R-:W-:Y:S01]  /*6840*/  IMAD R6, R14, 0x75, RZ ;  /* 0x000000750e067824 */ /* 0x000fe200078e02ff */
[----:B------:R0:W-:Y:S01]  /*6850*/  STL [R1+0x324], R3 ;  /* 0x0003240301007387 */ /* 0x0001e20000100800 */
[----:B------:R-:W-:-:S03]  /*6860*/  PRMT R7, RZ, 0x7610, R7 ;  /* 0x00007610ff077816 */ /* 0x000fc60000000007 */
[----:B------:R-:W5:Y:S04]  /*6870*/  LDL.LU R34, [R1+0xe8] ;  /* 0x0000e80001227983 */ /* 0x000f680000300800 */
[----:B------:R-:W5:Y:S01]  /*6880*/  LDL.LU R35, [R1+0xe0] ;  /* 0x0000e00001237983 */ /* 0x000f620000300800 */
[----:B0-----:R-:W-:-:S03]  /*6890*/  IADD3 R3, P2, PT, R6, R11, RZ ;  /* 0x0000000b06037210 */ /* 0x001fc60007f5e0ff */
[----:B------:R-:W5:Y:S01]  /*68a0*/  LDL.LU R32, [R1+0xdc] ;  /* 0x0000dc0001207983 */ /* 0x000f620000300800 */
[----:B------:R-:W-:Y:S01]  /*68b0*/  LEA.HI.X.SX32 R4, R6, R12, 0x1, P2 ;  /* 0x0000000c06047211 */ /* 0x000fe200010f0eff */
[----:B------:R-:W-:Y:S02]  /*68c0*/  @!P0 IMAD.MOV.U32 R16, RZ, RZ, R3 ;  /* 0x000000ffff108224 */ /* 0x000fe400078e0003 */
[----:B------:R-:W-:Y:S02]  /*68d0*/  VIADD R6, R5, 0xffffff82 ;  /* 0xffffff8205067836 */ /* 0x000fe40000000000 */
[----:B------:R-:W-:-:S05]  /*68e0*/  @!P0 IMAD.MOV.U32 R17, RZ, RZ, R4 ;  /* 0x000000ffff118224 */ /* 0x000fca00078e0004 */
[----:B------:R0:W5:Y:S01]  /*68f0*/  @!P0 LDG.E.U8 R7, desc[UR20][R16.64] ;  /* 0x0000001410078981 */ /* 0x000162000c1e1100 */
[----:B------:R-:W-:Y:S01]  /*6900*/  ISETP.GE.U32.AND P0, PT, R6, 0x7fffff03, PT ;  /* 0x7fffff030600780c */ /* 0x000fe20003f06070 */
[----:B------:R-:W-:Y:S02]  /*6910*/  IMAD R6, R14, 0x7d, RZ ;  /* 0x0000007d0e067824 */ /* 0x000fe400078e02ff */
[----:B------:R1:W-:Y:S04]  /*6920*/  STL [R1+0x340], R3 ;  /* 0x0003400301007387 */ /* 0x0003e80000100800 */
[----:B------:R0:W-:Y:S01]  /*6930*/  STL [R1+0x33c], R4 ;  /* 0x00033c0401007387 */ /* 0x0001e20000100800 */
[----:B-1----:R-:W-:-:S04]  /*6940*/  IADD3 R3, P2, PT, R6, R11, RZ ;  /* 0x0000000b06037210 */ /* 0x002fc80007f5e0ff */
[----:B0-----:R-:W-:Y:S01]  /*6950*/  LEA.HI.X.SX32 R4, R6, R12, 0x1, P2 ;  /* 0x0000000c06047211 */ /* 0x001fe200010f0eff */
[----:B------:R-:W-:Y:S01]  /*6960*/  @!P0 IMAD.MOV.U32 R16, RZ, RZ, R3 ;  /* 0x000000ffff108224 */ /* 0x000fe200078e0003 */
[----:B------:R-:W-:-:S03]  /*6970*/  PRMT R6, RZ, 0x7610, R6 ;  /* 0x00007610ff067816 */ /* 0x000fc60000000006 */
[----:B------:R-:W-:-:S05]  /*6980*/  @!P0 IMAD.MOV.U32 R17, RZ, RZ, R4 ;  /* 0x000000ffff118224 */ /* 0x000fca00078e0004 */
[----:B------:R0:W5:Y:S01]  /*6990*/  @!P0 LDG.E.U8 R6, desc[UR20][R16.64] ;  /* 0x0000001410068981 */ /* 0x000162000c1e1100 */
[----:B------:R-:W-:-:S03]  /*69a0*/  LOP3.LUT R2, R13, 0x10, RZ, 0x3c, !PT ;  /* 0x000000100d027812 */ /* 0x000fc600078e3cff */
[----:B------:R1:W-:Y:S04]  /*69b0*/  STS.U8 [R13+UR9+0x3400], R19 ;  /* 0x003400130d007988 */ /* 0x0003e80008000009 */
[----:B------:R-:W-:Y:S04]  /*69c0*/  STS.U8 [R13+UR9+0x3800], R24 ;  /* 0x003800180d007988 */ /* 0x000fe80008000009 */
[----:B------:R0:W-:Y:S04]  /*69d0*/  STS.U8 [R2+UR9+0x480], R18 ;  /* 0x0004801202007988 */ /* 0x0001e80008000009 */
[----:B-1----:R-:W5:Y:S04]  /*69e0*/  LDL.LU R19, [R1+0xd8] ;  /* 0x0000d80001137983 */ /* 0x002f680000300800 */
[----:B---3--:R1:W-:Y:S04]  /*69f0*/  STS.U8 [R2+UR9+0x880], R33 ;  /* 0x0008802102007988 */ /* 0x0083e80008000009 */
[----:B0-----:R-:W3:Y:S04]  /*6a00*/  LDL.LU R18, [R1+0xd0] ;  /* 0x0000d00001127983 */ /* 0x001ee80000300800 */
[----:B-1----:R-:W3:Y:S04]  /*6a10*/  LDL.LU R33, [R1+0xcc] ;  /* 0x0000cc0001217983 */ /* 0x002ee80000300800 */
[----:B------:R-:W-:Y:S04]  /*6a20*/  STL [R1+0x358], R3 ;  /* 0x0003580301007387 */ /* 0x000fe80000100800 */
[----:B------:R-:W-:Y:S04]  /*6a30*/  STL [R1+0x354], R4 ;  /* 0x0003540401007387 */ /* 0x000fe80000100800 */
[----:B------:R-:W3:Y:S04]  /*6a40*/  LDL.LU R24, [R1+0xd4] ;  /* 0x0000d40001187983 */ /* 0x000ee80000300800 */
[----:B--2---:R0:W-:Y:S04]  /*6a50*/  STS.U8 [R2+UR9+0xc80], R36 ;  /* 0x000c802402007988 */ /* 0x0041e80008000009 */
[----:B----4-:R1:W-:Y:S04]  /*6a60*/  STS.U8 [R2+UR9+0x1080], R37 ;  /* 0x0010802502007988 */ /* 0x0103e80008000009 */
[----:B0-----:R-:W2:Y:S04]  /*6a70*/  LDL.LU R36, [R1+0xc8] ;  /* 0x0000c80001247983 */ /* 0x001ea80000300800 */
[----:B-1----:R-:W4:Y:S01]  /*6a80*/  LDL.LU R37, [R1+0xb8] ;  /* 0x0000b80001257983 */ /* 0x002f220000300800 */
[----:B------:R-:W-:-:S05]  /*6a90*/  VIADD R9, R5, 0xfffffff9 ;  /* 0xfffffff905097836 */ /* 0x000fca0000000000 */
[----:B------:R-:W-:Y:S01]  /*6aa0*/  ISETP.GE.U32.AND P0, PT, R9, 0x7fffff7a, PT ;  /* 0x7fffff7a0900780c */ /* 0x000fe20003f06070 */
[----:B------:R-:W-:-:S05]  /*6ab0*/  IMAD R9, R14, 0x6, RZ ;  /* 0x000000060e097824 */ /* 0x000fca00078e02ff */
[----:B------:R-:W-:-:S04]  /*6ac0*/  IADD3 R3, P2, PT, R9, R11, RZ ;  /* 0x0000000b09037210 */ /* 0x000fc80007f5e0ff */
[----:B------:R-:W-:Y:S02]  /*6ad0*/  LEA.HI.X.SX32 R4, R9, R12, 0x1, P2 ;  /* 0x0000000c09047211 */ /* 0x000fe400010f0eff */
[----:B------:R-:W-:Y:S01]  /*6ae0*/  PRMT R9, RZ, 0x7610, R9 ;  /* 0x00007610ff097816 */ /* 0x000fe20000000009 */
[----:B------:R-:W-:Y:S01]  /*6af0*/  @!P0 IMAD.MOV.U32 R16, RZ, RZ, R3 ;  /* 0x000000ffff108224 */ /* 0x000fe200078e0003 */
[----:B-----5:R0:W-:Y:S04]  /*6b00*/  STS.U8 [R2+UR9+0x1480], R34 ;  /* 0x0014802202007988 */ /* 0x0201e80008000009 */
[----:B------:R1:W-:Y:S04]  /*6b10*/  STS.U8 [R2+UR9+0x1880], R35 ;  /* 0x0018802302007988 */ /* 0x0003e80008000009 */
[----:B------:R5:W-:Y:S01]  /*6b20*/  STS.U8 [R2+UR9+0x1c80], R32 ;  /* 0x001c802002007988 */ /* 0x000be20008000009 */
[----:B------:R-:W-:-:S02]  /*6b30*/  @!P0 IMAD.MOV.U32 R17, RZ, RZ, R4 ;  /* 0x000000ffff118224 */ /* 0x000fc400078e0004 */
[----:B------:R-:W-:-:S03]  /*6b40*/  VIADD R10, R5, 0xfffffff1 ;  /* 0xfffffff1050a7836 */ /* 0x000fc60000000000 */
[----:B------:R0:W4:Y:S02]  /*6b50*/  @!P0 LDG.E.U8 R9, desc[UR20][R16.64] ;  /* 0x0000001410098981 */ /* 0x000124000c1e1100 */
[----:B------:R-:W-:Y:S01]  /*6b60*/  ISETP.GE.U32.AND P0, PT, R10, 0x7fffff72, PT ;  /* 0x7fffff720a00780c */ /* 0x000fe20003f06070 */
[----:B------:R-:W-:Y:S01]  /*6b70*/  IMAD R10, R14, 0xe, RZ ;  /* 0x0000000e0e0a7824 */ /* 0x000fe200078e02ff */
[----:B------:R-:W-:Y:S04]  /*6b80*/  STL.64 [R1+0x628], R6 ;  /* 0x0006280601007387 */ /* 0x000fe80000100a00 */
[----:B------:R1:W-:Y:S04]  /*6b90*/  STL [R1+0x1d8], R3 ;  /* 0x0001d80301007387 */ /* 0x0003e80000100800 */
[----:B------:R5:W-:Y:S04]  /*6ba0*/  STL [R1+0x1d4], R4 ;  /* 0x0001d40401007387 */ /* 0x000be80000100800 */
[----:B0-----:R-:W4:Y:S04]  /*6bb0*/  LDL.LU R34, [R1+0xc4] ;  /* 0x0000c40001227983 */ /* 0x001f280000300800 */
[----:B-1----:R-:W4:Y:S04]  /*6bc0*/  LDL.LU R35, [R1+0xc0] ;  /* 0x0000c00001237983 */ /* 0x002f280000300800 */
[----:B-----5:R-:W5:Y:S01]  /*6bd0*/  LDL.LU R32, [R1+0xb0] ;  /* 0x0000b00001207983 */ /* 0x020f620000300800 */
[----:B------:R-:W-:-:S03]  /*6be0*/  IADD3 R3, P2, PT, R10, R11, RZ ;  /* 0x0000000b0a037210 */ /* 0x000fc60007f5e0ff */
[----:B------:R0:W-:Y:S01]  /*6bf0*/  STS.U8 [R2+UR9+0x2080], R19 ;  /* 0x0020801302007988 */ /* 0x0001e20008000009 */
[----:B------:R-:W-:-:S03]  /*6c00*/  LEA.HI.X.SX32 R4, R10, R12, 0x1, P2 ;  /* 0x0000000c0a047211 */ /* 0x000fc600010f0eff */
[----:B---3--:R1:W-:Y:S04]  /*6c10*/  STS.U8 [R2+UR9+0x2480], R18 ;  /* 0x0024801202007988 */ /* 0x0083e80008000009 */
[----:B------:R3:W-:Y:S01]  /*6c20*/  STS.U8 [R2+UR9+0x2880], R33 ;  /* 0x0028802102007988 */ /* 0x0007e20008000009 */
[----:B------:R-:W-:Y:S01]  /*6c30*/  PRMT R17, RZ, 0x7610, R17 ;  /* 0x00007610ff117816 */ /* 0x000fe20000000011 */
[----:B0-----:R-:W-:Y:S02]  /*6c40*/  @!P0 IMAD.MOV.U32 R19, RZ, RZ, R4 ;  /* 0x000000ffff138224 */ /* 0x001fe400078e0004 */
[----:B------:R-:W-:Y:S02]  /*6c50*/  VIADD R10, R5, 0xffffffe9 ;  /* 0xffffffe9050a7836 */ /* 0x000fe40000000000 */
[----:B-1----:R-:W-:Y:S01]  /*6c60*/  @!P0 IMAD.MOV.U32 R18, RZ, RZ, R3 ;  /* 0x000000ffff128224 */ /* 0x002fe200078e0003 */
[----:B---3--:R-:W3:Y:S04]  /*6c70*/  LDL.LU R33, [R1+0xa8] ;  /* 0x0000a80001217983 */ /* 0x008ee80000300800 */
[----:B------:R0:W3:Y:S01]  /*6c80*/  @!P0 LDG.E.U8 R17, desc[UR20][R18.64] ;  /* 0x0000001412118981 */ /* 0x0000e2000c1e1100 */
[----:B------:R-:W-:Y:S01]  /*6c90*/  ISETP.GE.U32.AND P0, PT, R10, 0x7fffff6a, PT ;  /* 0x7fffff6a0a00780c */ /* 0x000fe20003f06070 */
[----:B------:R-:W-:-:S02]  /*6ca0*/  IMAD R10, R14, 0x16, RZ ;  /* 0x000000160e0a7824 */ /* 0x000fc400078e02ff */
[----:B------:R1:W-:Y:S04]  /*6cb0*/  STL [R1+0x218], R3 ;  /* 0x0002180301007387 */ /* 0x0003e80000100800 */
[----:B------:R0:W-:Y:S04]  /*6cc0*/  STL [R1+0x214], R4 ;  /* 0x0002140401007387 */ /* 0x0001e80000100800 */
[----:B------:R0:W-:Y:S01]  /*6cd0*/  STS.U8 [R2+UR9+0x2c80], R24 ;  /* 0x002c801802007988 */ /* 0x0001e20008000009 */
[----:B-1----:R-:W-:-:S03]  /*6ce0*/  IADD3 R3, P2, PT, R10, R11, RZ ;  /* 0x0000000b0a037210 */ /* 0x002fc60007f5e0ff */
[----:B------:R-:W3:Y:S01]  /*6cf0*/  LDL.LU R25, [R1+0xb4] ;  /* 0x0000b40001197983 */ /* 0x000ee20000300800 */
[----:B0-----:R-:W-:-:S03]  /*6d00*/  LEA.HI.X.SX32 R4, R10, R12, 0x1, P2 ;  /* 0x0000000c0a047211 */ /* 0x001fc600010f0eff */
[----:B------:R-:W3:Y:S04]  /*6d10*/  LDL.LU R24, [R1+0xac] ;  /* 0x0000ac0001187983 */ /* 0x000ee80000300800 */
[----:B--2---:R0:W-:Y:S04]  /*6d20*/  STS.U8 [R2+UR9+0x3080], R36 ;  /* 0x0030802402007988 */ /* 0x0041e80008000009 */
[----:B----4-:R1:W-:Y:S04]  /*6d30*/  STS.U8 [R2+UR9+0x3480], R37 ;  /* 0x0034802502007988 */ /* 0x0103e80008000009 */
[----:B0-----:R-:W2:Y:S04]  /*6d40*/  LDL.LU R36, [R1+0xa0] ;  /* 0x0000a00001247983 */ /* 0x001ea80000300800 */
[----:B------:R0:W-:Y:S04]  /*6d50*/  STL [R1+0x250], R3 ;  /* 0x0002500301007387 */ /* 0x0001e80000100800 */
[----:B------:R4:W-:Y:S04]  /*6d60*/  STL [R1+0x24c], R4 ;  /* 0x00024c0401007387 */ /* 0x0009e80000100800 */
[----:B-1----:R-:W2:Y:S01]  /*6d70*/  LDL.LU R37, [R1+0xa4] ;  /* 0x0000a40001257983 */ /* 0x002ea20000300800 */
[----:B------:R-:W-:Y:S01]  /*6d80*/  PRMT R16, RZ, 0x7610, R16 ;  /* 0x00007610ff107816 */ /* 0x000fe20000000010 */
[----:B------:R-:W-:-:S02]  /*6d90*/  @!P0 IMAD.MOV.U32 R18, RZ, RZ, R3 ;  /* 0x000000ffff128224 */ /* 0x000fc400078e0003 */
[----:B------:R-:W-:Y:S01]  /*6da0*/  @!P0 IMAD.MOV.U32 R19, RZ, RZ, R4 ;  /* 0x000000ffff138224 */ /* 0x000fe200078e0004 */
[----:B------:R-:W2:Y:S01]  /*6db0*/  LDL.LU R23, [R1+0x9c] ;  /* 0x00009c0001177983 */ /* 0x000ea20000300800 */
[----:B------:R-:W-:-:S03]  /*6dc0*/  VIADD R10, R5, 0xffffffe1 ;  /* 0xffffffe1050a7836 */ /* 0x000fc60000000000 */
[----:B------:R1:W2:Y:S02]  /*6dd0*/  @!P0 LDG.E.U8 R16, desc[UR20][R18.64] ;  /* 0x0000001412108981 */ /* 0x0002a4000c1e1100 */
[----:B------:R-:W-:Y:S01]  /*6de0*/  ISETP.GE.U32.AND P0, PT, R10, 0x7fffff62, PT ;  /* 0x7fffff620a00780c */ /* 0x000fe20003f06070 */
[----:B------:R-:W-:-:S05]  /*6df0*/  IMAD R10, R14, 0x1e, RZ ;  /* 0x0000001e0e0a7824 */ /* 0x000fca00078e02ff */
[----:B0-----:R-:W-:-:S04]  /*6e00*/  IADD3 R3, P2, PT, R10, R11, RZ ;  /* 0x0000000b0a037210 */ /* 0x001fc80007f5e0ff */
[----:B----4-:R-:W-:Y:S02]  /*6e10*/  LEA.HI.X.SX32 R4, R10, R12, 0x1, P2 ;  /* 0x0000000c0a047211 */ /* 0x010fe400010f0eff */
[----:B------:R-:W-:Y:S01]  /*6e20*/  PRMT R10, RZ, 0x7610, R10 ;  /* 0x00007610ff0a7816 */ /* 0x000fe2000000000a */
[----:B-1----:R-:W-:Y:S02]  /*6e30*/  @!P0 IMAD.MOV.U32 R18, RZ, RZ, R3 ;  /* 0x000000ffff128224 */ /* 0x002fe400078e0003 */
[----:B------:R-:W-:-:S05]  /*6e40*/  @!P0 IMAD.MOV.U32 R19, RZ, RZ, R4 ;  /* 0x000000ffff138224 */ /* 0x000fca00078e0004 */
[----:B------:R0:W4:Y:S02]  /*6e50*/  @!P0 LDG.E.U8 R10, desc[UR20][R18.64] ;  /* 0x00000014120a8981 */ /* 0x000124000c1e1100 */
[----:B0-----:R-:W-:Y:S02]  /*6e60*/  VIADD R18, R5, 0xffffffd9 ;  /* 0xffffffd905127836 */ /* 0x001fe40000000000 */
[----:B------:R0:W-:Y:S04]  /*6e70*/  STS.U8 [R2+UR9+0x3880], R34 ;  /* 0x0038802202007988 */ /* 0x0001e80008000009 */
[----:B------:R1:W-:Y:S04]  /*6e80*/  STS.U8 [R2+UR9+0x3c80], R35 ;  /* 0x003c802302007988 */ /* 0x0003e80008000009 */
[----:B0-----:R-:W4:Y:S04]  /*6e90*/  LDL.LU R34, [R1+0x98] ;  /* 0x0000980001227983 */ /* 0x001f280000300800 */
[----:B------:R-:W-:Y:S04]  /*6ea0*/  STL [R1+0x260], R3 ;  /* 0x0002600301007387 */ /* 0x000fe80000100800 */
[----:B------:R-:W-:Y:S04]  /*6eb0*/  STL [R1+0x25c], R4 ;  /* 0x00025c0401007387 */ /* 0x000fe80000100800 */
[----:B-----5:R0:W-:Y:S04]  /*6ec0*/  STS.U8 [R2+UR9+0x80], R32 ;  /* 0x0000802002007988 */ /* 0x0201e80008000009 */
[----:B-1----:R-:W5:Y:S04]  /*6ed0*/  LDL.LU R35, [R1+0x94] ;  /* 0x0000940001237983 */ /* 0x002f680000300800 */
[----:B0-----:R-:W5:Y:S01]  /*6ee0*/  LDL.LU R32, [R1+0x8c] ;  /* 0x00008c0001207983 */ /* 0x001f620000300800 */
[----:B------:R-:W-:-:S05]  /*6ef0*/  LOP3.LUT R2, R13, 0x20, RZ, 0x3c, !PT ;  /* 0x000000200d027812 */ /* 0x000fca00078e3cff */
[----:B---3--:R0:W-:Y:S01]  /*6f00*/  STS.U8 [R2+UR9+0x100], R33 ;  /* 0x0001002102007988 */ /* 0x0081e20008000009 */
[----:B------:R-:W-:Y:S01]  /*6f10*/  ISETP.GE.U32.AND P0, PT, R18, 0x7fffff5a, PT ;  /* 0x7fffff5a1200780c */ /* 0x000fe20003f06070 */
[----:B------:R-:W-:Y:S02]  /*6f20*/  IMAD R18, R14, 0x26, RZ ;  /* 0x000000260e127824 */ /* 0x000fe400078e02ff */
[----:B0-----:R-:W3:Y:S03]  /*6f30*/  LDL.LU R33, [R1+0x88] ;  /* 0x0000880001217983 */ /* 0x001ee60000300800 */
[----:B------:R-:W-:-:S04]  /*6f40*/  IADD3 R3, P2, PT, R18, R11, RZ ;  /* 0x0000000b12037210 */ /* 0x000fc80007f5e0ff */
[----:B------:R-:W-:Y:S01]  /*6f50*/  LEA.HI.X.SX32 R4, R18, R12, 0x1, P2 ;  /* 0x0000000c12047211 */ /* 0x000fe200010f0eff */
[----:B------:R-:W-:Y:S04]  /*6f60*/  STS.U8 [R2+UR9+0x500], R25 ;  /* 0x0005001902007988 */ /* 0x000fe80008000009 */
[----:B------:R-:W-:Y:S04]  /*6f70*/  STL [R1+0x270], R3 ;  /* 0x0002700301007387 */ /* 0x000fe80000100800 */
[----:B------:R0:W-:Y:S04]  /*6f80*/  STS.U8 [R2+UR9+0x900], R24 ;  /* 0x0009001802007988 */ /* 0x0001e80008000009 */
[----:B------:R-:W-:Y:S04]  /*6f90*/  STL [R1+0x26c], R4 ;  /* 0x00026c0401007387 */ /* 0x000fe80000100800 */
[----:B0-----:R-:W3:Y:S04]  /*6fa0*/  LDL.LU R24, [R1+0x90] ;  /* 0x0000900001187983 */ /* 0x001ee80000300800 */
[----:B--2---:R0:W-:Y:S04]  /*6fb0*/  STS.U8 [R2+UR9+0xd00], R36 ;  /* 0x000d002402007988 */ /* 0x0041e80008000009 */
[----:B0-----:R-:W2:Y:S04]  /*6fc0*/  LDL.LU R36, [R1+0x84] ;  /* 0x0000840001247983 */ /* 0x001ea80000300800 */
[----:B------:R0:W-:Y:S04]  /*6fd0*/  STS.U8 [R2+UR9+0x1100], R37 ;  /* 0x0011002502007988 */ /* 0x0001e80008000009 */
[----:B0-----:R-:W2:Y:S01]  /*6fe0*/  LDL.LU R37, [R1+0x78] ;  /* 0x0000780001257983 */ /* 0x001ea20000300800 */
[----:B------:R-:W-:Y:S01]  /*6ff0*/  PRMT R20, RZ, 0x7610, R20 ;  /* 0x00007610ff147816 */ /* 0x000fe20000000014 */
[----:B------:R-:W-:-:S02]  /*7000*/  @!P0 IMAD.MOV.U32 R18, RZ, RZ, R3 ;  /* 0x000000ffff128224 */ /* 0x000fc400078e0003 */
[----:B------:R-:W-:-:S05]  /*7010*/  @!P0 IMAD.MOV.U32 R19, RZ, RZ, R4 ;  /* 0x000000ffff138224 */ /* 0x000fca00078e0004 */
[----:B------:R0:W2:Y:S02]  /*7020*/  @!P0 LDG.E.U8 R20, desc[UR20][R18.64] ;  /* 0x0000001412148981 */ /* 0x0000a4000c1e1100 */
[----:B0-----:R-:W-:-:S05]  /*7030*/  VIADD R18, R5, 0xffffffd1 ;  /* 0xffffffd105127836 */ /* 0x001fca0000000000 */
[----:B------:R-:W-:Y:S01]  /*7040*/  ISETP.GE.U32.AND P0, PT, R18, 0x7fffff52, PT ;  /* 0x7fffff521200780c */ /* 0x000fe20003f06070 */
[----:B------:R-:W-:-:S05]  /*7050*/  IMAD R18, R14, 0x2e, RZ ;  /* 0x0000002e0e127824 */ /* 0x000fca00078e02ff */
[----:B------:R-:W-:-:S04]  /*7060*/  IADD3 R3, P2, PT, R18, R11, RZ ;  /* 0x0000000b12037210 */ /* 0x000fc80007f5e0ff */
[----:B------:R-:W-:Y:S01]  /*7070*/  LEA.HI.X.SX32 R4, R18, R12, 0x1, P2 ;  /* 0x0000000c12047211 */ /* 0x000fe200010f0eff */
[----:B------:R0:W-:Y:S02]  /*7080*/  STL [R1+0x280], R3 ;  /* 0x0002800301007387 */ /* 0x0001e40000100800 */
[----:B------:R-:W-:Y:S02]  /*7090*/  @!P0 IMAD.MOV.U32 R22, RZ, RZ, R3 ;  /* 0x000000ffff168224 */ /* 0x000fe400078e0003 */
[----:B------:R-:W-:Y:S04]  /*70a0*/  STL [R1+0x27c], R4 ;  /* 0x00027c0401007387 */ /* 0x000fe80000100800 */
[----:B------:R-:W2:Y:S04]  /*70b0*/  LDL.LU R7, [R1+0x80] ;  /* 0x0000800001077983 */ /* 0x000ea80000300800 */
[----:B0-----:R-:W2:Y:S04]  /*70c0*/  LDL.LU R3, [R1+0x7c] ;  /* 0x00007c0001037983 */ /* 0x001ea80000300800 */
[----:B------:R0:W-:Y:S02]  /*70d0*/  STS.U8 [R2+UR9+0x1500], R23 ;  /* 0x0015001702007988 */ /* 0x0001e40008000009 */
[----:B0-----:R-:W-:-:S02]  /*70e0*/  @!P0 IMAD.MOV.U32 R23, RZ, RZ, R4 ;  /* 0x000000ffff178224 */ /* 0x001fc400078e0004 */
[----:B------:R-:W2:Y:S01]  /*70f0*/  LDL.LU R4, [R1+0x6c] ;  /* 0x00006c0001047983 */ /* 0x000ea20000300800 */
[----:B------:R-:W-:Y:S01]  /*7100*/  PRMT R19, RZ, 0x7610, R19 ;  /* 0x00007610ff137816 */ /* 0x000fe20000000013 */
[----:B------:R-:W-:Y:S02]  /*7110*/  VIADD R18, R5, 0xffffffc9 ;  /* 0xffffffc905127836 */ /* 0x000fe40000000000 */
[----:B----4-:R-:W-:Y:S04]  /*7120*/  STS.U8 [R2+UR9+0x1900], R34 ;  /* 0x0019002202007988 */ /* 0x010fe80008000009 */
[----:B------:R0:W4:Y:S01]  /*7130*/  @!P0 LDG.E.U8 R19, desc[UR20][R22.64] ;  /* 0x0000001416138981 */ /* 0x000122000c1e1100 */
[----:B------:R-:W-:Y:S01]  /*7140*/  ISETP.GE.U32.AND P0, PT, R18, 0x7fffff4a, PT ;  /* 0x7fffff4a1200780c */ /* 0x000fe20003f06070 */
[----:B------:R-:W-:-:S02]  /*7150*/  IMAD R18, R14, 0x36, RZ ;  /* 0x000000360e127824 */ /* 0x000fc400078e02ff */
[----:B-----5:R-:W-:Y:S04]  /*7160*/  STS.U8 [R2+UR9+0x1d00], R35 ;  /* 0x001d002302007988 */ /* 0x020fe80008000009 */
[----:B------:R1:W-:Y:S01]  /*7170*/  STS.U8 [R2+UR9+0x2100], R32 ;  /* 0x0021002002007988 */ /* 0x0003e20008000009 */
[----:B------:R-:W-:-:S03]  /*7180*/  IADD3 R6, P2, PT, R18, R11, RZ ;  /* 0x0000000b12067210 */ /* 0x000fc60007f5e0ff */
[----:B-1----:R-:W5:Y:S01]  /*7190*/  LDL.LU R32, [R1+0x68] ;  /* 0x0000680001207983 */ /* 0x002f620000300800 */
[----:B------:R-:W-:-:S03]  /*71a0*/  LEA.HI.X.SX32 R21, R18, R12, 0x1, P2 ;  /* 0x0000000c12157211 */ /* 0x000fc600010f0eff */
[----:B------:R-:W-:Y:S04]  /*71b0*/  STL [R1+0x290], R6 ;  /* 0x0002900601007387 */ /* 0x000fe80000100800 */
[----:B------:R-:W-:Y:S04]  /*71c0*/  STL [R1+0x28c], R21 ;  /* 0x00028c1501007387 */ /* 0x000fe80000100800 */
[----:B------:R-:W4:Y:S04]  /*71d0*/  LDL.LU R34, [R1+0x74] ;  /* 0x0000740001227983 */ /* 0x000f280000300800 */
[----:B---3--:R1:W-:Y:S04]  /*71e0*/  STS.U8 [R2+UR9+0x2500], R33 ;  /* 0x0025002102007988 */ /* 0x0083e80008000009 */
[----:B------:R-:W3:Y:S01]  /*71f0*/  LDL.LU R35, [R1+0x70] ;  /* 0x0000700001237983 */ /* 0x000ee20000300800 */
[----:B------:R-:W-:Y:S01]  /*7200*/  PRMT R18, RZ, 0x7610, R18 ;  /* 0x00007610ff127816 */ /* 0x000fe20000000012 */
[----:B0-----:R-:W-:-:S02]  /*7210*/  @!P0 IMAD.MOV.U32 R22, RZ, RZ, R6 ;  /* 0x000000ffff168224 */ /* 0x001fc400078e0006 */
[----:B-1----:R-:W3:Y:S01]  /*7220*/  LDL.LU R33, [R1+0x60] ;  /* 0x0000600001217983 */ /* 0x002ee20000300800 */
[----:B------:R-:W-:Y:S02]  /*7230*/  @!P0 IMAD.MOV.U32 R23, RZ, RZ, R21 ;  /* 0x000000ffff178224 */ /* 0x000fe400078e0015 */
[----:B------:R-:W-:-:S03]  /*7240*/  VIADD R21, R5, 0xffffffc1 ;  /* 0xffffffc105157836 */ /* 0x000fc60000000000 */
[----:B------:R0:W3:Y:S02]  /*7250*/  @!P0 LDG.E.U8 R18, desc[UR20][R22.64] ;  /* 0x0000001416128981 */ /* 0x0000e4000c1e1100 */
[----:B------:R-:W-:Y:S01]  /*7260*/  ISETP.GE.U32.AND P0, PT, R21, 0x7fffff42, PT ;  /* 0x7fffff421500780c */ /* 0x000fe20003f06070 */
[----:B------:R-:W-:Y:S01]  /*7270*/  IMAD R21, R14, 0x3e, RZ ;  /* 0x0000003e0e157824 */ /* 0x000fe200078e02ff */
[----:B------:R1:W-:Y:S04]  /*7280*/  STS.U8 [R2+UR9+0x2900], R24 ;  /* 0x0029001802007988 */ /* 0x0003e80008000009 */
[----:B------:R-:W-:-:S04]  /*7290*/  IADD3 R6, P2, PT, R21, R11, RZ ;  /* 0x0000000b15067210 */ /* 0x000fc80007f5e0ff */
[----:B-1----:R-:W-:Y:S01]  /*72a0*/  LEA.HI.X.SX32 R24, R21, R12, 0x1, P2 ;  /* 0x0000000c15187211 */ /* 0x002fe200010f0eff */
[----:B--2---:R1:W-:Y:S04]  /*72b0*/  STS.U8 [R2+UR9+0x2d00], R36 ;  /* 0x002d002402007988 */ /* 0x0043e80008000009 */
[----:B-1----:R-:W2:Y:S04]  /*72c0*/  LDL.LU R36, [R1+0x64] ;  /* 0x0000640001247983 */ /* 0x002ea80000300800 */
[----:B------:R-:W-:Y:S04]  /*72d0*/  STL [R1+0x2a0], R6 ;  /* 0x0002a00601007387 */ /* 0x000fe80000100800 */
[----:B------:R1:W-:Y:S04]  /*72e0*/  STS.U8 [R2+UR9+0x3100], R37 ;  /* 0x0031002502007988 */ /* 0x0003e80008000009 */
[----:B------:R0:W-:Y:S04]  /*72f0*/  STL [R1+0x29c], R24 ;  /* 0x00029c1801007387 */ /* 0x0001e80000100800 */
[----:B-1----:R-:W2:Y:S01]  /*7300*/  LDL.LU R37, [R1+0x5c] ;  /* 0x00005c0001257983 */ /* 0x002ea20000300800 */
[----:B0-----:R-:W-:Y:S01]  /*7310*/  PRMT R23, RZ, 0x7610, R23 ;  /* 0x00007610ff177816 */ /* 0x001fe20000000017 */
[----:B------:R-:W-:-:S02]  /*7320*/  @!P0 IMAD.MOV.U32 R25, RZ, RZ, R24 ;  /* 0x000000ffff198224 */ /* 0x000fc400078e0018 */
[----:B------:R-:W-:Y:S02]  /*7330*/  @!P0 IMAD.MOV.U32 R24, RZ, RZ, R6 ;  /* 0x000000ffff188224 */ /* 0x000fe400078e0006 */
[----:B------:R-:W-:-:S03]  /*7340*/  VIADD R21, R5, 0xffffffb9 ;  /* 0xffffffb905157836 */ /* 0x000fc60000000000 */
[----:B------:R0:W2:Y:S02]  /*7350*/  @!P0 LDG.E.U8 R23, desc[UR20][R24.64] ;  /* 0x0000001418178981 */ /* 0x0000a4000c1e1100 */
[----:B------:R-:W-:Y:S01]  /*7360*/  ISETP.GE.U32.AND P0, PT, R21, 0x7fffff3a, PT ;  /* 0x7fffff3a1500780c */ /* 0x000fe20003f06070 */
[----:B------:R-:W-:Y:S01]  /*7370*/  IMAD R21, R14, 0x46, RZ ;  /* 0x000000460e157824 */ /* 0x000fe200078e02ff */
[----:B------:R-:W-:Y:S01]  /*7380*/  PRMT R22, RZ, 0x7610, R22 ;  /* 0x00007610ff167816 */ /* 0x000fe20000000016 */
[----:B------:R-:W-:Y:S04]  /*7390*/  STS.U8 [R2+UR9+0x3500], R7 ;  /* 0x0035000702007988 */ /* 0x000fe80008000009 */
[----:B------:R1:W-:Y:S02]  /*73a0*/  STS.U8 [R2+UR9+0x3900], R3 ;  /* 0x0039000302007988 */ /* 0x0003e40008000009 */
[----:B-1----:R-:W-:-:S02]  /*73b0*/  IADD3 R3, P2, PT, R21, R11, RZ ;  /* 0x0000000b15037210 */ /* 0x002fc40007f5e0ff */
[----:B------:R1:W-:Y:S03]  /*73c0*/  STS.U8 [R2+UR9+0x3d00], R4 ;  /* 0x003d000402007988 */ /* 0x0003e60008000009 */
[----:B0-----:R-:W-:Y:S01]  /*73d0*/  @!P0 IMAD.MOV.U32 R24, RZ, RZ, R3 ;  /* 0x000000ffff188224 */ /* 0x001fe200078e0003 */
[----:B-1----:R-:W-:Y:S01]  /*73e0*/  LEA.HI.X.SX32 R4, R21, R12, 0x1, P2 ;  /* 0x0000000c15047211 */ /* 0x002fe200010f0eff */
[----:B------:R-:W-:Y:S01]  /*73f0*/  VIADD R21, R5, 0xffffffb1 ;  /* 0xffffffb105157836 */ /* 0x000fe20000000000 */
[----:B------:R-:W-:-:S03]  /*7400*/  LOP3.LUT R2, R13, 0x30, RZ, 0x3c, !PT ;  /* 0x000000300d027812 */ /* 0x000fc600078e3cff */
[----:B------:R-:W-:-:S05]  /*7410*/  @!P0 IMAD.MOV.U32 R25, RZ, RZ, R4 ;  /* 0x000000ffff198224 */ /* 0x000fca00078e0004 */
[----:B------:R0:W2:Y:S01]  /*7420*/  @!P0 LDG.E.U8 R22, desc[UR20][R24.64] ;  /* 0x0000001418168981 */ /* 0x0000a2000c1e1100 */
[----:B------:R-:W-:Y:S01]  /*7430*/  ISETP.GE.U32.AND P0, PT, R21, 0x7fffff32, PT ;  /* 0x7fffff321500780c */ /* 0x000fe20003f06070 */
[----:B------:R-:W-:Y:S02]  /*7440*/  IMAD R21, R14, 0x4e, RZ ;  /* 0x0000004e0e157824 */ /* 0x000fe400078e02ff */
[----:B-----5:R1:W-:Y:S04]  /*7450*/  STS.U8 [R2+UR9+0x180], R32 ;  /* 0x0001802002007988 */ /* 0x0203e80008000009 */
[----:B-1----:R-:W5:Y:S04]  /*7460*/  LDL.LU R32, [R1+0x58] ;  /* 0x0000580001207983 */ /* 0x002f680000300800 */
[----:B------:R1:W-:Y:S04]  /*7470*/  STL [R1+0x2b8], R3 ;  /* 0x0002b80301007387 */ /* 0x0003e80000100800 */
[----:B------:R0:W-:Y:S01]  /*7480*/  STL [R1+0x2b4], R4 ;  /* 0x0002b40401007387 */ /* 0x0001e20000100800 */
[----:B-1----:R-:W-:-:S04]  /*7490*/  IADD3 R3, P2, PT, R21, R11, RZ ;  /* 0x0000000b15037210 */ /* 0x002fc80007f5e0ff */
[----:B0-----:R-:W-:Y:S01]  /*74a0*/  LEA.HI.X.SX32 R4, R21, R12, 0x1, P2 ;  /* 0x0000000c15047211 */ /* 0x001fe200010f0eff */
[----:B------:R-:W-:Y:S01]  /*74b0*/  @!P0 IMAD.MOV.U32 R24, RZ, RZ, R3 ;  /* 0x000000ffff188224 */ /* 0x000fe200078e0003 */
[----:B------:R-:W-:-:S03]  /*74c0*/  PRMT R21, RZ, 0x7610, R21 ;  /* 0x00007610ff157816 */ /* 0x000fc60000000015 */
[----:B------:R-:W-:Y:S01]  /*74d0*/  @!P0 IMAD.MOV.U32 R25, RZ, RZ, R4 ;  /* 0x000000ffff198224 */ /* 0x000fe200078e0004 */
[----:B----4-:R-:W-:Y:S04]  /*74e0*/  STS.U8 [R2+UR9+0x580], R34 ;  /* 0x0005802202007988 */ /* 0x010fe80008000009 */
[----:B------:R0:W4:Y:S04]  /*74f0*/  @!P0 LDG.E.U8 R21, desc[UR20][R24.64] ;  /* 0x0000001418158981 */ /* 0x000128000c1e1100 */
[----:B---3--:R-:W-:Y:S04]  /*7500*/  STS.U8 [R2+UR9+0x980], R35 ;  /* 0x0009802302007988 */ /* 0x008fe80008000009 */
[----:B------:R1:W-:Y:S01]  /*7510*/  STS.U8 [R2+UR9+0xd80], R33 ;  /* 0x000d802102007988 */ /* 0x0003e20008000009 */
[----:B0-----:R-:W-:-:S05]  /*7520*/  VIADD R24, R5, 0xffffffa9 ;  /* 0xffffffa905187836 */ /* 0x001fca0000000000 */
[----:B------:R-:W-:Y:S01]  /*7530*/  ISETP.GE.U32.AND P0, PT, R24, 0x7fffff2a, PT ;  /* 0x7fffff2a1800780c */ /* 0x000fe20003f06070 */
[----:B-1----:R-:W3:Y:S01]  /*7540*/  LDL.LU R33, [R1+0x54] ;  /* 0x0000540001217983 */ /* 0x002ee20000300800 */
[----:B------:R-:W-:-:S03]  /*7550*/  IMAD R24, R14, 0x56, RZ ;  /* 0x000000560e187824 */ /* 0x000fc600078e02ff */
[----:B------:R0:W-:Y:S04]  /*7560*/  STL [R1+0x2d0], R3 ;  /* 0x0002d00301007387 */ /* 0x0001e80000100800 */
[----:B------:R1:W-:Y:S04]  /*7570*/  STL [R1+0x2cc], R4 ;  /* 0x0002cc0401007387 */ /* 0x0003e80000100800 */
[----:B------:R-:W4:Y:S04]  /*7580*/  LDL.LU R34, [R1+0x50] ;  /* 0x0000500001227983 */ /* 0x000f280000300800 */
[----:B------:R-:W4:Y:S01]  /*7590*/  LDL.LU R35, [R1+0x3c] ;  /* 0x00003c0001237983 */ /* 0x000f220000300800 */
[----:B0-----:R-:W-:-:S04]  /*75a0*/  IADD3 R3, P2, PT, R24, R11, RZ ;  /* 0x0000000b18037210 */ /* 0x001fc80007f5e0ff */
[----:B-1----:R-:W-:Y:S01]  /*75b0*/  LEA.HI.X.SX32 R4, R24, R12, 0x1, P2 ;  /* 0x0000000c18047211 */ /* 0x002fe200010f0eff */
[----:B------:R0:W-:Y:S01]  /*75c0*/  STL [R1+0x2e8], R3 ;  /* 0x0002e80301007387 */ /* 0x0001e20000100800 */
[----:B------:R-:W-:-:S03]  /*75d0*/  @!P0 IMAD.MOV.U32 R24, RZ, RZ, R3 ;  /* 0x000000ffff188224 */ /* 0x000fc600078e0003 */
[----:B------:R-:W-:Y:S04]  /*75e0*/  STL [R1+0x2e4], R4 ;  /* 0x0002e40401007387 */ /* 0x000fe80000100800 */
[----:B------:R-:W4:Y:S04]  /*75f0*/  LDL.LU R7, [R1+0x4c] ;  /* 0x00004c0001077983 */ /* 0x000f280000300800 */
[----:B0-----:R-:W4:Y:S04]  /*7600*/  LDL.LU R3, [R1+0x48] ;  /* 0x0000480001037983 */ /* 0x001f280000300800 */
[----:B--2---:R0:W-:Y:S04]  /*7610*/  STS.U8 [R2+UR9+0x1180], R36 ;  /* 0x0011802402007988 */ /* 0x0041e80008000009 */
[----:B0-----:R-:W2:Y:S04]  /*7620*/  LDL.LU R36, [R1+0x34] ;  /* 0x0000340001247983 */ /* 0x001ea80000300800 */
[----:B------:R0:W-:Y:S04]  /*7630*/  STS.U8 [R2+UR9+0x1580], R37 ;  /* 0x0015802502007988 */ /* 0x0001e80008000009 */
[----:B0-----:R-:W2:Y:S01]  /*7640*/  LDL.LU R37, [R1+0x30] ;  /* 0x0000300001257983 */ /* 0x001ea20000300800 */
[----:B------:R-:W-:-:S03]  /*7650*/  @!P0 IMAD.MOV.U32 R25, RZ, RZ, R4 ;  /* 0x000000ffff198224 */ /* 0x000fc600078e0004 */
[----:B------:R0:W-:Y:S02]  /*7660*/  STS.U8 [R2+UR9+0x1980], R26 ;  /* 0x0019801a02007988 */ /* 0x0001e40008000009 */
[----:B0-----:R-:W-:-:S06]  /*7670*/  PRMT R26, RZ, 0x7610, R26 ;  /* 0x00007610ff1a7816 */ /* 0x001fcc000000001a */
[----:B------:R0:W2:Y:S02]  /*7680*/  @!P0 LDG.E.U8 R26, desc[UR20][R24.64] ;  /* 0x00000014181a8981 */ /* 0x0000a4000c1e1100 */
[----:B0-----:R-:W-:-:S05]  /*7690*/  VIADD R24, R5, 0xffffffa1 ;  /* 0xffffffa105187836 */ /* 0x001fca0000000000 */
[----:B------:R-:W-:Y:S01]  /*76a0*/  ISETP.GE.U32.AND P0, PT, R24, 0x7fffff22, PT ;  /* 0x7fffff221800780c */ /* 0x000fe20003f06070 */
[----:B------:R-:W-:-:S05]  /*76b0*/  IMAD R24, R14, 0x5e, RZ ;  /* 0x0000005e0e187824 */ /* 0x000fca00078e02ff */
[----:B------:R-:W-:-:S04]  /*76c0*/  IADD3 R4, P2, PT, R24, R11, RZ ;  /* 0x0000000b18047210 */ /* 0x000fc80007f5e0ff */
[----:B------:R-:W-:Y:S02]  /*76d0*/  LEA.HI.X.SX32 R6, R24, R12, 0x1, P2 ;  /* 0x0000000c18067211 */ /* 0x000fe400010f0eff */
[----:B------:R-:W-:Y:S01]  /*76e0*/  PRMT R25, RZ, 0x7610, R25 ;  /* 0x00007610ff197816 */ /* 0x000fe20000000019 */
[----:B------:R-:W-:Y:S01]  /*76f0*/  VIADD R24, R5, 0xffffff99 ;  /* 0xffffff9905187836 */ /* 0x000fe20000000000 */
[----:B------:R-:W-:Y:S04]  /*7700*/  STL [R1+0x300], R4 ;  /* 0x0003000401007387 */ /* 0x000fe80000100800 */
[----:B------:R-:W-:Y:S04]  /*7710*/  STL [R1+0x2fc], R6 ;  /* 0x0002fc0601007387 */ /* 0x000fe80000100800 */
[----:B-----5:R-:W-:Y:S04]  /*7720*/  STS.U8 [R2+UR9+0x1d80], R32 ;  /* 0x001d802002007988 */ /* 0x020fe80008000009 */
[----:B------:R0:W-:Y:S04]  /*7730*/  STS.U8 [R2+UR9+0x2180], R29 ;  /* 0x0021801d02007988 */ /* 0x0001e80008000009 */
[----:B------:R1:W-:Y:S01]  /*7740*/  STS.U8 [R2+UR9+0x2580], R28 ;  /* 0x0025801c02007988 */ /* 0x0003e20008000009 */
[----:B0-----:R-:W-:-:S02]  /*7750*/  @!P0 IMAD.MOV.U32 R29, RZ, RZ, R6 ;  /* 0x000000ffff1d8224 */ /* 0x001fc400078e0006 */
[----:B-1----:R-:W-:Y:S02]  /*7760*/  @!P0 IMAD.MOV.U32 R28, RZ, RZ, R4 ;  /* 0x000000ffff1c8224 */ /* 0x002fe400078e0004 */
[----:B------:R-:W5:Y:S04]  /*7770*/  LDL.LU R4, [R1+0x44] ;  /* 0x0000440001047983 */ /* 0x000f680000300800 */
[----:B------:R0:W5:Y:S01]  /*7780*/  @!P0 LDG.E.U8 R25, desc[UR20][R28.64] ;  /* 0x000000141c198981 */ /* 0x000162000c1e1100 */
[----:B------:R-:W-:Y:S01]  /*7790*/  ISETP.GE.U32.AND P0, PT, R24, 0x7fffff1a, PT ;  /* 0x7fffff1a1800780c */ /* 0x000fe20003f06070 */
[----:B------:R-:W-:Y:S02]  /*77a0*/  IMAD R24, R14, 0x66, RZ ;  /* 0x000000660e187824 */ /* 0x000fe400078e02ff */
[----:B------:R-:W5:Y:S03]  /*77b0*/  LDL.LU R32, [R1+0x40] ;  /* 0x0000400001207983 */ /* 0x000f660000300800 */
[----:B------:R-:W-:-:S04]  /*77c0*/  IADD3 R6, P2, PT, R24, R11, RZ ;  /* 0x0000000b18067210 */ /* 0x000fc80007f5e0ff */
[----:B0-----:R-:W-:Y:S01]  /*77d0*/  LEA.HI.X.SX32 R28, R24, R12, 0x1, P2 ;  /* 0x0000000c181c7211 */ /* 0x001fe200010f0eff */
[----:B---3--:R0:W-:Y:S04]  /*77e0*/  STS.U8 [R2+UR9+0x2980], R33 ;  /* 0x0029802102007988 */ /* 0x0081e80008000009 */
[----:B0-----:R-:W3:Y:S04]  /*77f0*/  LDL.LU R33, [R1+0x2c] ;  /* 0x00002c0001217983 */ /* 0x001ee80000300800 */
[----:B------:R-:W-:Y:S04]  /*7800*/  STL [R1+0x318], R6 ;  /* 0x0003180601007387 */ /* 0x000fe80000100800 */
[----:B----4-:R0:W-:Y:S04]  /*7810*/  STS.U8 [R2+UR9+0x2d80], R34 ;  /* 0x002d802202007988 */ /* 0x0101e80008000009 */
[----:B------:R-:W-:Y:S04]  /*7820*/  STL [R1+0x314], R28 ;  /* 0x0003141c01007387 */ /* 0x000fe80000100800 */
[----:B------:R1:W-:Y:S04]  /*7830*/  STS.U8 [R2+UR9+0x3180], R35 ;  /* 0x0031802302007988 */ /* 0x0003e80008000009 */
[----:B0-----:R-:W4:Y:S04]  /*7840*/  LDL.LU R34, [R1+0x38] ;  /* 0x0000380001227983 */ /* 0x001f280000300800 */
[----:B-1----:R-:W4:Y:S04]  /*7850*/  LDL.LU R35, [R1+0x28] ;  /* 0x0000280001237983 */ /* 0x002f280000300800 */
[----:B------:R-:W-:Y:S04]  /*7860*/  STS.U8 [R2+UR9+0x3580], R7 ;  /* 0x0035800702007988 */ /* 0x000fe80008000009 */
[----:B------:R-:W-:Y:S04]  /*7870*/  STS.U8 [R2+UR9+0x3980], R3 ;  /* 0x0039800302007988 */ /* 0x000fe80008000009 */
[----:B--2---:R0:W-:Y:S02]  /*7880*/  STS.U8 [R2+UR9+0x3d80], R36 ;  /* 0x003d802402007988 */ /* 0x0041e40008000009 */
[----:B0-----:R-:W-:-:S02]  /*7890*/  LOP3.LUT R2, R13, 0x40, RZ, 0x3c, !PT ;  /* 0x000000400d027812 */ /* 0x001fc400078e3cff */
[----:B------:R-:W2:Y:S04]  /*78a0*/  LDL.LU R36, [R1+0x24] ;  /* 0x0000240001247983 */ /* 0x000ea80000300800 */
        /* <DEDUP_REMOVED lines=11> */
[----:B------:R-:W-:Y:S01]  /*7960*/  STL [R1+0x330], R3 ;  /* 0x0003300301007387 */ /* 0x000fe20000100800 */
[----:B------:R-:W-:Y:S01]  /*7970*/  PRMT R29, RZ, 0x7610, R29 ;  /* 0x00007610ff1d7816 */ /* 0x000fe2000000001d */
[----:B------:R-:W-:Y:S02]  /*7980*/  VIADD R28, R5, 0xffffff89 ;  /* 0xffffff89051c7836 */ /* 0x000fe40000000000 */
[----:B------:R0:W-:Y:S01]  /*7990*/  STL [R1+0x32c], R6 ;  /* 0x00032c0601007387 */ /* 0x0001e20000100800 */
[----:B------:R-:W-:Y:S02]  /*79a0*/  @!P0 IMAD.MOV.U32 R7, RZ, RZ, R6 ;  /* 0x000000ffff078224 */ /* 0x000fe400078e0006 */
[----:B0-----:R-:W-:-:S05]  /*79b0*/  @!P0 IMAD.MOV.U32 R6, RZ, RZ, R3 ;  /* 0x000000ffff068224 */ /* 0x001fca00078e0003 */
[----:B------:R0:W2:Y:S01]  /*79c0*/  @!P0 LDG.E.U8 R29, desc[UR20][R6.64] ;  /* 0x00000014061d8981 */ /* 0x0000a2000c1e1100 */
[----:B------:R-:W-:Y:S01]  /*79d0*/  ISETP.GE.U32.AND P0, PT, R28, 0x7fffff0a, PT ;  /* 0x7fffff0a1c00780c */ /* 0x000fe20003f06070 */
[----:B------:R-:W-:-:S05]  /*79e0*/  IMAD R28, R14, 0x76, RZ ;  /* 0x000000760e1c7824 */ /* 0x000fca00078e02ff */
[----:B------:R-:W-:-:S07]  /*79f0*/  IADD3 R3, P2, PT, R28, R11, RZ ;  /* 0x0000000b1c037210 */ /* 0x000fce0007f5e0ff */
[----:B0-----:R-:W-:Y:S01]  /*7a00*/  @!P0 IMAD.MOV.U32 R6, RZ, RZ, R3 ;  /* 0x000000ffff068224 */ /* 0x001fe200078e0003 */
[----:B-----5:R0:W-:Y:S04]  /*7a10*/  STS.U8 [R2+UR9+0x600], R4 ;  /* 0x0006000402007988 */ /* 0x0201e80008000009 */
[----:B------:R1:W-:Y:S01]  /*7a20*/  STS.U8 [R2+UR9+0xa00], R32 ;  /* 0x000a002002007988 */ /* 0x0003e20008000009 */
[----:B0-----:R-:W-:Y:S02]  /*7a30*/  LEA.HI.X.SX32 R4, R28, R12, 0x1, P2 ;  /* 0x0000000c1c047211 */ /* 0x001fe400010f0eff */
[----:B------:R-:W-:-:S03]  /*7a40*/  PRMT R28, RZ, 0x7610, R28 ;  /* 0x00007610ff1c7816 */ /* 0x000fc6000000001c */
[----:B------:R-:W-:Y:S01]  /*7a50*/  @!P0 IMAD.MOV.U32 R7, RZ, RZ, R4 ;  /* 0x000000ffff078224 */ /* 0x000fe200078e0004 */
[----:B-1----:R-:W5:Y:S04]  /*7a60*/  LDL.LU R32, [R1+0x20] ;  /* 0x0000200001207983 */ /* 0x002f680000300800 */
[----:B------:R0:W5:Y:S04]  /*7a70*/  @!P0 LDG.E.U8 R28, desc[UR20][R6.64] ;  /* 0x00000014061c8981 */ /* 0x000168000c1e1100 */
[----:B---3--:R1:W-:Y:S04]  /*7a80*/  STS.U8 [R2+UR9+0xe00], R33 ;  /* 0x000e002102007988 */ /* 0x0083e80008000009 */
[----:B-1----:R-:W3:Y:S04]  /*7a90*/  LDL.LU R33, [R1+0x18] ;  /* 0x0000180001217983 */ /* 0x002ee80000300800 */
[----:B----4-:R-:W-:Y:S04]  /*7aa0*/  STS.U8 [R2+UR9+0x1200], R34 ;  /* 0x0012002202007988 */ /* 0x010fe80008000009 */
[----:B------:R-:W-:Y:S04]  /*7ab0*/  STS.U8 [R2+UR9+0x1600], R35 ;  /* 0x0016002302007988 */ /* 0x000fe80008000009 */
[----:B------:R1:W-:Y:S02]  /*7ac0*/  STS.U8 [R2+UR9+0x1a00], R27 ;  /* 0x001a001b02007988 */ /* 0x0003e40008000009 */
[----:B-1----:R-:W-:-:S05]  /*7ad0*/  VIADD R27, R5, 0xffffff81 ;  /* 0xffffff81051b7836 */ /* 0x002fca0000000000 */
[----:B------:R-:W-:Y:S01]  /*7ae0*/  ISETP.GE.U32.AND P0, PT, R27, 0x7fffff02, PT ;  /* 0x7fffff021b00780c */ /* 0x000fe20003f06070 */
[----:B------:R-:W-:Y:S01]  /*7af0*/  IMAD R27, R14, 0x7e, RZ ;  /* 0x0000007e0e1b7824 */ /* 0x000fe200078e02ff */
[----:B------:R1:W-:Y:S04]  /*7b00*/  STL [R1+0x348], R3 ;  /* 0x0003480301007387 */ /* 0x0003e80000100800 */
[C---:B0-----:R-:W-:Y:S01]  /*7b10*/  IADD3 R6, P2, PT, R27.reuse, R11, RZ ;  /* 0x0000000b1b067210 */ /* 0x041fe20007f5e0ff */
[----:B------:R0:W-:Y:S03]  /*7b20*/  STL [R1+0x344], R4 ;  /* 0x0003440401007387 */ /* 0x0001e60000100800 */
[----:B------:R-:W-:Y:S01]  /*7b30*/  LEA.HI.X.SX32 R34, R27, R12, 0x1, P2 ;  /* 0x0000000c1b227211 */ /* 0x000fe200010f0eff */
[----:B------:R-:W4:Y:S01]  /*7b40*/  LDL.LU R7, [R1+0x14] ;  /* 0x0000140001077983 */ /* 0x000f220000300800 */
[----:B------:R-:W-:-:S03]  /*7b50*/  PRMT R27, RZ, 0x7610, R27 ;  /* 0x00007610ff1b7816 */ /* 0x000fc6000000001b */
[----:B-1----:R-:W4:Y:S01]  /*7b60*/  LDL.LU R3, [R1+0x10] ;  /* 0x0000100001037983 */ /* 0x002f220000300800 */
[----:B------:R-:W-:-:S03]  /*7b70*/  @!P0 IMAD.MOV.U32 R35, RZ, RZ, R34 ;  /* 0x000000ffff238224 */ /* 0x000fc600078e0022 */
[----:B0-----:R-:W4:Y:S04]  /*7b80*/  LDL.LU R4, [R1+0x4] ;  /* 0x0000040001047983 */ /* 0x001f280000300800 */
[----:B------:R-:W-:Y:S04]  /*7b90*/  STL [R1+0x360], R6 ;  /* 0x0003600601007387 */ /* 0x000fe80000100800 */
[----:B------:R0:W-:Y:S02]  /*7ba0*/  STL [R1+0x35c], R34 ;  /* 0x00035c2201007387 */ /* 0x0001e40000100800 */
[----:B0-----:R-:W-:-:S05]  /*7bb0*/  @!P0 IMAD.MOV.U32 R34, RZ, RZ, R6 ;  /* 0x000000ffff228224 */ /* 0x001fca00078e0006 */
[----:B------:R0:W4:Y:S04]  /*7bc0*/  @!P0 LDG.E.U8 R27, desc[UR20][R34.64] ;  /* 0x00000014221b8981 */ /* 0x000128000c1e1100 */
[----:B--2---:R1:W-:Y:S04]  /*7bd0*/  STS.U8 [R2+UR9+0x1e00], R36 ;  /* 0x001e002402007988 */ /* 0x0043e80008000009 */
[----:B-1----:R-:W2:Y:S04]  /*7be0*/  LDL.LU R36, [R1+0xc] ;  /* 0x00000c0001247983 */ /* 0x002ea80000300800 */
[----:B------:R1:W-:Y:S04]  /*7bf0*/  STS.U8 [R2+UR9+0x2200], R37 ;  /* 0x0022002502007988 */ /* 0x0003e80008000009 */
        /* <DEDUP_REMOVED lines=13> */
[----:B------:R-:W2:Y:S04]  /*7cd0*/  LDL.LU.64 R34, [R1+0x638] ;  /* 0x0006380001227983 */ /* 0x000ea80000300a00 */
[----:B-----5:R-:W-:Y:S04]  /*7ce0*/  STS.U8 [R2+UR9+0x2a00], R32 ;  /* 0x002a002002007988 */ /* 0x020fe80008000009 */
[----:B---3--:R-:W-:Y:S04]  /*7cf0*/  STS.U8 [R2+UR9+0x2e00], R33 ;  /* 0x002e002102007988 */ /* 0x008fe80008000009 */
[----:B--2---:R0:W-:Y:S02]  /*7d00*/  STS.U8 [R2+UR9+0x3200], R34 ;  /* 0x0032002202007988 */ /* 0x0041e40008000009 */
        /* <DEDUP_REMOVED lines=11> */
[----:B------:R-:W3:Y:S04]  /*7dc0*/  LDL.LU.64 R32, [R1+0x630] ;  /* 0x0006300001207983 */ /* 0x000ee80000300a00 */
[----:B----4-:R-:W-:Y:S04]  /*7dd0*/  STS.U8 [R2+UR9+0x3600], R7 ;  /* 0x0036000702007988 */ /* 0x010fe80008000009 */
[----:B------:R-:W-:Y:S04]  /*7de0*/  STS.U8 [R2+UR9+0x3a00], R3 ;  /* 0x003a000302007988 */ /* 0x000fe80008000009 */
[----:B------:R1:W-:Y:S02]  /*7df0*/  STS.U8 [R2+UR9+0x3e00], R4 ;  /* 0x003e000402007988 */ /* 0x0003e40008000009 */
[----:B-1----:R-:W-:-:S02]  /*7e00*/  VIADD R2, R5, 0xffffffe8 ;  /* 0xffffffe805027836 */ /* 0x002fc40000000000 */
[----:B------:R-:W-:-:S03]  /*7e10*/  IMAD R4, R14, 0x17, RZ ;  /* 0x000000170e047824 */ /* 0x000fc600078e02ff */
[----:B------:R-:W-:Y:S02]  /*7e20*/  ISETP.GE.U32.AND P0, PT, R2, 0x7fffff69, PT ;  /* 0x7fffff690200780c */ /* 0x000fe40003f06070 */
[C---:B------:R-:W-:Y:S02]  /*7e30*/  IADD3 R3, P2, PT, R4.reuse, R11, RZ ;  /* 0x0000000b04037210 */ /* 0x040fe40007f5e0ff */
[----:B------:R-:W-:Y:S02]  /*7e40*/  LOP3.LUT R2, R13, 0x50, RZ, 0x3c, !PT ;  /* 0x000000500d027812 */ /* 0x000fe400078e3cff */
[----:B------:R-:W-:-:S07]  /*7e50*/  LEA.HI.X.SX32 R4, R4, R12, 0x1, P2 ;  /* 0x0000000c04047211 */ /* 0x000fce00010f0eff */
[----:B------:R-:W-:Y:S02]  /*7e60*/  @!P0 IMAD.MOV.U32 R6, RZ, RZ, R3 ;  /* 0x000000ffff068224 */ /* 0x000fe400078e0003 */
[----:B------:R-:W-:Y:S01]  /*7e70*/  @!P0 IMAD.MOV.U32 R7, RZ, RZ, R4 ;  /* 0x000000ffff078224 */ /* 0x000fe200078e0004 */
[----:B------:R-:W-:Y:S04]  /*7e80*/  STL [R1+0x258], R3 ;  /* 0x0002580301007387 */ /* 0x000fe80000100800 */
[----:B------:R-:W-:Y:S04]  /*7e90*/  STL [R1+0x254], R4 ;  /* 0x0002540401007387 */ /* 0x000fe80000100800 */
[----:B---3--:R0:W-:Y:S04]  /*7ea0*/  STS.U8 [R2+UR9+0x280], R33 ;  /* 0x0002802102007988 */ /* 0x0081e80008000009 */
[----:B------:R-:W-:Y:S04]  /*7eb0*/  STS.U8 [R2+UR9+0x680], R36 ;  /* 0x0006802402007988 */ /* 0x000fe80008000009 */
[----:B------:R-:W-:Y:S01]  /*7ec0*/  STS.U8 [R2+UR9+0xa80], R37 ;  /* 0x000a802502007988 */ /* 0x000fe20008000009 */
[----:B0-----:R-:W-:-:S03]  /*7ed0*/  PRMT R33, RZ, 0x7610, R33 ;  /* 0x00007610ff217816 */ /* 0x001fc60000000021 */
[----:B------:R0:W-:Y:S04]  /*7ee0*/  STS.U8 [R2+UR9+0xe80], R32 ;  /* 0x000e802002007988 */ /* 0x0001e80008000009 */
[----:B------:R-:W3:Y:S01]  /*7ef0*/  @!P0 LDG.E.U8 R33, desc[UR20][R6.64] ;  /* 0x0000001406218981 */ /* 0x000ee2000c1e1100 */
[----:B0-----:R-:W-:-:S03]  /*7f00*/  VIADD R32, R5, 0xffffffe0 ;  /* 0xffffffe005207836 */ /* 0x001fc60000000000 */
[----:B------:R-:W4:Y:S02]  /*7f10*/  LDL.LU.64 R6, [R1+0x628] ;  /* 0x0006280001067983 */ /* 0x000f240000300a00 */
[----:B------:R-:W-:Y:S01]  /*7f20*/  ISETP.GE.U32.AND P0, PT, R32, 0x7fffff61, PT ;  /* 0x7fffff612000780c */ /* 0x000fe20003f06070 */
[----:B------:R-:W-:-:S05]  /*7f30*/  IMAD R32, R14, 0x1f, RZ ;  /* 0x0000001f0e207824 */ /* 0x000fca00078e02ff */
[----:B------:R-:W-:-:S04]  /*7f40*/  IADD3 R3, P2, PT, R32, R11, RZ ;  /* 0x0000000b20037210 */ /* 0x000fc80007f5e0ff */
[----:B------:R-:W-:Y:S02]  /*7f50*/  LEA.HI.X.SX32 R4, R32, R12, 0x1, P2 ;  /* 0x0000000c20047211 */ /* 0x000fe400010f0eff */
[----:B------:R-:W-:Y:S01]  /*7f60*/  PRMT R32, RZ, 0x7610, R32 ;  /* 0x00007610ff207816 */ /* 0x000fe20000000020 */
[----:B------:R-:W-:Y:S02]  /*7f70*/  @!P0 IMAD.MOV.U32 R36, RZ, RZ, R3 ;  /* 0x000000ffff248224 */ /* 0x000fe400078e0003 */
[----:B------:R-:W-:Y:S01]  /*7f80*/  @!P0 IMAD.MOV.U32 R37, RZ, RZ, R4 ;  /* 0x000000ffff258224 */ /* 0x000fe200078e0004 */
[----:B------:R-:W-:Y:S04]  /*7f90*/  STL [R1+0x268], R3 ;  /* 0x0002680301007387 */ /* 0x000fe80000100800 */
[----:B------:R-:W-:Y:S04]  /*7fa0*/  STL [R1+0x264], R4 ;  /* 0x0002640401007387 */ /* 0x000fe80000100800 */
[----:B------:R0:W5:Y:S04]  /*7fb0*/  @!P0 LDG.E.U8 R32, desc[UR20][R36.64] ;  /* 0x0000001424208981 */ /* 0x000168000c1e1100 */
[----:B------:R-:W2:Y:S04]  /*7fc0*/  LDL.LU.64 R36, [R1+0x620] ;  /* 0x0006200001247983 */ /* 0x000ea80000300a00 */
[----:B------:R1:W-:Y:S04]  /*7fd0*/  STS.U8 [R2+UR9+0x1280], R15 ;  /* 0x0012800f02007988 */ /* 0x0003e80008000009 */
[----:B-1----:R-:W3:Y:S04]  /*7fe0*/  LDL.LU R15, [R1+0x618] ;  /* 0x00061800010f7983 */ /* 0x002ee80000300800 */
[----:B--2---:R0:W-:Y:S02]  /*7ff0*/  STS.U8 [R2+UR9+0x1680], R37 ;  /* 0x0016802502007988 */ /* 0x0041e40008000009 */
[----:B0-----:R-:W-:-:S05]  /*8000*/  LOP3.LUT R37, R13, 0x50, RZ, 0x3c, !PT ;  /* 0x000000500d257812 */ /* 0x001fca00078e3cff */
[----:B------:R0:W-:Y:S02]  /*8010*/  STS.U8 [R37+UR9+0x1a80], R36 ;  /* 0x001a802425007988 */ /* 0x0001e40008000009 */
[----:B0-----:R-:W-:-:S05]  /*8020*/  VIADD R36, R5, 0xffffffd8 ;  /* 0xffffffd805247836 */ /* 0x001fca0000000000 */
[----:B------:R-:W-:Y:S01]  /*8030*/  ISETP.GE.U32.AND P0, PT, R36, 0x7fffff59, PT ;  /* 0x7fffff592400780c */ /* 0x000fe20003f06070 */
[----:B------:R-:W-:-:S05]  /*8040*/  IMAD R36, R14, 0x27, RZ ;  /* 0x000000270e247824 */ /* 0x000fca00078e02ff */
[----:B------:R-:W-:-:S04]  /*8050*/  IADD3 R2, P2, PT, R36, R11, RZ ;  /* 0x0000000b24027210 */ /* 0x000fc80007f5e0ff */
[----:B------:R-:W-:Y:S02]  /*8060*/  LEA.HI.X.SX32 R3, R36, R12, 0x1, P2 ;  /* 0x0000000c24037211 */ /* 0x000fe400010f0eff */
[----:B------:R-:W-:Y:S01]  /*8070*/  PRMT R36, RZ, 0x7610, R36 ;  /* 0x00007610ff247816 */ /* 0x000fe20000000024 */
[----:B------:R-:W-:Y:S04]  /*8080*/  STL [R1+0x278], R2 ;  /* 0x0002780201007387 */ /* 0x000fe80000100800 */
[----:B------:R0:W-:Y:S04]  /*8090*/  STL [R1+0x274], R3 ;  /* 0x0002740301007387 */ /* 0x0001e80000100800 */
[----:B------:R1:W2:Y:S04]  /*80a0*/  @!P0 LDG.E.U8 R36, desc[UR20][R2.64] ;  /* 0x0000001402248981 */ /* 0x0002a8000c1e1100 */
[----:B0-----:R-:W2:Y:S04]  /*80b0*/  LDL.LU.64 R2, [R1+0x610] ;  /* 0x0006100001027983 */ /* 0x001ea80000300a00 */
[----:B------:R0:W-:Y:S04]  /*80c0*/  STS.U8 [R37+UR9+0x1e80], R35 ;  /* 0x001e802325007988 */ /* 0x0001e80008000009 */
[----:B------:R-:W-:Y:S01]  /*80d0*/  STS.U8 [R37+UR9+0x2280], R31 ;  /* 0x0022801f25007988 */ /* 0x000fe20008000009 */
[----:B0-----:R-:W-:-:S03]  /*80e0*/  PRMT R35, RZ, 0x7610, R35 ;  /* 0x00007610ff237816 */ /* 0x001fc60000000023 */
[----:B--2---:R1:W-:Y:S02]  /*80f0*/  STS.U8 [R37+UR9+0x2680], R2 ;  /* 0x0026800225007988 */ /* 0x0043e40008000009 */
[----:B-1----:R-:W-:-:S05]  /*8100*/  VIADD R2, R5, 0xffffffd0 ;  /* 0xffffffd005027836 */ /* 0x002fca0000000000 */
[----:B------:R-:W-:Y:S01]  /*8110*/  ISETP.GE.U32.AND P0, PT, R2, 0x7fffff51, PT ;  /* 0x7fffff510200780c */ /* 0x000fe20003f06070 */
[----:B------:R-:W-:-:S05]  /*8120*/  IMAD R2, R14, 0x2f, RZ ;  /* 0x0000002f0e027824 */ /* 0x000fca00078e02ff */
[----:B------:R-:W-:-:S04]  /*8130*/  IADD3 R4, P2, PT, R2, R11, RZ ;  /* 0x0000000b02047210 */ /* 0x000fc80007f5e0ff */
[----:B------:R-:W-:Y:S01]  /*8140*/  LEA.HI.X.SX32 R5, R2, R12, 0x1, P2 ;  /* 0x0000000c02057211 */ /* 0x000fe200010f0eff */
[----:B------:R-:W-:Y:S04]  /*8150*/  STL [R1+0x288], R4 ;  /* 0x0002880401007387 */ /* 0x000fe80000100800 */
[----:B------:R0:W-:Y:S04]  /*8160*/  STL [R1+0x284], R5 ;  /* 0x0002840501007387 */ /* 0x0001e80000100800 */
[----:B------:R1:W2:Y:S04]  /*8170*/  @!P0 LDG.E.U8 R35, desc[UR20][R4.64] ;  /* 0x0000001404238981 */ /* 0x0002a8000c1e1100 */
[----:B0-----:R-:W2:Y:S01]  /*8180*/  LDL.LU.64 R4, [R1+0x608] ;  /* 0x0006080001047983 */ /* 0x001ea20000300a00 */
[----:B------:R-:W-:-:S03]  /*8190*/  PRMT R31, RZ, 0x7610, R31 ;  /* 0x00007610ff1f7816 */ /* 0x000fc6000000001f */
[----:B--2---:R1:W-:Y:S02]  /*81a0*/  STS.U8 [R37+UR9+0x2a80], R5 ;  /* 0x002a800525007988 */ /* 0x0043e40008000009 */
[----:B-1----:R-:W0:Y:S02]  /*81b0*/  LDC R5, c[0x0][0x3a0] ;  /* 0x0000e800ff057b82 */ /* 0x002e240000000800 */
[----:B------:R1:W-:Y:S04]  /*81c0*/  STS.U8 [R37+UR9+0x2e80], R4 ;  /* 0x002e800425007988 */ /* 0x0003e80008000009 */
[----:B------:R2:W-:Y:S01]  /*81d0*/  STS.U8 [R37+UR9+0x3280], R3 ;  /* 0x0032800325007988 */ /* 0x0005e20008000009 */
[----:B0-----:R-:W-:-:S05]  /*81e0*/  VIADD R2, R5, 0xffffffc8 ;  /* 0xffffffc805027836 */ /* 0x001fca0000000000 */
[----:B------:R-:W-:Y:S01]  /*81f0*/  ISETP.GE.U32.AND P0, PT, R2, 0x7fffff49, PT ;  /* 0x7fffff490200780c */ /* 0x000fe20003f06070 */
[----:B------:R-:W-:-:S05]  /*8200*/  IMAD R2, R14, 0x37, RZ ;  /* 0x000000370e027824 */ /* 0x000fca00078e02ff */
[----:B-1----:R-:W-:-:S04]  /*8210*/  IADD3 R4, P2, PT, R2, R11, RZ ;  /* 0x0000000b02047210 */ /* 0x002fc80007f5e0ff */
[----:B--2---:R-:W-:-:S03]  /*8220*/  LEA.HI.X.SX32 R3, R2, R12, 0x1, P2 ;  /* 0x0000000c02037211 */ /* 0x004fc600010f0eff */
[----:B------:R-:W-:-:S05]  /*8230*/  @!P0 IMAD.MOV.U32 R2, RZ, RZ, R4 ;  /* 0x000000ffff028224 */ /* 0x000fca00078e0004 */
[----:B------:R0:W2:Y:S02]  /*8240*/  @!P0 LDG.E.U8 R31, desc[UR20][R2.64] ;  /* 0x00000014021f8981 */ /* 0x0000a4000c1e1100 */
[----:B0-----:R-:W-:Y:S02]  /*8250*/  VIADD R2, R5, 0xffffffc0 ;  /* 0xffffffc005027836 */ /* 0x001fe40000000000 */
[----:B------:R-:W-:Y:S03]  /*8260*/  STL [R1+0x298], R4 ;  /* 0x0002980401007387 */ /* 0x000fe60000100800 */
[----:B------:R-:W-:Y:S01]  /*8270*/  ISETP.GE.U32.AND P0, PT, R2, 0x7fffff41, PT ;  /* 0x7fffff410200780c */ /* 0x000fe20003f06070 */
[----:B------:R-:W-:Y:S01]  /*8280*/  IMAD R2, R14, 0x3f, RZ ;  /* 0x0000003f0e027824 */ /* 0x000fe200078e02ff */
[----:B------:R0:W-:Y:S04]  /*8290*/  STL [R1+0x294], R3 ;  /* 0x0002940301007387 */ /* 0x0001e80000100800 */
[C---:B0-----:R-:W-:Y:S01]  /*82a0*/  IADD3 R3, P2, PT, R2.reuse, R11, RZ ;  /* 0x0000000b02037210 */ /* 0x041fe20007f5e0ff */
[----:B------:R0:W-:Y:S03]  /*82b0*/  STS.U8 [R37+UR9+0x3680], R8 ;  /* 0x0036800825007988 */ /* 0x0001e60008000009 */
[----:B------:R-:W-:Y:S01]  /*82c0*/  LEA.HI.X.SX32 R4, R2, R12, 0x1, P2 ;  /* 0x0000000c02047211 */ /* 0x000fe200010f0eff */
[----:B------:R1:W-:Y:S02]  /*82d0*/  STL [R1+0x2a8], R3 ;  /* 0x0002a80301007387 */ /* 0x0003e40000100800 */
[----:B------:R-:W-:Y:S01]  /*82e0*/  @!P0 IMAD.MOV.U32 R2, RZ, RZ, R3 ;  /* 0x000000ffff028224 */ /* 0x000fe200078e0003 */
[----:B0-----:R-:W-:Y:S01]  /*82f0*/  PRMT R8, RZ, 0x7610, R8 ;  /* 0x00007610ff087816 */ /* 0x001fe20000000008 */
[----:B-1----:R-:W-:-:S05]  /*8300*/  @!P0 IMAD.MOV.U32 R3, RZ, RZ, R4 ;  /* 0x000000ffff038224 */ /* 0x002fca00078e0004 */
[----:B------:R0:W2:Y:S02]  /*8310*/  @!P0 LDG.E.U8 R8, desc[UR20][R2.64] ;  /* 0x0000001402088981 */ /* 0x0000a4000c1e1100 */
[----:B0-----:R-:W-:Y:S02]  /*8320*/  VIADD R2, R5, 0xffffffb8 ;  /* 0xffffffb805027836 */ /* 0x001fe40000000000 */
[----:B----4-:R-:W-:Y:S03]  /*8330*/  STS.U8 [R37+UR9+0x3a80], R7 ;  /* 0x003a800725007988 */ /* 0x010fe60008000009 */
[----:B------:R-:W-:Y:S01]  /*8340*/  ISETP.GE.U32.AND P0, PT, R2, 0x7fffff39, PT ;  /* 0x7fffff390200780c */ /* 0x000fe20003f06070 */
[----:B------:R-:W-:Y:S01]  /*8350*/  IMAD R2, R14, 0x47, RZ ;  /* 0x000000470e027824 */ /* 0x000fe200078e02ff */
[----:B------:R0:W-:Y:S04]  /*8360*/  STS.U8 [R37+UR9+0x3e80], R6 ;  /* 0x003e800625007988 */ /* 0x0001e80008000009 */
[----:B------:R1:W-:Y:S01]  /*8370*/  STL [R1+0x2a4], R4 ;  /* 0x0002a40401007387 */ /* 0x0003e20000100800 */
[----:B0-----:R-:W-:-:S02]  /*8380*/  LOP3.LUT R37, R13, 0x60, RZ, 0x3c, !PT ;  /* 0x000000600d257812 */ /* 0x001fc400078e3cff */
[----:B-1----:R-:W-:-:S03]  /*8390*/  IADD3 R4, P2, PT, R2, R11, RZ ;  /* 0x0000000b02047210 */ /* 0x002fc60007f5e0ff */
[----:B------:R0:W-:Y:S01]  /*83a0*/  STS.U8 [R37+UR9+0x300], R9 ;  /* 0x0003000925007988 */ /* 0x0001e20008000009 */
[----:B------:R-:W-:-:S03]  /*83b0*/  PRMT R7, RZ, 0x7610, R7 ;  /* 0x00007610ff077816 */ /* 0x000fc60000000007 */
[----:B------:R-:W-:Y:S04]  /*83c0*/  STS.U8 [R37+UR9+0x700], R17 ;  /* 0x0007001125007988 */ /* 0x000fe80008000009 */
[----:B------:R-:W-:Y:S01]  /*83d0*/  STS.U8 [R37+UR9+0xb00], R16 ;  /* 0x000b001025007988 */ /* 0x000fe20008000009 */
[----:B0-----:R-:W-:-:S03]  /*83e0*/  LEA.HI.X.SX32 R9, R2, R12, 0x1, P2 ;  /* 0x0000000c02097211 */ /* 0x001fc600010f0eff */
[----:B------:R-:W-:Y:S01]  /*83f0*/  STS.U8 [R37+UR9+0xf00], R10 ;  /* 0x000f000a25007988 */ /* 0x000fe20008000009 */
[----:B------:R-:W-:Y:S02]  /*8400*/  @!P0 IMAD.MOV.U32 R2, RZ, RZ, R4 ;  /* 0x000000ffff028224 */ /* 0x000fe400078e0004 */
[----:B------:R-:W-:Y:S01]  /*8410*/  @!P0 IMAD.MOV.U32 R3, RZ, RZ, R9 ;  /* 0x000000ffff038224 */ /* 0x000fe200078e0009 */
[----:B------:R-:W-:Y:S04]  /*8420*/  STS.U8 [R37+UR9+0x1300], R20 ;  /* 0x0013001425007988 */ /* 0x000fe80008000009 */
[----:B------:R-:W-:Y:S04]  /*8430*/  STS.U8 [R37+UR9+0x1700], R19 ;  /* 0x0017001325007988 */ /* 0x000fe80008000009 */
[----:B------:R-:W-:Y:S04]  /*8440*/  STS.U8 [R37+UR9+0x1b00], R18 ;  /* 0x001b001225007988 */ /* 0x000fe80008000009 */
[----:B------:R-:W-:Y:S04]  /*8450*/  STS.U8 [R37+UR9+0x1f00], R23 ;  /* 0x001f001725007988 */ /* 0x000fe80008000009 */
[----:B------:R0:W-:Y:S04]  /*8460*/  STS.U8 [R37+UR9+0x2300], R22 ;  /* 0x0023001625007988 */ /* 0x0001e80008000009 */
[----:B------:R1:W4:Y:S01]  /*8470*/  @!P0 LDG.E.U8 R7, desc[UR20][R2.64] ;  /* 0x0000001402078981 */ /* 0x000322000c1e1100 */
[----:B0-----:R-:W0:Y:S01]  /*8480*/  LDC R22, c[0x0][0x3a0] ;  /* 0x0000e800ff167b82 */ /* 0x001e220000000800 */
[----:B-1----:R-:W-:-:S05]  /*8490*/  VIADD R2, R5, 0xffffffb0 ;  /* 0xffffffb005027836 */ /* 0x002fca0000000000 */
[----:B------:R-:W-:Y:S01]  /*84a0*/  ISETP.GE.U32.AND P0, PT, R2, 0x7fffff31, PT ;  /* 0x7fffff310200780c */ /* 0x000fe20003f06070 */
[----:B------:R-:W-:Y:S01]  /*84b0*/  IMAD R2, R14, 0x4f, RZ ;  /* 0x0000004f0e027824 */ /* 0x000fe200078e02ff */
[----:B------:R1:W-:Y:S04]  /*84c0*/  STL [R1+0x2c0], R4 ;  /* 0x0002c00401007387 */ /* 0x0003e80000100800 */
[C---:B------:R-:W-:Y:S01]  /*84d0*/  IADD3 R3, P2, PT, R2.reuse, R11, RZ ;  /* 0x0000000b02037210 */ /* 0x040fe20007f5e0ff */
[----:B------:R-:W-:Y:S03]  /*84e0*/  STL [R1+0x2bc], R9 ;  /* 0x0002bc0901007387 */ /* 0x000fe60000100800 */
[----:B-1----:R-:W-:Y:S01]  /*84f0*/  LEA.HI.X.SX32 R4, R2, R12, 0x1, P2 ;  /* 0x0000000c02047211 */ /* 0x002fe200010f0eff */
[----:B------:R-:W-:Y:S01]  /*8500*/  STL [R1+0x2d8], R3 ;  /* 0x0002d80301007387 */ /* 0x000fe20000100800 */
[----:B------:R-:W-:-:S03]  /*8510*/  PRMT R2, RZ, 0x7610, R2 ;  /* 0x00007610ff027816 */ /* 0x000fc60000000002 */
[----:B------:R1:W-:Y:S01]  /*8520*/  STL [R1+0x2d4], R4 ;  /* 0x0002d40401007387 */ /* 0x0003e20000100800 */
[----:B------:R-:W-:Y:S02]  /*8530*/  @!P0 IMAD.MOV.U32 R5, RZ, RZ, R4 ;  /* 0x000000ffff058224 */ /* 0x000fe400078e0004 */
[----:B-1----:R-:W-:Y:S02]  /*8540*/  @!P0 IMAD.MOV.U32 R4, RZ, RZ, R3 ;  /* 0x000000ffff048224 */ /* 0x002fe400078e0003 */
[----:B0-----:R-:W-:-:S03]  /*8550*/  VIADD R3, R22, 0xffffffa8 ;  /* 0xffffffa816037836 */ /* 0x001fc60000000000 */
[----:B------:R0:W4:Y:S02]  /*8560*/  @!P0 LDG.E.U8 R2, desc[UR20][R4.64] ;  /* 0x0000001404028981 */ /* 0x000124000c1e1100 */
[----:B------:R-:W-:Y:S01]  /*8570*/  ISETP.GE.U32.AND P0, PT, R3, 0x7fffff29, PT ;  /* 0x7fffff290300780c */ /* 0x000fe20003f06070 */
[----:B------:R-:W-:-:S05]  /*8580*/  IMAD R3, R14, 0x57, RZ ;  /* 0x000000570e037824 */ /* 0x000fca00078e02ff */
[----:B------:R-:W-:-:S04]  /*8590*/  IADD3 R9, P2, PT, R3, R11, RZ ;  /* 0x0000000b03097210 */ /* 0x000fc80007f5e0ff */
[----:B------:R-:W-:Y:S02]  /*85a0*/  LEA.HI.X.SX32 R10, R3, R12, 0x1, P2 ;  /* 0x0000000c030a7211 */ /* 0x000fe400010f0eff */
[----:B0-----:R-:W-:Y:S01]  /*85b0*/  PRMT R4, RZ, 0x7610, R4 ;  /* 0x00007610ff047816 */ /* 0x001fe20000000004 */
[----:B------:R-:W-:Y:S02]  /*85c0*/  @!P0 IMAD.MOV.U32 R16, RZ, RZ, R9 ;  /* 0x000000ffff108224 */ /* 0x000fe400078e0009 */
[----:B------:R-:W-:Y:S02]  /*85d0*/  @!P0 IMAD.MOV.U32 R17, RZ, RZ, R10 ;  /* 0x000000ffff118224 */ /* 0x000fe400078e000a */
[----:B------:R-:W-:-:S03]  /*85e0*/  VIADD R3, R22, 0xffffffa0 ;  /* 0xffffffa016037836 */ /* 0x000fc60000000000 */
[----:B------:R0:W4:Y:S02]  /*85f0*/  @!P0 LDG.E.U8 R4, desc[UR20][R16.64] ;  /* 0x0000001410048981 */ /* 0x000124000c1e1100 */
[----:B------:R-:W-:Y:S01]  /*8600*/  ISETP.GE.U32.AND P0, PT, R3, 0x7fffff21, PT ;  /* 0x7fffff210300780c */ /* 0x000fe20003f06070 */
[----:B------:R-:W-:Y:S01]  /*8610*/  IMAD R3, R14, 0x5f, RZ ;  /* 0x0000005f0e037824 */ /* 0x000fe200078e02ff */
[----:B------:R1:W-:Y:S04]  /*8620*/  STL [R1+0x2f0], R9 ;  /* 0x0002f00901007387 */ /* 0x0003e80000100800 */
[C---:B------:R-:W-:Y:S01]  /*8630*/  IADD3 R5, P2, PT, R3.reuse, R11, RZ ;  /* 0x0000000b03057210 */ /* 0x040fe20007f5e0ff */
[----:B------:R-:W-:Y:S03]  /*8640*/  STL [R1+0x2ec], R10 ;  /* 0x0002ec0a01007387 */ /* 0x000fe60000100800 */
[----:B-1----:R-:W-:Y:S01]  /*8650*/  LEA.HI.X.SX32 R9, R3, R12, 0x1, P2 ;  /* 0x0000000c03097211 */ /* 0x002fe200010f0eff */
[----:B------:R1:W-:Y:S01]  /*8660*/  STL [R1+0x308], R5 ;  /* 0x0003080501007387 */ /* 0x0003e20000100800 */
[----:B------:R-:W-:Y:S01]  /*8670*/  PRMT R3, RZ, 0x7610, R3 ;  /* 0x00007610ff037816 */ /* 0x000fe20000000003 */
[----:B0-----:R-:W-:-:S02]  /*8680*/  @!P0 IMAD.MOV.U32 R16, RZ, RZ, R5 ;  /* 0x000000ffff108224 */ /* 0x001fc400078e0005 */
[----:B------:R-:W-:-:S05]  /*8690*/  @!P0 IMAD.MOV.U32 R17, RZ, RZ, R9 ;  /* 0x000000ffff118224 */ /* 0x000fca00078e0009 */
[----:B------:R0:W4:Y:S01]  /*86a0*/  @!P0 LDG.E.U8 R3, desc[UR20][R16.64] ;  /* 0x0000001410038981 */ /* 0x000122000c1e1100 */
[----:B-1----:R-:W-:-:S05]  /*86b0*/  VIADD R5, R22, 0xffffff98 ;  /* 0xffffff9816057836 */ /* 0x002fca0000000000 */
[----:B------:R-:W-:Y:S01]  /*86c0*/  ISETP.GE.U32.AND P0, PT, R5, 0x7fffff19, PT ;  /* 0x7fffff190500780c */ /* 0x000fe20003f06070 */
[----:B------:R-:W-:Y:S01]  /*86d0*/  IMAD R5, R14, 0x67, RZ ;  /* 0x000000670e057824 */ /* 0x000fe200078e02ff */
[----:B------:R1:W-:Y:S01]  /*86e0*/  STL [R1+0x304], R9 ;  /* 0x0003040901007387 */ /* 0x0003e20000100800 */
[----:B------:R-:W-:-:S03]  /*86f0*/  PRMT R6, RZ, 0x7610, R6 ;  /* 0x00007610ff067816 */ /* 0x000fc60000000006 */
[----:B-1----:R-:W-:-:S04]  /*8700*/  IADD3 R9, P2, PT, R5, R11, RZ ;  /* 0x0000000b05097210 */ /* 0x002fc80007f5e0ff */
[----:B------:R-:W-:-:S03]  /*8710*/  LEA.HI.X.SX32 R10, R5, R12, 0x1, P2 ;  /* 0x0000000c050a7211 */ /* 0x000fc600010f0eff */
[----:B0-----:R-:W-:Y:S02]  /*8720*/  @!P0 IMAD.MOV.U32 R16, RZ, RZ, R9 ;  /* 0x000000ffff108224 */ /* 0x001fe400078e0009 */
[----:B------:R-:W-:Y:S02]  /*8730*/  VIADD R5, R22, 0xffffff90 ;  /* 0xffffff9016057836 */ /* 0x000fe40000000000 */
[----:B------:R-:W-:-:S05]  /*8740*/  @!P0 IMAD.MOV.U32 R17, RZ, RZ, R10 ;  /* 0x000000ffff118224 */ /* 0x000fca00078e000a */
[----:B------:R0:W4:Y:S01]  /*8750*/  @!P0 LDG.E.U8 R6, desc[UR20][R16.64] ;  /* 0x0000001410068981 */ /* 0x000122000c1e1100 */
[----:B------:R-:W-:Y:S01]  /*8760*/  ISETP.GE.U32.AND P0, PT, R5, 0x7fffff11, PT ;  /* 0x7fffff110500780c */ /* 0x000fe20003f06070 */
[----:B------:R-:W-:Y:S02]  /*8770*/  IMAD R5, R14, 0x6f, RZ ;  /* 0x0000006f0e057824 */ /* 0x000fe400078e02ff */
[----:B------:R1:W-:Y:S04]  /*8780*/  STL [R1+0x320], R9 ;  /* 0x0003200901007387 */ /* 0x0003e80000100800 */
[----:B------:R0:W-:Y:S01]  /*8790*/  STL [R1+0x31c], R10 ;  /* 0x00031c0a01007387 */ /* 0x0001e20000100800 */
[----:B-1----:R-:W-:-:S04]  /*87a0*/  IADD3 R9, P2, PT, R5, R11, RZ ;  /* 0x0000000b05097210 */ /* 0x002fc80007f5e0ff */
[----:B0-----:R-:W-:Y:S01]  /*87b0*/  LEA.HI.X.SX32 R10, R5, R12, 0x1, P2 ;  /* 0x0000000c050a7211 */ /* 0x001fe200010f0eff */
[----:B------:R-:W-:Y:S04]  /*87c0*/  STL [R1+0x338], R9 ;  /* 0x0003380901007387 */ /* 0x000fe80000100800 */
[----:B------:R0:W-:Y:S01]  /*87d0*/  STL [R1+0x334], R10 ;  /* 0x0003340a01007387 */ /* 0x0001e20000100800 */
[----:B------:R-:W-:-:S03]  /*87e0*/  @!P0 IMAD.MOV.U32 R17, RZ, RZ, R10 ;  /* 0x000000ffff118224 */ /* 0x000fc600078e000a */
[----:B0-----:R-:W4:Y:S01]  /*87f0*/  LDL.LU R10, [R1+0x138] ;  /* 0x00013800010a7983 */ /* 0x001f220000300800 */
[----:B------:R-:W-:Y:S01]  /*8800*/  PRMT R5, RZ, 0x7610, R5 ;  /* 0x00007610ff057816 */ /* 0x000fe20000000005 */
[----:B------:R-:W-:Y:S02]  /*8810*/  @!P0 IMAD.MOV.U32 R16, RZ, RZ, R9 ;  /* 0x000000ffff108224 */ /* 0x000fe400078e0009 */
[----:B------:R-:W-:Y:S01]  /*8820*/  STS.U8 [R37+UR9+0x2700], R21 ;  /* 0x0027001525007988 */ /* 0x000fe20008000009 */
[----:B------:R-:W-:Y:S01]  /*8830*/  VIADD R9, R22, 0xffffff88 ;  /* 0xffffff8816097836 */ /* 0x000fe20000000000 */
[----:B------:R-:W-:Y:S02]  /*8840*/  LOP3.LUT R23, R13, 0x70, RZ, 0x3c, !PT ;  /* 0x000000700d177812 */ /* 0x000fe400078e3cff */
[----:B------:R-:W-:Y:S04]  /*8850*/  STS.U8 [R37+UR9+0x2b00], R26 ;  /* 0x002b001a25007988 */ /* 0x000fe80008000009 */
[----:B------:R-:W-:Y:S04]  /*8860*/  STS.U8 [R37+UR9+0x2f00], R25 ;  /* 0x002f001925007988 */ /* 0x000fe80008000009 */
[----:B------:R-:W-:Y:S04]  /*8870*/  STS.U8 [R37+UR9+0x3300], R24 ;  /* 0x0033001825007988 */ /* 0x000fe80008000009 */
[----:B------:R-:W-:Y:S04]  /*8880*/  STS.U8 [R37+UR9+0x3700], R29 ;  /* 0x0037001d25007988 */ /* 0x000fe80008000009 */
[----:B------:R-:W-:Y:S04]  /*8890*/  STS.U8 [R37+UR9+0x3b00], R28 ;  /* 0x003b001c25007988 */ /* 0x000fe80008000009 */
[----:B------:R0:W4:Y:S01]  /*88a0*/  @!P0 LDG.E.U8 R5, desc[UR20][R16.64] ;  /* 0x0000001410058981 */ /* 0x000122000c1e1100 */
[----:B------:R-:W-:Y:S01]  /*88b0*/  ISETP.GE.U32.AND P0, PT, R9, 0x7fffff09, PT ;  /* 0x7fffff090900780c */ /* 0x000fe20003f06070 */
[----:B------:R-:W-:-:S02]  /*88c0*/  IMAD R9, R14, 0x77, RZ ;  /* 0x000000770e097824 */ /* 0x000fc400078e02ff */
[----:B------:R-:W-:Y:S04]  /*88d0*/  STS.U8 [R37+UR9+0x3f00], R27 ;  /* 0x003f001b25007988 */ /* 0x000fe80008000009 */
[----:B------:R-:W-:Y:S04]  /*88e0*/  STS.U8 [R23+UR9+0x380], R30 ;  /* 0x0003801e17007988 */ /* 0x000fe80008000009 */
[----:B------:R-:W-:Y:S01]  /*88f0*/  STS.U8 [R23+UR9+0x780], R34 ;  /* 0x0007802217007988 */ /* 0x000fe20008000009 */
[----:B------:R-:W-:-:S03]  /*8900*/  IADD3 R18, P2, PT, R9, R11, RZ ;  /* 0x0000000b09127210 */ /* 0x000fc60007f5e0ff */
[----:B---3--:R-:W-:Y:S04]  /*8910*/  STS.U8 [R23+UR9+0xb80], R33 ;  /* 0x000b802117007988 */ /* 0x008fe80008000009 */
[----:B-----5:R-:W-:Y:S04]  /*8920*/  STS.U8 [R23+UR9+0xf80], R32 ;  /* 0x000f802017007988 */ /* 0x020fe80008000009 */
[----:B------:R-:W-:Y:S01]  /*8930*/  STS.U8 [R23+UR9+0x1380], R36 ;  /* 0x0013802417007988 */ /* 0x000fe20008000009 */
[----:B0-----:R-:W-:-:S03]  /*8940*/  PRMT R16, RZ, 0x7610, R16 ;  /* 0x00007610ff107816 */ /* 0x001fc60000000010 */
[----:B------:R-:W-:Y:S01]  /*8950*/  STS.U8 [R23+UR9+0x1780], R35 ;  /* 0x0017802317007988 */ /* 0x000fe20008000009 */
[----:B------:R-:W-:-:S03]  /*8960*/  LEA.HI.X.SX32 R19, R9, R12, 0x1, P2 ;  /* 0x0000000c09137211 */ /* 0x000fc600010f0eff */
[----:B--2---:R-:W-:Y:S04]  /*8970*/  STS.U8 [R23+UR9+0x1b80], R31 ;  /* 0x001b801f17007988 */ /* 0x004fe80008000009 */
[----:B------:R-:W2:Y:S04]  /*8980*/  @!P0 LDG.E.U8 R16, desc[UR20][R18.64] ;  /* 0x0000001412108981 */ /* 0x000ea8000c1e1100 */
[----:B------:R-:W3:Y:S04]  /*8990*/  LDL.LU R20, [R1+0x13c] ;  /* 0x00013c0001147983 */ /* 0x000ee80000300800 */
[----:B------:R-:W-:Y:S01]  /*89a0*/  STS.U8 [R23+UR9+0x1f80], R8 ;  /* 0x001f800817007988 */ /* 0x000fe20008000009 */
[----:B------:R-:W-:-:S03]  /*89b0*/  PRMT R17, RZ, 0x7610, R17 ;  /* 0x00007610ff117816 */ /* 0x000fc60000000011 */
[----:B------:R-:W-:Y:S04]  /*89c0*/  STL [R1+0x350], R18 ;  /* 0x0003501201007387 */ /* 0x000fe80000100800 */
[----:B------:R-:W-:Y:S01]  /*89d0*/  STL [R1+0x34c], R19 ;  /* 0x00034c1301007387 */ /* 0x000fe20000100800 */
[----:B------:R-:W-:-:S03]  /*89e0*/  IMAD R15, R0, R15, RZ ;  /* 0x0000000f000f7224 */ /* 0x000fc600078e02ff */
[----:B----4-:R-:W-:Y:S04]  /*89f0*/  STS.U8 [R23+UR9+0x2380], R7 ;  /* 0x0023800717007988 */ /* 0x010fe80008000009 */
[----:B------:R0:W-:Y:S02]  /*8a00*/  STS.U8 [R23+UR9+0x2780], R2 ;  /* 0x0027800217007988 */ /* 0x0001e40008000009 */
[----:B0-----:R-:W-:-:S05]  /*8a10*/  VIADD R2, R22, 0xffffff80 ;  /* 0xffffff8016027836 */ /* 0x001fca0000000000 */
[----:B------:R-:W-:Y:S01]  /*8a20*/  ISETP.GE.U32.AND P0, PT, R2, 0x7fffff01, PT ;  /* 0x7fffff010200780c */ /* 0x000fe20003f06070 */
[----:B------:R-:W-:-:S05]  /*8a30*/  IMAD R2, R14, 0x7f, RZ ;  /* 0x0000007f0e027824 */ /* 0x000fca00078e02ff */
[----:B------:R-:W-:-:S04]  /*8a40*/  IADD3 R9, P2, PT, R2, R11, RZ ;  /* 0x0000000b02097210 */ /* 0x000fc80007f5e0ff */
[----:B------:R-:W-:Y:S01]  /*8a50*/  LEA.HI.X.SX32 R21, R2, R12, 0x1, P2 ;  /* 0x0000000c02157211 */ /* 0x000fe200010f0eff */
[----:B------:R0:W-:Y:S02]  /*8a60*/  STL [R1+0x368], R9 ;  /* 0x0003680901007387 */ /* 0x0001e40000100800 */
[----:B------:R-:W-:Y:S02]  /*8a70*/  @!P0 IMAD.MOV.U32 R8, RZ, RZ, R9 ;  /* 0x000000ffff088224 */ /* 0x000fe400078e0009 */
[----:B------:R1:W-:Y:S01]  /*8a80*/  STL [R1+0x364], R21 ;  /* 0x0003641501007387 */ /* 0x0003e20000100800 */
[----:B------:R-:W-:-:S03]  /*8a90*/  PRMT R2, RZ, 0x7610, R2 ;  /* 0x00007610ff027816 */ /* 0x000fc60000000002 */
[----:B------:R-:W4:Y:S01]  /*8aa0*/  LDL.LU R37, [R1+0x140] ;  /* 0x0001400001257983 */ /* 0x000f220000300800 */
[----:B0-----:R-:W-:Y:S01]  /*8ab0*/  @!P0 IMAD.MOV.U32 R9, RZ, RZ, R21 ;  /* 0x000000ffff098224 */ /* 0x001fe200078e0015 */
[----:B------:R-:W0:Y:S01]  /*8ac0*/  S2R R25, SR_TID.X ;  /* 0x0000000000197919 */ /* 0x000e220000002100 */
[----:B-1----:R-:W-:-:S03]  /*8ad0*/  VIADD R21, R22, 0x7f ;  /* 0x0000007f16157836 */ /* 0x002fc60000000000 */
[----:B------:R1:W5:Y:S02]  /*8ae0*/  @!P0 LDG.E.U8 R17, desc[UR20][R8.64] ;  /* 0x0000001408118981 */ /* 0x000364000c1e1100 */
[----:B------:R-:W-:Y:S02]  /*8af0*/  ISETP.GT.AND P0, PT, R21, 0x7f, PT ;  /* 0x0000007f1500780c */ /* 0x000fe40003f04270 */
[----:B------:R-:W-:Y:S02]  /*8b00*/  STS.U8 [R23+UR9+0x2b80], R4 ;  /* 0x002b800417007988 */ /* 0x000fe40008000009 */
[----:B------:R-:W-:Y:S02]  /*8b10*/  ISETP.LT.AND P0, PT, R0, R22, P0 ;  /* 0x000000160000720c */ /* 0x000fe40000701270 */
[----:B------:R-:W5:Y:S01]  /*8b20*/  LDL.LU R26, [R1+0x144] ;  /* 0x00014400011a7983 */ /* 0x000f620000300800 */
[----:B------:R-:W-:Y:S01]  /*8b30*/  IADD3 R0, P2, PT, R15, UR18, RZ ;  /* 0x000000120f007c10 */ /* 0x000fe2000ff5e0ff */
[----:B-1----:R-:W-:-:S03]  /*8b40*/  IMAD R9, R10, UR4, RZ ;  /* 0x000000040a097c24 */ /* 0x002fc6000f8e02ff */
[----:B------:R-:W-:Y:S01]  /*8b50*/  LEA.HI.X.SX32 R15, R15, UR19, 0x1, P2 ;  /* 0x000000130f0f7c11 */ /* 0x000fe200090f0eff */
[----:B------:R1:W-:Y:S01]  /*8b60*/  STS.U8 [R23+UR9+0x2f80], R3 ;  /* 0x002f800317007988 */ /* 0x0003e20008000009 */
[----:B------:R-:W-:-:S03]  /*8b70*/  IADD3 R10, P2, PT, R9, R0, RZ ;  /* 0x00000000090a7210 */ /* 0x000fc60007f5e0ff */
[----:B------:R-:W5:Y:S01]  /*8b80*/  LDL.LU R22, [R1+0x148] ;  /* 0x0001480001167983 */ /* 0x000f620000300800 */
[----:B------:R-:W-:Y:S01]  /*8b90*/  LEA.HI.X.SX32 R9, R9, R15, 0x1, P2 ;  /* 0x0000000f09097211 */ /* 0x000fe200010f0eff */
[----:B------:R-:W-:-:S05]  /*8ba0*/  @P0 IMAD.MOV.U32 R8, RZ, RZ, R10 ;  /* 0x000000ffff080224 */ /* 0x000fca00078e000a */
[----:B------:R0:W5:Y:S04]  /*8bb0*/  @P0 LDG.E.U8 R2, desc[UR20][R8.64] ;  /* 0x0000001408020981 */ /* 0x000168000c1e1100 */
[----:B------:R-:W-:Y:S01]  /*8bc0*/  STS.U8 [R23+UR9+0x3380], R6 ;  /* 0x0033800617007988 */ /* 0x000fe20008000009 */
[----:B-1----:R-:W-:-:S03]  /*8bd0*/  PRMT R3, RZ, 0x7610, R3 ;  /* 0x00007610ff037816 */ /* 0x002fc60000000003 */
[----:B------:R-:W-:Y:S01]  /*8be0*/  STS.U8 [R23+UR9+0x3780], R5 ;  /* 0x0037800517007988 */ /* 0x000fe20008000009 */
[----:B---3--:R-:W-:-:S03]  /*8bf0*/  IMAD R7, R20, UR4, RZ ;  /* 0x0000000414077c24 */ /* 0x008fc6000f8e02ff */
[----:B--2---:R1:W-:Y:S02]  /*8c00*/  STS.U8 [R23+UR9+0x3b80], R16 ;  /* 0x003b801017007988 */ /* 0x0043e40008000009 */
[C---:B0-----:R-:W-:Y:S02]  /*8c10*/  IADD3 R8, P2, PT, R7.reuse, R0, RZ ;  /* 0x0000000007087210 */ /* 0x041fe40007f5e0ff */
[----:B------:R-:W2:Y:S02]  /*8c20*/  LDL.LU R20, [R1+0x14c] ;  /* 0x00014c0001147983 */ /* 0x000ea40000300800 */
[----:B------:R-:W-:Y:S02]  /*8c30*/  LEA.HI.X.SX32 R7, R7, R15, 0x1, P2 ;  /* 0x0000000f07077211 */ /* 0x000fe400010f0eff */
[----:B-1----:R-:W-:Y:S01]  /*8c40*/  SHF.R.S32.HI R16, RZ, 0x7, R25 ;  /* 0x00000007ff107819 */ /* 0x002fe20000011419 */
[----:B------:R-:W-:Y:S02]  /*8c50*/  @P0 IMAD.MOV.U32 R4, RZ, RZ, R8 ;  /* 0x000000ffff040224 */ /* 0x000fe400078e0008 */
[----:B------:R-:W-:Y:S01]  /*8c60*/  @P0 IMAD.MOV.U32 R5, RZ, RZ, R7 ;  /* 0x000000ffff050224 */ /* 0x000fe200078e0007 */
[----:B------:R-:W-:-:S04]  /*8c70*/  SGXT R16, R16, 0x1 ;  /* 0x000000011010781a */ /* 0x000fc80000000200 */
[----:B------:R4:W3:Y:S01]  /*8c80*/  @P0 LDG.E.U8 R3, desc[UR20][R4.64] ;  /* 0x0000001404030981 */ /* 0x0008e2000c1e1100 */
[----:B------:R-:W-:-:S04]  /*8c90*/  LOP3.LUT R16, R16, 0x90, RZ, 0xc0, !PT ;  /* 0x0000009010107812 */ /* 0x000fc800078ec0ff */
[----:B------:R-:W-:Y:S01]  /*8ca0*/  LOP3.LUT R16, R16, 0x7f, R25, 0x78, !PT ;  /* 0x0000007f10107812 */ /* 0x000fe200078e7819 */
[----:B----4-:R-:W-:-:S05]  /*8cb0*/  IMAD R5, R37, UR4, RZ ;  /* 0x0000000425057c24 */ /* 0x010fca000f8e02ff */
[C---:B------:R-:W-:Y:S01]  /*8cc0*/  IADD3 R6, P2, PT, R5.reuse, R0, RZ ;  /* 0x0000000005067210 */ /* 0x040fe20007f5e0ff */
[----:B-----5:R0:W-:Y:S03]  /*8cd0*/  STS.U8 [R23+UR9+0x3f80], R17 ;  /* 0x003f801117007988 */ /* 0x0201e60008000009 */
[----:B------:R-:W-:Y:S01]  /*8ce0*/  LEA.HI.X.SX32 R5, R5, R15, 0x1, P2 ;  /* 0x0000000f05057211 */ /* 0x000fe200010f0eff */
[----:B------:R-:W-:Y:S01]  /*8cf0*/  @P0 IMAD.MOV.U32 R4, RZ, RZ, R6 ;  /* 0x000000ffff040224 */ /* 0x000fe200078e0006 */
[----:B0-----:R-:W4:Y:S04]  /*8d00*/  LDL.LU R23, [R1+0x154] ;  /* 0x0001540001177983 */ /* 0x001f280000300800 */
[----:B------:R-:W5:Y:S04]  /*8d10*/  LDL.LU R37, [R1+0x150] ;  /* 0x0001500001257983 */ /* 0x000f680000300800 */
[----:B------:R0:W-:Y:S02]  /*8d20*/  STS.U8 [R16+UR9+0x10000], R2 ;  /* 0x0100000210007988 */ /* 0x0001e40008000009 */
[----:B0-----:R-:W-:-:S06]  /*8d30*/  PRMT R2, RZ, 0x7610, R2 ;  /* 0x00007610ff027816 */ /* 0x001fcc0000000002 */
[----:B------:R0:W2:Y:S02]  /*8d40*/  @P0 LDG.E.U8 R2, desc[UR20][R4.64] ;  /* 0x0000001404020981 */ /* 0x0000a4000c1e1100 */
[----:B0-----:R-:W-:Y:S02]  /*8d50*/  LOP3.LUT R4, R16, 0x20, RZ, 0x3c, !PT ;  /* 0x0000002010047812 */ /* 0x001fe400078e3cff */
[----:B---3--:R0:W-:Y:S02]  /*8d60*/  STS.U8 [R16+UR9+0x10400], R3 ;  /* 0x0104000310007988 */ /* 0x0081e40008000009 */
[----:B0-----:R-:W-:-:S05]  /*8d70*/  IMAD R3, R26, UR4, RZ ;  /* 0x000000041a037c24 */ /* 0x001fca000f8e02ff */
[----:B------:R-:W-:-:S04]  /*8d80*/  IADD3 R17, P2, PT, R3, R0, RZ ;  /* 0x0000000003117210 */ /* 0x000fc80007f5e0ff */
[----:B------:R-:W-:Y:S01]  /*8d90*/  LEA.HI.X.SX32 R18, R3, R15, 0x1, P2 ;  /* 0x0000000f03127211 */ /* 0x000fe200010f0eff */
[----:B------:R-:W-:Y:S04]  /*8da0*/  STL [R1+0x198], R17 ;  /* 0x0001981101007387 */ /* 0x000fe80000100800 */
[----:B------:R0:W-:Y:S01]  /*8db0*/  STL [R1+0x194], R18 ;  /* 0x0001941201007387 */ /* 0x0001e20000100800 */
[----:B------:R-:W-:Y:S02]  /*8dc0*/  @P0 IMAD.MOV.U32 R19, RZ, RZ, R18 ;  /* 0x000000ffff130224 */ /* 0x000fe400078e0012 */
[----:B0-----:R-:W-:Y:S01]  /*8dd0*/  @P0 IMAD.MOV.U32 R18, RZ, RZ, R17 ;  /* 0x000000ffff120224 */ /* 0x001fe200078e0011 */
[----:B--2---:R0:W-:Y:S02]  /*8de0*/  STS.U8 [R4+UR9+0x10100], R2 ;  /* 0x0101000204007988 */ /* 0x0041e40008000009 */
[----:B0-----:R-:W-:-:S06]  /*8df0*/  PRMT R2, RZ, 0x7610, R2 ;  /* 0x00007610ff027816 */ /* 0x001fcc0000000002 */
[----:B------:R-:W2:Y:S01]  /*8e00*/  @P0 LDG.E.U8 R2, desc[UR20][R18.64] ;  /* 0x0000001412020981 */ /* 0x000ea2000c1e1100 */
[----:B------:R-:W-:-:S03]  /*8e10*/  IMAD R3, R22, UR4, RZ ;  /* 0x0000000416037c24 */ /* 0x000fc6000f8e02ff */
[----:B--2---:R0:W-:Y:S02]  /*8e20*/  STS.U8 [R4+UR9+0x10500], R2 ;  /* 0x0105000204007988 */ /* 0x0041e40008000009 */
[----:B0-----:R-:W-:-:S04]  /*8e30*/  IADD3 R4, P2, PT, R3, R0, RZ ;  /* 0x0000000003047210 */ /* 0x001fc80007f5e0ff */
[----:B------:R-:W-:Y:S01]  /*8e40*/  LEA.HI.X.SX32 R3, R3, R15, 0x1, P2 ;  /* 0x0000000f03037211 */ /* 0x000fe200010f0eff */
[----:B------:R-:W-:Y:S01]  /*8e50*/  @P0 IMAD.MOV.U32 R18, RZ, RZ, R4 ;  /* 0x000000ffff120224 */ /* 0x000fe200078e0004 */
[----:B------:R-:W-:-:S03]  /*8e60*/  PRMT R2, RZ, 0x7610, R2 ;  /* 0x00007610ff027816 */ /* 0x000fc60000000002 */
[----:B------:R-:W-:-:S05]  /*8e70*/  @P0 IMAD.MOV.U32 R19, RZ, RZ, R3 ;  /* 0x000000ffff130224 */ /* 0x000fca00078e0003 */
[----:B------:R0:W2:Y:S01]  /*8e80*/  @P0 LDG.E.U8 R2, desc[UR20][R18.64] ;  /* 0x0000001412020981 */ /* 0x0000a2000c1e1100 */
[----:B------:R-:W-:Y:S01]  /*8e90*/  IMAD R17, R20, UR4, RZ ;  /* 0x0000000414117c24 */ /* 0x000fe2000f8e02ff */
[----:B------:R-:W-:-:S04]  /*8ea0*/  LOP3.LUT R20, R16, 0x40, RZ, 0x3c, !PT ;  /* 0x0000004010147812 */ /* 0x000fc800078e3cff */
[----:B0-----:R-:W-:-:S04]  /*8eb0*/  IADD3 R18, P2, PT, R17, R0, RZ ;  /* 0x0000000011127210 */ /* 0x001fc80007f5e0ff */
[----:B------:R-:W-:Y:S01]  /*8ec0*/  LEA.HI.X.SX32 R19, R17, R15, 0x1, P2 ;  /* 0x0000000f11137211 */ /* 0x000fe200010f0eff */
[----:B--2---:R0:W-:Y:S02]  /*8ed0*/  STS.U8 [R20+UR9+0x10200], R2 ;  /* 0x0102000214007988 */ /* 0x0041e40008000009 */
[----:B0-----:R-:W-:-:S06]  /*8ee0*/  PRMT R2, RZ, 0x7610, R2 ;  /* 0x00007610ff027816 */ /* 0x001fcc0000000002 */
[----:B------:R5:W2:Y:S01]  /*8ef0*/  @P0 LDG.E.U8 R2, desc[UR20][R18.64] ;  /* 0x0000001412020981 */ /* 0x000aa2000c1e1100 */
[----:B----4-:R-:W-:-:S03]  /*8f00*/  IMAD R17, R23, UR4, RZ ;  /* 0x0000000417117c24 */ /* 0x010fc6000f8e02ff */
[----:B------:R5:W-:Y:S02]  /*8f10*/  STL [R1+0x1a0], R18 ;  /* 0x0001a01201007387 */ /* 0x000be40000100800 */
[----:B-----5:R-:W-:Y:S02]  /*8f20*/  IMAD R18, R37, UR4, RZ ;  /* 0x0000000425127c24 */ /* 0x020fe4000f8e02ff */
[----:B------:R-:W-:Y:S04]  /*8f30*/  STL [R1+0x19c], R19 ;  /* 0x00019c1301007387 */ /* 0x000fe80000100800 */
[----:B--2---:R0:W-:Y:S02]  /*8f40*/  STS.U8 [R20+UR9+0x10600], R2 ;  /* 0x0106000214007988 */ /* 0x0041e40008000009 */
[----:B0-----:R-:W-:-:S02]  /*8f50*/  IADD3 R2, P2, PT, R17, R0, RZ ;  /* 0x0000000011027210 */ /* 0x001fc40007f5e0ff */
[C---:B------:R-:W-:Y:S02]  /*8f60*/  IADD3 R20, P3, PT, R18.reuse, R0, RZ ;  /* 0x0000000012147210 */ /* 0x040fe40007f7e0ff */
[-C--:B------:R-:W-:Y:S02]  /*8f70*/  LEA.HI.X.SX32 R0, R17, R15.reuse, 0x1, P2 ;  /* 0x0000000f11007211 */ /* 0x080fe400010f0eff */
[----:B------:R-:W-:Y:S01]  /*8f80*/  LEA.HI.X.SX32 R22, R18, R15, 0x1, P3 ;  /* 0x0000000f12167211 */ /* 0x000fe200018f0eff */
[----:B------:R-:W-:Y:S01]  /*8f90*/  @P0 IMAD.MOV.U32 R18, RZ, RZ, R2 ;  /* 0x000000ffff120224 */ /* 0x000fe200078e0002 */
[----:B------:R-:W-:Y:S01]  /*8fa0*/  PRMT R15, RZ, 0x7610, R15 ;  /* 0x00007610ff0f7816 */ /* 0x000fe2000000000f */
[----:B------:R-:W-:-:S05]  /*8fb0*/  @P0 IMAD.MOV.U32 R19, RZ, RZ, R0 ;  /* 0x000000ffff130224 */ /* 0x000fca00078e0000 */
[----:B------:R0:W2:Y:S01]  /*8fc0*/  @P0 LDG.E.U8 R15, desc[UR20][R18.64] ;  /* 0x00000014120f0981 */ /* 0x0000a2000c1e1100 */
[----:B------:R-:W-:Y:S01]  /*8fd0*/  LOP3.LUT R16, R16, 0x60, RZ, 0x3c, !PT ;  /* 0x0000006010107812 */ /* 0x000fe200078e3cff */
[----:B0-----:R-:W-:Y:S02]  /*8fe0*/  @P0 IMAD.MOV.U32 R18, RZ, RZ, R20 ;  /* 0x000000ffff120224 */ /* 0x001fe400078e0014 */
[----:B------:R-:W-:Y:S02]  /*8ff0*/  @P0 IMAD.MOV.U32 R19, RZ, RZ, R22 ;  /* 0x000000ffff130224 */ /* 0x000fe400078e0016 */
[----:B--2---:R0:W-:Y:S02]  /*9000*/  STS.U8 [R16+UR9+0x10300], R15 ;  /* 0x0103000f10007988 */ /* 0x0041e40008000009 */
[----:B0-----:R-:W-:-:S06]  /*9010*/  PRMT R15, RZ, 0x7610, R15 ;  /* 0x00007610ff0f7816 */ /* 0x001fcc000000000f */
[----:B------:R-:W2:Y:S01]  /*9020*/  @P0 LDG.E.U8 R15, desc[UR20][R18.64] ;  /* 0x00000014120f0981 */ /* 0x000ea2000c1e1100 */
[----:B------:R-:W-:-:S03]  /*9030*/  ISETP.NE.U32.AND P0, PT, RZ, UR13, PT ;  /* 0x0000000dff007c0c */ /* 0x000fc6000bf05070 */
[----:B------:R0:W-:Y:S04]  /*9040*/  STL [R1+0x1a8], R20 ;  /* 0x0001a81401007387 */ /* 0x0001e80000100800 */
[----:B------:R0:W-:Y:S01]  /*9050*/  STL [R1+0x1a4], R22 ;  /* 0x0001a41601007387 */ /* 0x0001e20000100800 */
[C---:B------:R-:W-:Y:S02]  /*9060*/  ISETP.LT.OR P2, PT, R21.reuse, 0x80, P0 ;  /* 0x000000801500780c */ /* 0x040fe40000741670 */
[----:B------:R-:W-:Y:S01]  /*9070*/  ISETP.GE.AND P3, PT, R21, 0x100, PT ;  /* 0x000001001500780c */ /* 0x000fe20003f66270 */
[----:B--2---:R0:W-:Y:S01]  /*9080*/  STS.U8 [R16+UR9+0x10700], R15 ;  /* 0x0107000f10007988 */ /* 0x0041e20008000009 */
[----:B------:R1:W-:Y:S06]  /*9090*/  MEMBAR.ALL.CTA ;  /* 0x0000000000007992 */ /* 0x0003ec0000008000 */
[----:B-1----:R-:W1:Y:S02]  /*90a0*/  FENCE.VIEW.ASYNC.S ;  /* 0x00000000000073c6 */ /* 0x002e640000000000 */
[----:B-1----:R-:W-:Y:S06]  /*90b0*/  BAR.SYNC.DEFER_BLOCKING 0x0 ;  /* 0x0000000000007b1d */ /* 0x002fec0000010000 */
[----:B------:R-:W-:Y:S05]  /*90c0*/  @P2 BRA `(.L_x_6) ;  /* 0x0000000000d82947 */ /* 0x000fea0003800000 */
[----:B------:R-:W-:Y:S02]  /*90d0*/  USHF.R.U32.HI UR14, URZ, 0x4, UR9 ;  /* 0x00000004ff0e7899 */ /* 0x000fe40008011609 */
[----:B------:R-:W-:Y:S02]  /*90e0*/  UIADD3 UR5, UPT, UPT, UR9, 0x10000, URZ ;  /* 0x0001000009057890 */ /* 0x000fe4000fffe0ff */
[----:B------:R-:W-:Y:S02]  /*90f0*/  USGXT.U32 UR14, UR14, 0xe ;  /* 0x0000000e0e0e789a */ /* 0x000fe40008000000 */
[----:B------:R-:W-:Y:S02]  /*9100*/  USHF.R.U32.HI UR5, URZ, 0x4, UR5 ;  /* 0x00000004ff057899 */ /* 0x000fe40008011605 */
[----:B------:R-:W-:Y:S02]  /*9110*/  UIADD3 UR32, UP1, UPT, UR14, 0x100, URZ ;  /* 0x000001000e207890 */ /* 0x000fe4000ff3e0ff */
[----:B------:R-:W-:Y:S01]  /*9120*/  USGXT.U32 UR12, UR5, 0xe ;  /* 0x0000000e050c789a */ /* 0x000fe20008000000 */
[----:B------:R-:W-:Y:S01]  /*9130*/  UMOV UR4, URZ ;  /* 0x000000ff00047c82 */ /* 0x000fe20008000000 */
[----:B------:R-:W-:Y:S01]  /*9140*/  UMOV UR6, URZ ;  /* 0x000000ff00067c82 */ /* 0x000fe20008000000 */
[----:B------:R-:W-:-:S02]  /*9150*/  UIADD3.X UR33, UPT, UPT, UR4, 0x40004040, URZ, UP1, !UPT ;  /* 0x4000404004217890 */ /* 0x000fc40008ffe4ff */
[----:B------:R-:W-:Y:S01]  /*9160*/  UIADD3 UR34, UP1, UPT, UR12, 0x2, URZ ;  /* 0x000000020c227890 */ /* 0x000fe2000ff3e0ff */
[----:B------:R-:W-:Y:S01]  /*9170*/  UMOV UR4, UR11 ;  /* 0x0000000b00047c82 */ /* 0x000fe20008000000 */
[----:B------:R-:W-:Y:S02]  /*9180*/  UMOV UR5, URZ ;  /* 0x000000ff00057c82 */ /* 0x000fe40008000000 */
[----:B------:R-:W-:Y:S01]  /*9190*/  UIADD3.X UR35, UPT, UPT, UR6, 0x40004040, URZ, UP1, !UPT ;  /* 0x4000404006237890 */ /* 0x000fe20008ffe4ff */
[----:B------:R-:W-:Y:S01]  /*91a0*/  UMOV UR25, UR4 ;  /* 0x0000000400197c82 */ /* 0x000fe20008000000 */
[----:B------:R-:W-:Y:S02]  /*91b0*/  UIADD3.64 UR4, UPT, UPT, UR32, 0x100, URZ ;  /* 0x0000010020047897 */ /* 0x000fe4000fffe0ff */
[----:B------:R-:W-:Y:S02]  /*91c0*/  UIADD3.64 UR6, UPT, UPT, UR34, 0x2, URZ ;  /* 0x0000000222067897 */ /* 0x000fe4000fffe0ff */
[----:B------:R-:W-:-:S02]  /*91d0*/  UIADD3.64 UR16, UPT, UPT, UR32, 0x200, URZ ;  /* 0x0000020020107897 */ /* 0x000fc4000fffe0ff */
[----:B------:R-:W-:Y:S02]  /*91e0*/  UIADD3.64 UR18, UPT, UPT, UR34, 0x4, URZ ;  /* 0x0000000422127897 */ /* 0x000fe4000fffe0ff */
[----:B------:R-:W-:Y:S02]  /*91f0*/  UIADD3 UR24, UPT, UPT, UR8, 0x10, URZ ;  /* 0x0000001008187890 */ /* 0x000fe4000fffe0ff */
[----:B------:R-:W-:Y:S02]  /*9200*/  UIADD3.64 UR22, UPT, UPT, UR32, 0x300, URZ ;  /* 0x0000030020167897 */ /* 0x000fe4000fffe0ff */
[----:B------:R-:W-:Y:S02]  /*9210*/  UIADD3 UR46, UPT, UPT, UR8, 0x10, URZ ;  /* 0x00000010082e7890 */ /* 0x000fe4000fffe0ff */
[----:B------:R-:W-:Y:S02]  /*9220*/  UIADD3.64 UR26, UPT, UPT, UR32, 0x400, URZ ;  /* 0x00000400201a7897 */ /* 0x000fe4000fffe0ff */
[----:B------:R-:W-:-:S02]  /*9230*/  UIADD3 UR47, UPT, UPT, UR8, 0x10, URZ ;  /* 0x00000010082f7890 */ /* 0x000fc4000fffe0ff */
[----:B------:R-:W-:Y:S01]  /*9240*/  UIADD3.64 UR28, UPT, UPT, UR32, 0x500, URZ ;  /* 0x00000500201c7897 */ /* 0x000fe2000fffe0ff */
[----:B------:R-:W-:Y:S01]  /*9250*/  UMOV UR36, 0x0 ;  /* 0x0000000000247882 */ /* 0x000fe20000000000 */
[----:B------:R-:W-:Y:S01]  /*9260*/  UMOV UR37, 0x8048010 ;  /* 0x0804801000257882 */ /* 0x000fe20000000000 */
[----:B------:R-:W-:Y:S01]  /*9270*/  UIADD3 UR52, UPT, UPT, UR8, 0x10, URZ ;  /* 0x0000001008347890 */ /* 0x000fe2000fffe0ff */
[----:B------:R-:W-:Y:S01]  /*9280*/  UMOV UR15, 0x40004040 ;  /* 0x40004040000f7882 */ /* 0x000fe20000000000 */
[----:B------:R-:W-:Y:S01]  /*9290*/  UIADD3.64 UR30, UPT, UPT, UR32, 0x600, URZ ;  /* 0x00000600201e7897 */ /* 0x000fe2000fffe0ff */
[----:B------:R-:W-:Y:S01]  /*92a0*/  UMOV UR13, 0x40004040 ;  /* 0x40004040000d7882 */ /* 0x000fe20000000000 */
[----:B------:R-:W-:Y:S01]  /*92b0*/  UMOV UR38, 0x0 ;  /* 0x0000000000267882 */ /* 0x000fe20000000000 */
[----:B------:R-:W-:Y:S01]  /*92c0*/  UMOV UR39, 0x8048010 ;  /* 0x0804801000277882 */ /* 0x000fe20000000000 */
[----:B------:R-:W-:Y:S01]  /*92d0*/  UMOV UR40, 0x0 ;  /* 0x0000000000287882 */ /* 0x000fe20000000000 */
[----:B------:R-:W-:Y:S01]  /*92e0*/  UMOV UR41, 0x8048010 ;  /* 0x0804801000297882 */ /* 0x000fe20000000000 */
[----:B------:R1:W-:Y:S01]  /*92f0*/  UTCQMMA gdesc[UR14], gdesc[UR12], tmem[UR8], tmem[UR36], idesc[UR37], !UPT ;  /* 0x00ff240c0e0075ea */ /* 0x0003e2000f800308 */
[----:B------:R-:W-:Y:S01]  /*9300*/  UMOV UR42, 0x0 ;  /* 0x00000000002a7882 */ /* 0x000fe20000000000 */
[----:B------:R-:W-:Y:S01]  /*9310*/  UMOV UR43, 0x8048010 ;  /* 0x08048010002b7882 */ /* 0x000fe20000000000 */
[----:B------:R1:W-:Y:S01]  /*9320*/  UTCQMMA gdesc[UR32], gdesc[UR34], tmem[UR8], tmem[UR38], idesc[UR39], UPT ;  /* 0x00ff2622200075ea */ /* 0x0003e2000b800308 */
        /* <DEDUP_REMOVED lines=8> */
[----:B------:R1:W-:Y:S01]  /*93b0*/  UTCQMMA gdesc[UR22], gdesc[UR12], tmem[UR24], tmem[UR44], idesc[UR45], !UPT ;  /* 0x00ff2c0c160075ea */ /* 0x0003e2000f800318 */
[----:B------:R-:W-:Y:S01]  /*93c0*/  UMOV UR54, 0x0 ;  /* 0x0000000000367882 */ /* 0x000fe20000000000 */
[----:B------:R-:W-:Y:S01]  /*93d0*/  UMOV UR55, 0x8048010 ;  /* 0x0804801000377882 */ /* 0x000fe20000000000 */
[----:B------:R1:W-:Y:S01]  /*93e0*/  UTCQMMA gdesc[UR26], gdesc[UR34], tmem[UR46], tmem[UR48], idesc[UR49], UPT ;  /* 0x00ff30221a0075ea */ /* 0x0003e2000b80032e */
[----:B------:R1:W-:Y:S01]  /*93f0*/  UTCQMMA gdesc[UR28], gdesc[UR6], tmem[UR47], tmem[UR50], idesc[UR51], UPT ;  /* 0x00ff32061c0075ea */ /* 0x0003e2000b80032f */
[----:B------:R1:W-:Y:S01]  /*9400*/  UTCQMMA gdesc[UR30], gdesc[UR18], tmem[UR52], tmem[UR54], idesc[UR55], UPT ;  /* 0x00ff36121e0075ea */ /* 0x0003e2000b800334 */
[----:B------:R1:W-:Y:S01]  /*9410*/  UTCBAR [UR25], URZ ;  /* 0x000000ff190073e9 */ /* 0x0003e200080000ff */
[----:B------:R-:W-:Y:S01]  /*9420*/  NOP ;  /* 0x0000000000007918 */ /* 0x000fe20000000000 */
.L_x_6:
[----:B-1----:R-:W-:Y:S01]  /*9430*/  UMOV UR4, URZ ;  /* 0x000000ff00047c82 */ /* 0x002fe20008000000 */
[----:B------:R-:W-:Y:S05]  /*9440*/  @!P3 BRA `(.L_x_7) ;  /* 0x0000009000e4b947 */ /* 0x000fea0003800000 */
[----:B------:R-:W-:Y:S01]  /*9450*/  UIADD3 UR6, UPT, UPT, UR9, 0x8000, URZ ;  /* 0x0000800009067890 */ /* 0x000fe2000fffe0ff */
[----:B------:R-:W-:Y:S01]  /*9460*/  IMAD.SHL.U32 R14, R14, 0x80, RZ ;  /* 0x000000800e0e7824 */ /* 0x000fe200078e00ff */
[----:B------:R-:W-:Y:S01]  /*9470*/  UIADD3 UR7, UPT, UPT, UR9, 0x10800, URZ ;  /* 0x0001080009077890 */ /* 0x000fe2000fffe0ff */
[----:B0-----:R-:W-:Y:S01]  /*9480*/  IMAD.MOV.U32 R16, RZ, RZ, RZ ;  /* 0x000000ffff107224 */ /* 0x001fe200078e00ff */
[----:B------:R-:W-:Y:S01]  /*9490*/  USHF.R.U32.HI UR6, URZ, 0x4, UR6 ;  /* 0x00000004ff067899 */ /* 0x000fe20008011606 */
[----:B------:R-:W-:Y:S01]  /*94a0*/  IMAD.MOV.U32 R15, RZ, RZ, RZ ;  /* 0x000000ffff0f7224 */ /* 0x000fe200078e00ff */
[----:B------:R-:W-:Y:S02]  /*94b0*/  USHF.R.U32.HI UR7, URZ, 0x4, UR7 ;  /* 0x00000004ff077899 */ /* 0x000fe40008011607 */
[----:B------:R-:W-:Y:S02]  /*94c0*/  USGXT.U32 UR14, UR6, 0xe ;  /* 0x0000000e060e789a */ /* 0x000fe40008000000 */
[----:B------:R-:W-:-:S02]  /*94d0*/  USGXT.U32 UR12, UR7, 0xe ;  /* 0x0000000e070c789a */ /* 0x000fc40008000000 */
[----:B------:R-:W-:Y:S02]  /*94e0*/  UIADD3 UR22, UP1, UPT, UR14, 0x100, URZ ;  /* 0x000001000e167890 */ /* 0x000fe4000ff3e0ff */
[----:B------:R-:W-:Y:S01]  /*94f0*/  UIADD3 UR24, UP2, UPT, UR12, 0x2, URZ ;  /* 0x000000020c187890 */ /* 0x000fe2000ff5e0ff */
[----:B------:R-:W-:Y:S01]  /*9500*/  UMOV UR4, URZ ;  /* 0x000000ff00047c82 */ /* 0x000fe20008000000 */
[----:B------:R-:W-:Y:S01]  /*9510*/  UMOV UR5, URZ ;  /* 0x000000ff00057c82 */ /* 0x000fe20008000000 */
[----:B------:R-:W-:Y:S02]  /*9520*/  UIADD3.X UR23, UPT, UPT, UR4, 0x40004040, URZ, UP1, !UPT ;  /* 0x4000404004177890 */ /* 0x000fe40008ffe4ff */
[----:B------:R-:W-:Y:S01]  /*9530*/  UIADD3.X UR25, UPT, UPT, UR5, 0x40004040, URZ, UP2, !UPT ;  /* 0x4000404005197890 */ /* 0x000fe200097fe4ff */
[----:B------:R-:W0:Y:S01]  /*9540*/  LDCU UR19, c[0x0][0x3a0] ;  /* 0x00007400ff1377ac */ /* 0x000e220008000800 */
[----:B------:R-:W1:Y:S01]  /*9550*/  LDCU UR60, c[0x0][0x3ac] ;  /* 0x00007580ff3c77ac */ /* 0x000e620008000800 */
[----:B------:R-:W-:-:S02]  /*9560*/  UIADD3.64 UR26, UPT, UPT, UR22, 0x100, URZ ;  /* 0x00000100161a7897 */ /* 0x000fc4000fffe0ff */
[----:B------:R-:W-:Y:S02]  /*9570*/  UIADD3.64 UR28, UPT, UPT, UR24, 0x2, URZ ;  /* 0x00000002181c7897 */ /* 0x000fe4000fffe0ff */
[----:B------:R-:W-:Y:S02]  /*9580*/  UIADD3.64 UR30, UPT, UPT, UR22, 0x200, URZ ;  /* 0x00000200161e7897 */ /* 0x000fe4000fffe0ff */
[----:B------:R-:W-:Y:S02]  /*9590*/  UIADD3.64 UR32, UPT, UPT, UR24, 0x4, URZ ;  /* 0x0000000418207897 */ /* 0x000fe4000fffe0ff */
[----:B------:R-:W-:Y:S02]  /*95a0*/  UIADD3.64 UR34, UPT, UPT, UR22, 0x300, URZ ;  /* 0x0000030016227897 */ /* 0x000fe4000fffe0ff */
[----:B------:R-:W-:Y:S02]  /*95b0*/  UIADD3.64 UR36, UPT, UPT, UR22, 0x400, URZ ;  /* 0x0000040016247897 */ /* 0x000fe4000fffe0ff */
[----:B------:R-:W-:-:S02]  /*95c0*/  UIADD3.64 UR38, UPT, UPT, UR22, 0x500, URZ ;  /* 0x0000050016267897 */ /* 0x000fc4000fffe0ff */
[----:B------:R-:W-:Y:S01]  /*95d0*/  UIADD3.64 UR40, UPT, UPT, UR22, 0x600, URZ ;  /* 0x0000060016287897 */ /* 0x000fe2000fffe0ff */
[----:B------:R-:W-:Y:S01]  /*95e0*/  UMOV UR18, 0x1 ;  /* 0x0000000100127882 */ /* 0x000fe20000000000 */
[----:B0-----:R-:W-:-:S10]  /*95f0*/  UMOV UR13, 0x40004040 ;  /* 0x40004040000d7882 */ /* 0x001fd40000000000 */
.L_x_10:
[----:B------:R-:W-:Y:S01]  /*9600*/  IMAD.U32 R16, R16, -0x80000000, RZ ;  /* 0x8000000010107824 */ /* 0x000fe200078e00ff */
[----:B------:R-:W0:Y:S01]  /*9610*/  LDC R17, c[0x0][0x3a0] ;  /* 0x0000e800ff117b82 */ /* 0x000e220000000800 */
[----:B------:R-:W-:Y:S01]  /*9620*/  VIADD R23, R15, 0x1 ;  /* 0x000000010f177836 */ /* 0x000fe20000000000 */
[----:B------:R-:W-:Y:S02]  /*9630*/  IADD3 R11, P5, PT, R14, R11, RZ ;  /* 0x0000000b0e0b7210 */ /* 0x000fe40007fbe0ff */
[----:B------:R-:W-:Y:S01]  /*9640*/  SHF.R.S32.HI R21, RZ, 0x1f, R14 ;  /* 0x0000001fff157819 */ /* 0x000fe2000001140e */
[----:B------:R-:W2:Y:S01]  /*9650*/  SYNCS.PHASECHK.TRANS64.TRYWAIT P2, [UR11], R16 ;  /* 0x00000010ff0075a7 */ /* 0x000ea2000804110b */
[----:B0-----:R-:W-:-:S05]  /*9660*/  IMAD R23, R23, -0x80, R17 ;  /* 0xffffff8017177824 */ /* 0x001fca00078e0211 */
[----:B------:R-:W-:Y:S01]  /*9670*/  ISETP.GT.AND P3, PT, R23, RZ, PT ;  /* 0x000000ff1700720c */ /* 0x000fe20003f64270 */
[----:B--2---:R-:W-:-:S12]  /*9680*/  @!P2 BRA `(.L_x_8) ;  /* 0x0000009c003ca947 */ /* 0x004fd80003800000 */
.L_x_16:
[----:B------:R-:W2:Y:S04]  /*9690*/  LDL.LU R17, [R1+0x1b0] ;  /* 0x0001b00001117983 */ /* 0x000ea80000300800 */
[----:B------:R-:W-:Y:S04]  /*96a0*/  STL [R1+0x7f4], R18 ;  /* 0x0007f41201007387 */ /* 0x000fe80000100800 */
[----:B------:R-:W-:Y:S04]  /*96b0*/  STL [R1+0x800], R18 ;  /* 0x0008001201007387 */ /* 0x000fe80000100800 */
[----:B------:R0:W-:Y:S04]  /*96c0*/  STL [R1+0x80c], R18 ;  /* 0x00080c1201007387 */ /* 0x0001e80000100800 */
[----:B0-----:R-:W3:Y:S04]  /*96d0*/  LDL.LU R18, [R1+0x1c0] ;  /* 0x0001c00001127983 */ /* 0x001ee80000300800 */
[----:B---3--:R-:W-:Y:S04]  /*96e0*/  STL [R1+0x828], R18 ;  /* 0x0008281201007387 */ /* 0x008fe80000100800 */
        /* <DEDUP_REMOVED lines=39> */
[----:B0-----:R-:W3:Y:S04]  /*9960*/  LDL.LU R34, [R1+0x1b8] ;  /* 0x0001b80001227983 */ /* 0x001ee80000300800 */
        /* <DEDUP_REMOVED lines=12> */
[----:B0-----:R-:W4:Y:S01]  /*9a30*/  LDL.LU R32, [R1+0x1d0] ;  /* 0x0001d00001207983 */ /* 0x001f220000300800 */
[C---:B--2---:R-:W-:Y:S01]  /*9a40*/  IADD3 R17, P6, PT, R14.reuse, R17, RZ ;  /* 0x000000110e117210 */ /* 0x044fe20007fde0ff */
[----:B------:R-:W-:Y:S01]  /*9a50*/  IMAD.X R12, R21, 0x1, R12, P5 ;  /* 0x00000001150c7824 */ /* 0x000fe200028e060c */
[----:B------:R-:W-:Y:S01]  /*9a60*/  PRMT R19, RZ, 0x7610, R19 ;  /* 0x00007610ff137816 */ /* 0x000fe20000000013 */
[----:B------:R-:W-:Y:S01]  /*9a70*/  @P3 IMAD.MOV.U32 R16, RZ, RZ, R11 ;  /* 0x000000ffff103224 */ /* 0x000fe200078e000b */
[----:B----4-:R0:W-:Y:S04]  /*9a80*/  STL [R1+0x824], R32 ;  /* 0x0008242001007387 */ /* 0x0101e80000100800 */
[----:B0-----:R-:W2:Y:S04]  /*9a90*/  LDL.LU R32, [R1+0x1b4] ;  /* 0x0001b40001207983 */ /* 0x001ea80000300800 */
        /* <DEDUP_REMOVED lines=38> */
[----:B---3--:R-:W-:-:S02]  /*9d00*/  IADD3 R34, P5, PT, R14, R34, RZ ;  /* 0x000000220e227210 */ /* 0x008fc40007fbe0ff */
[C---:B------:R-:W-:Y:S01]  /*9d10*/  ISETP.GT.AND P4, PT, R23.reuse, 0x1, PT ;  /* 0x000000011700780c */ /* 0x040fe20003f84270 */
[----:B------:R-:W-:Y:S01]  /*9d20*/  STL [R1+0x6b4], R22 ;  /* 0x0006b41601007387 */ /* 0x000fe20000100800 */
[----:B------:R-:W-:-:S03]  /*9d30*/  ISETP.GT.AND P2, PT, R23, 0x2, PT ;  /* 0x000000021700780c */ /* 0x000fc60003f44270 */
        /* <DEDUP_REMOVED lines=23> */
[----:B0-----:R-:W-:-:S03]  /*9eb0*/  @P3 IMAD.MOV.U32 R17, RZ, RZ, R12 ;  /* 0x000000ffff113224 */ /* 0x001fc600078e000c */
[----:B------:R-:W-:Y:S04]  /*9ec0*/  STL [R1+0x1b8], R34 ;  /* 0x0001b82201007387 */ /* 0x000fe80000100800 */
[----:B------:R0:W3:Y:S04]  /*9ed0*/  @P3 LDG.E.U8 R19, desc[UR20][R16.64] ;  /* 0x0000001410133981 */ /* 0x0000e8000c1e1100 */
[----:B------:R-:W0:Y:S04]  /*9ee0*/  LDL.LU R16, [R1+0x1ac] ;  /* 0x0001ac0001107983 */ /* 0x000e280000300800 */
[----:B------:R-:W3:Y:S01]  /*9ef0*/  LDL R17, [R1+0x1b0] ;  /* 0x0001b00001117983 */ /* 0x000ee20000100800 */
[----:B------:R-:W-:-:S02]  /*9f00*/  PRMT R18, RZ, 0x7610, R18 ;  /* 0x00007610ff127816 */ /* 0x000fc40000000012 */
[----:B------:R-:W-:Y:S02]  /*9f10*/  PRMT R36, RZ, 0x7610, R36 ;  /* 0x00007610ff247816 */ /* 0x000fe40000000024 */
[----:B------:R-:W-:Y:S01]  /*9f20*/  ISETP.GT.AND P3, PT, R23, 0x3, PT ;  /* 0x000000031700780c */ /* 0x000fe20003f64270 */
[C---:B--2---:R-:W-:Y:S02]  /*9f30*/  IMAD.X R32, R21.reuse, 0x1, R32, P5 ;  /* 0x0000000115207824 */ /* 0x044fe400028e0620 */
[----:B0-----:R-:W-:-:S05]  /*9f40*/  IMAD.X R16, R21, 0x1, R16, P6 ;  /* 0x0000000115107824 */ /* 0x001fca00030e0610 */
[-C--:B---3--:R-:W-:Y:S01]  /*9f50*/  @P4 LOP3.LUT R17, R17, R16.reuse, RZ, 0x3c, !PT ;  /* 0x0000001011114212 */ /* 0x088fe200078e3cff */
[----:B------:R0:W-:Y:S04]  /*9f60*/  STL [R1+0x1ac], R16 ;  /* 0x0001ac1001007387 */ /* 0x0001e80000100800 */
[----:B------:R-:W-:Y:S01]  /*9f70*/  STL [R1+0x1b4], R32 ;  /* 0x0001b42001007387 */ /* 0x000fe20000100800 */
[----:B0-----:R-:W-:-:S04]  /*9f80*/  @P4 LOP3.LUT R16, R17, R16, RZ, 0x3c, !PT ;  /* 0x0000001011104212 */ /* 0x001fc800078e3cff */
[----:B------:R-:W-:-:S05]  /*9f90*/  @P4 LOP3.LUT R17, R17, R16, RZ, 0x3c, !PT ;  /* 0x0000001011114212 */ /* 0x000fca00078e3cff */
[----:B------:R0:W2:Y:S02]  /*9fa0*/  @P4 LDG.E.U8 R18, desc[UR20][R16.64] ;  /* 0x0000001410124981 */ /* 0x0000a4000c1e1100 */
[----:B0-----:R-:W-:Y:S02]  /*9fb0*/  IMAD.MOV.U32 R17, RZ, RZ, R32 ;  /* 0x000000ffff117224 */ /* 0x001fe400078e0020 */
[----:B------:R-:W-:-:S05]  /*9fc0*/  @P2 IMAD.MOV.U32 R16, RZ, RZ, R34 ;  /* 0x000000ffff102224 */ /* 0x000fca00078e0022 */
[----:B------:R-:W3:Y:S04]  /*9fd0*/  @P2 LDG.E.U8 R36, desc[UR20][R16.64] ;  /* 0x0000001410242981 */ /* 0x000ee8000c1e1100 */
[----:B--2---:R0:W-:Y:S04]  /*9fe0*/  STL [R1+0x5d8], R18 ;  /* 0x0005d81201007387 */ /* 0x0041e80000100800 */
[----:B0-----:R-:W2:Y:S04]  /*9ff0*/  LDL.LU R18, [R1+0x828] ;  /* 0x0008280001127983 */ /* 0x001ea80000300800 */
[----:B------:R-:W4:Y:S04]  /*a000*/  LDL.LU R32, [R1+0x824] ;  /* 0x0008240001207983 */ /* 0x000f280000300800 */
[----:B------:R-:W4:Y:S04]  /*a010*/  LDL.LU R34, [R1+0x1cc] ;  /* 0x0001cc0001227983 */ /* 0x000f280000300800 */
[----:B---3--:R0:W-:Y:S04]  /*a020*/  STL [R1+0x5d4], R36 ;  /* 0x0005d42401007387 */ /* 0x0081e80000100800 */
[----:B0-----:R-:W3:Y:S01]  /*a030*/  LDL.LU R36, [R1+0x820] ;  /* 0x0008200001247983 */ /* 0x001ee20000300800 */
[----:B--2---:R-:W-:-:S05]  /*a040*/  IADD3 R18, P5, PT, R14, R18, RZ ;  /* 0x000000120e127210 */ /* 0x004fca0007fbe0ff */
[----:B------:R0:W-:Y:S04]  /*a050*/  STL [R1+0x1c0], R18 ;  /* 0x0001c01201007387 */ /* 0x0001e80000100800 */
[----:B------:R-:W2:Y:S01]  /*a060*/  LDL.LU R16, [R1+0x1bc] ;  /* 0x0001bc0001107983 */ /* 0x000ea20000300800 */
[----:B------:R-:W-:-:S03]  /*a070*/  IMAD.MOV.U32 R17, RZ, RZ, R18 ;  /* 0x000000ffff117224 */ /* 0x000fc600078e0012 */
[----:B0-----:R-:W3:Y:S01]  /*a080*/  LDL.LU R18, [R1+0x1d8] ;  /* 0x0001d80001127983 */ /* 0x001ee20000300800 */
[----:B------:R-:W-:Y:S02]  /*a090*/  PRMT R4, RZ, 0x7610, R4 ;  /* 0x00007610ff047816 */ /* 0x000fe40000000004 */
[----:B----4-:R-:W-:Y:S01]  /*a0a0*/  IADD3 R24, P6, PT, R14, R24, RZ ;  /* 0x000000180e187210 */ /* 0x010fe20007fde0ff */
[----:B--2---:R-:W-:-:S05]  /*a0b0*/  IMAD.X R16, R21, 0x1, R16, P5 ;  /* 0x0000000115107824 */ /* 0x004fca00028e0610 */
[-C--:B------:R-:W-:Y:S01]  /*a0c0*/  @P3 LOP3.LUT R17, R17, R16.reuse, RZ, 0x3c, !PT ;  /* 0x0000001011113212 */ /* 0x080fe200078e3cff */
[----:B------:R0:W-:Y:S03]  /*a0d0*/  STL [R1+0x1bc], R16 ;  /* 0x0001bc1001007387 */ /* 0x0001e60000100800 */
[----:B0-----:R-:W-:-:S04]  /*a0e0*/  @P3 LOP3.LUT R16, R17, R16, RZ, 0x3c, !PT ;  /* 0x0000001011103212 */ /* 0x001fc800078e3cff */
[----:B------:R-:W-:Y:S01]  /*a0f0*/  @P3 LOP3.LUT R17, R17, R16, RZ, 0x3c, !PT ;  /* 0x0000001011113212 */ /* 0x000fe200078e3cff */
[----:B------:R-:W-:Y:S04]  /*a100*/  STL [R1+0x1c8], R24 ;  /* 0x0001c81801007387 */ /* 0x000fe80000100800 */
[----:B------:R0:W2:Y:S04]  /*a110*/  @P3 LDG.E.U8 R4, desc[UR20][R16.64] ;  /* 0x0000001410043981 */ /* 0x0000a8000c1e1100 */
[----:B------:R-:W4:Y:S01]  /*a120*/  LDL.LU R16, [R1+0x1c4] ;  /* 0x0001c40001107983 */ /* 0x000f220000300800 */
[----:B------:R-:W-:Y:S01]  /*a130*/  ISETP.GT.AND P4, PT, R23, 0x4, PT ;  /* 0x000000041700780c */ /* 0x000fe20003f84270 */
[----:B0-----:R-:W-:Y:S01]  /*a140*/  IMAD.MOV.U32 R17, RZ, RZ, R24 ;  /* 0x000000ffff117224 */ /* 0x001fe200078e0018 */
[----:B------:R-:W-:-:S02]  /*a150*/  IADD3 R32, P5, PT, R14, R32, RZ ;  /* 0x000000200e207210 */ /* 0x000fc40007fbe0ff */
[----:B------:R-:W-:Y:S02]  /*a160*/  ISETP.GT.AND P2, PT, R23, 0x5, PT ;  /* 0x000000051700780c */ /* 0x000fe40003f44270 */
[----:B------:R-:W-:Y:S01]  /*a170*/  PRMT R30, RZ, 0x7610, R30 ;  /* 0x00007610ff1e7816 */ /* 0x000fe2000000001e */
[C---:B------:R-:W-:Y:S01]  /*a180*/  IMAD.X R34, R21.reuse, 0x1, R34, P5 ;  /* 0x0000000115227824 */ /* 0x040fe200028e0622 */
[----:B---3--:R-:W-:Y:S01]  /*a190*/  PRMT R36, RZ, 0x7610, R36 ;  /* 0x00007610ff247816 */ /* 0x008fe20000000024 */
[----:B--2---:R0:W-:Y:S01]  /*a1a0*/  STL [R1+0x5d0], R4 ;  /* 0x0005d00401007387 */ /* 0x0041e20000100800 */
[----:B----4-:R-:W-:-:S03]  /*a1b0*/  IMAD.X R16, R21, 0x1, R16, P6 ;  /* 0x0000000115107824 */ /* 0x010fc600030e0610 */
[----:B0-----:R-:W2:Y:S02]  /*a1c0*/  LDL.LU R4, [R1+0x1e0] ;  /* 0x0001e00001047983 */ /* 0x001ea40000300800 */
[-C--:B------:R-:W-:Y:S02]  /*a1d0*/  @P4 LOP3.LUT R17, R17, R16.reuse, RZ, 0x3c, !PT ;  /* 0x0000001011114212 */ /* 0x080fe400078e3cff */
[----:B------:R-:W-:Y:S04]  /*a1e0*/  STL [R1+0x1d0], R32 ;  /* 0x0001d02001007387 */ /* 0x000fe80000100800 */
[----:B------:R-:W3:Y:S04]  /*a1f0*/  LDL.LU R24, [R1+0x1e8] ;  /* 0x0001e80001187983 */ /* 0x000ee80000300800 */
[----:B------:R0:W-:Y:S02]  /*a200*/  STL [R1+0x1c4], R16 ;  /* 0x0001c41001007387 */ /* 0x0001e40000100800 */
[----:B0-----:R-:W-:-:S04]  /*a210*/  @P4 LOP3.LUT R16, R17, R16, RZ, 0x3c, !PT ;  /* 0x0000001011104212 */ /* 0x001fc800078e3cff */
[----:B------:R-:W-:-:S05]  /*a220*/  @P4 LOP3.LUT R17, R17, R16, RZ, 0x3c, !PT ;  /* 0x0000001011114212 */ /* 0x000fca00078e3cff */
[----:B------:R0:W4:Y:S02]  /*a230*/  @P4 LDG.E.U8 R30, desc[UR20][R16.64] ;  /* 0x00000014101e4981 */ /* 0x000124000c1e1100 */
[----:B0-----:R-:W-:Y:S02]  /*a240*/  IMAD.MOV.U32 R17, RZ, RZ, R34 ;  /* 0x000000ffff117224 */ /* 0x001fe400078e0022 */
[----:B------:R-:W-:-:S05]  /*a250*/  @P2 IMAD.MOV.U32 R16, RZ, RZ, R32 ;  /* 0x000000ffff102224 */ /* 0x000fca00078e0020 */
[----:B------:R-:W2:Y:S01]  /*a260*/  @P2 LDG.E.U8 R36, desc[UR20][R16.64] ;  /* 0x0000001410242981 */ /* 0x000ea2000c1e1100 */
[----:B------:R-:W-:-:S03]  /*a270*/  IADD3 R18, P5, PT, R14, R18, RZ ;  /* 0x000000120e127210 */ /* 0x000fc60007fbe0ff */
[----:B------:R-:W-:Y:S04]  /*a280*/  STL [R1+0x1cc], R34 ;  /* 0x0001cc2201007387 */ /* 0x000fe80000100800 */
[----:B----4-:R0:W-:Y:S04]  /*a290*/  STL [R1+0x5cc], R30 ;  /* 0x0005cc1e01007387 */ /* 0x0101e80000100800 */
[----:B0-----:R-:W4:Y:S04]  /*a2a0*/  LDL.LU R30, [R1+0x81c] ;  /* 0x00081c00011e7983 */ /* 0x001f280000300800 */
[----:B------:R-:W3:Y:S04]  /*a2b0*/  LDL.LU R34, [R1+0x818] ;  /* 0x0008180001227983 */ /* 0x000ee80000300800 */
[----:B------:R-:W3:Y:S04]  /*a2c0*/  LDL.LU R32, [R1+0x1e4] ;  /* 0x0001e40001207983 */ /* 0x000ee80000300800 */
[----:B--2---:R0:W-:Y:S04]  /*a2d0*/  STL [R1+0x5c8], R36 ;  /* 0x0005c82401007387 */ /* 0x0041e80000100800 */
[----:B0-----:R-:W2:Y:S04]  /*a2e0*/  LDL.LU R36, [R1+0x814] ;  /* 0x0008140001247983 */ /* 0x001ea80000300800 */
[----:B------:R0:W-:Y:S04]  /*a2f0*/  STL [R1+0x1d8], R18 ;  /* 0x0001d81201007387 */ /* 0x0001e80000100800 */
[----:B------:R-:W2:Y:S01]  /*a300*/  LDL.LU R16, [R1+0x1d4] ;  /* 0x0001d40001107983 */ /* 0x000ea20000300800 */
[----:B------:R-:W-:Y:S01]  /*a310*/  ISETP.GT.AND P3, PT, R23, 0x6, PT ;  /* 0x000000061700780c */ /* 0x000fe20003f64270 */
[----:B------:R-:W-:-:S02]  /*a320*/  IMAD.MOV.U32 R17, RZ, RZ, R18 ;  /* 0x000000ffff117224 */ /* 0x000fc400078e0012 */
[----:B0-----:R-:W3:Y:S01]  /*a330*/  LDL.LU R18, [R1+0x1f0] ;  /* 0x0001f00001127983 */ /* 0x001ee20000300800 */
[----:B------:R-:W-:Y:S01]  /*a340*/  IADD3 R4, P6, PT, R14, R4, RZ ;  /* 0x000000040e047210 */ /* 0x000fe20007fde0ff */
[----:B--2---:R-:W-:-:S08]  /*a350*/  IMAD.X R16, R21, 0x1, R16, P5 ;  /* 0x0000000115107824 */ /* 0x004fd000028e0610 */
[-C--:B------:R-:W-:Y:S01]  /*a360*/  @P3 LOP3.LUT R17, R17, R16.reuse, RZ, 0x3c, !PT ;  /* 0x0000001011113212 */ /* 0x080fe200078e3cff */
[----:B------:R0:W-:Y:S01]  /*a370*/  STL [R1+0x1d4], R16 ;  /* 0x0001d41001007387 */ /* 0x0001e20000100800 */
[----:B------:R-:W-:Y:S02]  /*a380*/  PRMT R36, RZ, 0x7610, R36 ;  /* 0x00007610ff247816 */ /* 0x000fe40000000024 */
[----:B0-----:R-:W-:-:S04]  /*a390*/  @P3 LOP3.LUT R16, R17, R16, RZ, 0x3c, !PT ;  /* 0x0000001011103212 */ /* 0x001fc800078e3cff */
[----:B------:R-:W-:Y:S01]  /*a3a0*/  @P3 LOP3.LUT R17, R17, R16, RZ, 0x3c, !PT ;  /* 0x0000001011113212 */ /* 0x000fe200078e3cff */
[----:B------:R0:W-:Y:S04]  /*a3b0*/  STL [R1+0x1e0], R4 ;  /* 0x0001e00401007387 */ /* 0x0001e80000100800 */
[----:B------:R2:W4:Y:S04]  /*a3c0*/  @P3 LDG.E.U8 R36, desc[UR20][R16.64] ;  /* 0x0000001410243981 */ /* 0x000528000c1e1100 */
[----:B------:R-:W4:Y:S01]  /*a3d0*/  LDL.LU R16, [R1+0x1dc] ;  /* 0x0001dc0001107983 */ /* 0x000f220000300800 */
[----:B------:R-:W-:Y:S01]  /*a3e0*/  ISETP.GT.AND P4, PT, R23, 0x7, PT ;  /* 0x000000071700780c */ /* 0x000fe20003f84270 */
[----:B--2---:R-:W-:Y:S01]  /*a3f0*/  IMAD.MOV.U32 R17, RZ, RZ, R4 ;  /* 0x000000ffff117224 */ /* 0x004fe200078e0004 */
[----:B---3--:R-:W-:Y:S01]  /*a400*/  IADD3 R24, P5, PT, R14, R24, RZ ;  /* 0x000000180e187210 */ /* 0x008fe20007fbe0ff */
[----:B0-----:R-:W2:Y:S04]  /*a410*/  LDL.LU R4, [R1+0x1f8] ;  /* 0x0001f80001047983 */ /* 0x001ea80000300800 */
[----:B------:R-:W-:Y:S01]  /*a420*/  STL [R1+0x1e8], R24 ;  /* 0x0001e81801007387 */ /* 0x000fe20000100800 */
[----:B------:R-:W-:-:S03]  /*a430*/  PRMT R34, RZ, 0x7610, R34 ;  /* 0x00007610ff227816 */ /* 0x000fc60000000022 */
[----:B----4-:R0:W-:Y:S01]  /*a440*/  STL [R1+0x5c4], R36 ;  /* 0x0005c42401007387 */ /* 0x0101e20000100800 */
[----:B------:R-:W-:-:S03]  /*a450*/  IMAD.X R16, R21, 0x1, R16, P6 ;  /* 0x0000000115107824 */ /* 0x000fc600030e0610 */
[----:B0-----:R-:W3:Y:S02]  /*a460*/  LDL.LU R36, [R1+0x200] ;  /* 0x0002000001247983 */ /* 0x001ee40000300800 */
[-C--:B------:R-:W-:Y:S02]  /*a470*/  @P4 LOP3.LUT R17, R17, R16.reuse, RZ, 0x3c, !PT ;  /* 0x0000001011114212 */ /* 0x080fe400078e3cff */
[----:B------:R0:W-:Y:S02]  /*a480*/  STL [R1+0x1dc], R16 ;  /* 0x0001dc1001007387 */ /* 0x0001e40000100800 */
[----:B0-----:R-:W-:-:S04]  /*a490*/  @P4 LOP3.LUT R16, R17, R16, RZ, 0x3c, !PT ;  /* 0x0000001011104212 */ /* 0x001fc800078e3cff */
[----:B------:R-:W-:-:S05]  /*a4a0*/  @P4 LOP3.LUT R17, R17, R16, RZ, 0x3c, !PT ;  /* 0x0000001011114212 */ /* 0x000fca00078e3cff */
[----:B------:R0:W4:Y:S01]  /*a4b0*/  @P4 LDG.E.U8 R34, desc[UR20][R16.64] ;  /* 0x0000001410224981 */ /* 0x000122000c1e1100 */
[----:B------:R-:W-:Y:S01]  /*a4c0*/  ISETP.GT.AND P2, PT, R23, 0x8, PT ;  /* 0x000000081700780c */ /* 0x000fe20003f44270 */
[----:B------:R-:W-:Y:S01]  /*a4d0*/  IMAD.X R32, R21, 0x1, R32, P5 ;  /* 0x0000000115207824 */ /* 0x000fe200028e0620 */
[----:B------:R-:W-:Y:S02]  /*a4e0*/  PRMT R2, RZ, 0x7610, R2 ;  /* 0x00007610ff027816 */ /* 0x000fe40000000002 */
[----:B------:R-:W-:Y:S02]  /*a4f0*/  IADD3 R18, P5, PT, R14, R18, RZ ;  /* 0x000000120e127210 */ /* 0x000fe40007fbe0ff */
[----:B------:R-:W-:Y:S07]  /*a500*/  STL [R1+0x1e4], R32 ;  /* 0x0001e42001007387 */ /* 0x000fee0000100800 */
[----:B0-----:R-:W-:-:S02]  /*a510*/  @P2 IMAD.MOV.U32 R16, RZ, RZ, R24 ;  /* 0x000000ffff102224 */ /* 0x001fc400078e0018 */
[----:B------:R-:W-:-:S05]  /*a520*/  @P2 IMAD.MOV.U32 R17, RZ, RZ, R32 ;  /* 0x000000ffff112224 */ /* 0x000fca00078e0020 */
[----:B------:R0:W2:Y:S02]  /*a530*/  @P2 LDG.E.U8 R2, desc[UR20][R16.64] ;  /* 0x0000001410022981 */ /* 0x0000a4000c1e1100 */
[----:B0-----:R-:W-:Y:S02]  /*a540*/  IMAD.MOV.U32 R17, RZ, RZ, R18 ;  /* 0x000000ffff117224 */ /* 0x001fe400078e0012 */
[----:B----4-:R0:W-:Y:S04]  /*a550*/  STL [R1+0x5c0], R34 ;  /* 0x0005c02201007387 */ /* 0x0101e80000100800 */
[----:B0-----:R-:W4:Y:S04]  /*a560*/  LDL.LU R34, [R1+0x810] ;  /* 0x0008100001227983 */ /* 0x001f280000300800 */
[----:B------:R-:W3:Y:S04]  /*a570*/  LDL.LU R32, [R1+0x1fc] ;  /* 0x0001fc0001207983 */ /* 0x000ee80000300800 */
[----:B------:R-:W3:Y:S04]  /*a580*/  LDL.LU R24, [R1+0x208] ;  /* 0x0002080001187983 */ /* 0x000ee80000300800 */
[----:B------:R0:W-:Y:S04]  /*a590*/  STL [R1+0x1f0], R18 ;  /* 0x0001f01201007387 */ /* 0x0001e80000100800 */
[----:B0-----:R-:W3:Y:S04]  /*a5a0*/  LDL.LU R18, [R1+0x80c] ;  /* 0x00080c0001127983 */ /* 0x001ee80000300800 */
[----:B------:R-:W3:Y:S01]  /*a5b0*/  LDL.LU R16, [R1+0x1ec] ;  /* 0x0001ec0001107983 */ /* 0x000ee20000300800 */
[----:B------:R-:W-:-:S02]  /*a5c0*/  ISETP.GT.AND P3, PT, R23, 0x9, PT ;  /* 0x000000091700780c */ /* 0x000fc40003f64270 */
[----:B--2---:R-:W-:Y:S02]  /*a5d0*/  IADD3 R4, P6, PT, R14, R4, RZ ;  /* 0x000000040e047210 */ /* 0x004fe40007fde0ff */
[----:B----4-:R-:W-:Y:S01]  /*a5e0*/  PRMT R34, RZ, 0x7610, R34 ;  /* 0x00007610ff227816 */ /* 0x010fe20000000022 */
[----:B---3--:R-:W-:-:S08]  /*a5f0*/  IMAD.X R16, R21, 0x1, R16, P5 ;  /* 0x0000000115107824 */ /* 0x008fd000028e0610 */
[-C--:B------:R-:W-:Y:S01]  /*a600*/  @P3 LOP3.LUT R17, R17, R16.reuse, RZ, 0x3c, !PT ;  /* 0x0000001011113212 */ /* 0x080fe200078e3cff */
[----:B------:R0:W-:Y:S03]  /*a610*/  STL [R1+0x1ec], R16 ;  /* 0x0001ec1001007387 */ /* 0x0001e60000100800 */
[----:B0-----:R-:W-:-:S04]  /*a620*/  @P3 LOP3.LUT R16, R17, R16, RZ, 0x3c, !PT ;  /* 0x0000001011103212 */ /* 0x001fc800078e3cff */
[----:B------:R-:W-:Y:S01]  /*a630*/  @P3 LOP3.LUT R17, R17, R16, RZ, 0x3c, !PT ;  /* 0x0000001011113212 */ /* 0x000fe200078e3cff */
[----:B------:R0:W-:Y:S04]  /*a640*/  STL [R1+0x1f8], R4 ;  /* 0x0001f80401007387 */ /* 0x0001e80000100800 */
[----:B------:R2:W3:Y:S04]  /*a650*/  @P3 LDG.E.U8 R34, desc[UR20][R16.64] ;  /* 0x0000001410223981 */ /* 0x0004e8000c1e1100 */
[----:B------:R-:W4:Y:S01]  /*a660*/  LDL.LU R16, [R1+0x1f4] ;  /* 0x0001f40001107983 */ /* 0x000f220000300800 */
[C---:B------:R-:W-:Y:S01]  /*a670*/  ISETP.GT.AND P4, PT, R23.reuse, 0xa, PT ;  /* 0x0000000a1700780c */ /* 0x040fe20003f84270 */
[----:B--2---:R-:W-:Y:S01]  /*a680*/  IMAD.MOV.U32 R17, RZ, RZ, R4 ;  /* 0x000000ffff117224 */ /* 0x004fe200078e0004 */
[----:B------:R-:W-:Y:S01]  /*a690*/  IADD3 R36, P5, PT, R14, R36, RZ ;  /* 0x000000240e247210 */ /* 0x000fe20007fbe0ff */
[----:B0-----:R-:W2:Y:S01]  /*a6a0*/  LDL.LU R4, [R1+0x210] ;  /* 0x0002100001047983 */ /* 0x001ea20000300800 */
[----:B------:R-:W-:-:S03]  /*a6b0*/  ISETP.GT.AND P2, PT, R23, 0xb, PT ;  /* 0x0000000b1700780c */ /* 0x000fc60003f44270 */
[----:B------:R-:W-:Y:S01]  /*a6c0*/  STL [R1+0x200], R36 ;  /* 0x0002002401007387 */ /* 0x000fe20000100800 */
[----:B------:R-:W-:Y:S01]  /*a6d0*/  PRMT R30, RZ, 0x7610, R30 ;  /* 0x00007610ff1e7816 */ /* 0x000fe2000000001e */
[C---:B------:R-:W-:Y:S01]  /*a6e0*/  IMAD.X R32, R21.reuse, 0x1, R32, P5 ;  /* 0x0000000115207824 */ /* 0x040fe200028e0620 */
[----:B------:R-:W-:Y:S01]  /*a6f0*/  PRMT R18, RZ, 0x7610, R18 ;  /* 0x00007610ff127816 */ /* 0x000fe20000000012 */
[----:B---3--:R0:W-:Y:S01]  /*a700*/  STL [R1+0x5b8], R34 ;  /* 0x0005b82201007387 */ /* 0x0081e20000100800 */
[----:B----4-:R-:W-:-:S03]  /*a710*/  IMAD.X R16, R21, 0x1, R16, P6 ;  /* 0x0000000115107824 */ /* 0x010fc600030e0610 */
[----:B0-----:R-:W3:Y:S02]  /*a720*/  LDL.LU R34, [R1+0x218] ;  /* 0x0002180001227983 */ /* 0x001ee40000300800 */
[-C--:B------:R-:W-:Y:S02]  /*a730*/  @P4 LOP3.LUT R17, R17, R16.reuse, RZ, 0x3c, !PT ;  /* 0x0000001011114212 */ /* 0x080fe400078e3cff */
        /* <DEDUP_REMOVED lines=20> */
[----:B------:R-:W-:Y:S02]  /*a880*/  IADD3 R4, P6, PT, R14, R4, RZ ;  /* 0x000000040e047210 */ /* 0x000fe40007fde0ff */
[----:B----4-:R-:W-:Y:S01]  /*a890*/  PRMT R30, RZ, 0x7610, R30 ;  /* 0x00007610ff1e7816 */ /* 0x010fe2000000001e */
[----:B--2---:R-:W-:-:S06]  /*a8a0*/  IMAD.X R16, R21, 0x1, R16, P5 ;  /* 0x0000000115107824 */ /* 0x004fcc00028e0610 */
[-C--:B------:R-:W-:Y:S01]  /*a8b0*/  @P3 LOP3.LUT R17, R17, R16.reuse, RZ, 0x3c, !PT ;  /* 0x0000001011113212 */ /* 0x080fe200078e3cff */
[----:B------:R0:W-:Y:S03]  /*a8c0*/  STL [R1+0x204], R16 ;  /* 0x0002041001007387 */ /* 0x0001e60000100800 */
[----:B0-----:R-:W-:-:S04]  /*a8d0*/  @P3 LOP3.LUT R16, R17, R16, RZ, 0x3c, !PT ;  /* 0x0000001011103212 */ /* 0x001fc800078e3cff */
[----:B------:R-:W-:Y:S01]  /*a8e0*/  @P3 LOP3.LUT R17, R17, R16, RZ, 0x3c, !PT ;  /* 0x0000001011113212 */ /* 0x000fe200078e3cff */
[----:B------:R0:W-:Y:S04]  /*a8f0*/  STL [R1+0x210], R4 ;  /* 0x0002100401007387 */ /* 0x0001e80000100800 */
[----:B------:R2:W4:Y:S04]  /*a900*/  @P3 LDG.E.U8 R30, desc[UR20][R16.64] ;  /* 0x00000014101e3981 */ /* 0x000528000c1e1100 */
[----:B------:R-:W4:Y:S01]  /*a910*/  LDL.LU R16, [R1+0x20c] ;  /* 0x00020c0001107983 */ /* 0x000f220000300800 */
[C---:B------:R-:W-:Y:S01]  /*a920*/  ISETP.GT.AND P4, PT, R23.reuse, 0xd, PT ;  /* 0x0000000d1700780c */ /* 0x040fe20003f84270 */
[----:B--2---:R-:W-:Y:S01]  /*a930*/  IMAD.MOV.U32 R17, RZ, RZ, R4 ;  /* 0x000000ffff117224 */ /* 0x004fe200078e0004 */
[----:B---3--:R-:W-:Y:S01]  /*a940*/  IADD3 R34, P5, PT, R14, R34, RZ ;  /* 0x000000220e227210 */ /* 0x008fe20007fbe0ff */
[----:B0-----:R-:W2:Y:S01]  /*a950*/  LDL.LU R4, [R1+0x228] ;  /* 0x0002280001047983 */ /* 0x001ea20000300800 */
[----:B------:R-:W-:-:S03]  /*a960*/  ISETP.GT.AND P2, PT, R23, 0xe, PT ;  /* 0x0000000e1700780c */ /* 0x000fc60003f44270 */
[----:B------:R-:W-:Y:S01]  /*a970*/  STL [R1+0x218], R34 ;  /* 0x0002182201007387 */ /* 0x000fe20000100800 */
[----:B------:R-:W-:Y:S01]  /*a980*/  PRMT R32, RZ, 0x7610, R32 ;  /* 0x00007610ff207816 */ /* 0x000fe20000000020 */
[C---:B------:R-:W-:Y:S01]  /*a990*/  IMAD.X R36, R21.reuse, 0x1, R36, P5 ;  /* 0x0000000115247824 */ /* 0x040fe200028e0624 */
[----:B------:R-:W-:Y:S01]  /*a9a0*/  PRMT R18, RZ, 0x7610, R18 ;  /* 0x00007610ff127816 */ /* 0x000fe20000000012 */
[----:B----4-:R0:W-:Y:S01]  /*a9b0*/  STL [R1+0x5a4], R30 ;  /* 0x0005a41e01007387 */ /* 0x0101e20000100800 */
[----:B------:R-:W-:-:S03]  /*a9c0*/  IMAD.X R16, R21, 0x1, R16, P6 ;  /* 0x0000000115107824 */ /* 0x000fc600030e0610 */
        /* <DEDUP_REMOVED lines=53> */
[----:B------:R0:W-:Y:S04]  /*ad20*/  STL [R1+0x22c], R34 ;  /* 0x00022c2201007387 */ /* 0x0001e80000100800 */
[----:B0-----:R-:W3:Y:S04]  /*ad30*/  LDL.LU R34, [R1+0x7f0] ;  /* 0x0007f00001227983 */ /* 0x001ee80000300800 */
[----:B------:R-:W3:Y:S04]  /*ad40*/  LDL.LU R30, [R1+0x244] ;  /* 0x00024400011e7983 */ /* 0x000ee80000300800 */
[----:B--2---:R0:W-:Y:S04]  /*ad50*/  STL [R1+0x188], R36 ;  /* 0x0001882401007387 */ /* 0x0041e80000100800 */
[----:B0-----:R-:W2:Y:S04]  /*ad60*/  LDL.LU R36, [R1+0x7ec] ;  /* 0x0007ec0001247983 */ /* 0x001ea80000300800 */
[----:B------:R0:W-:Y:S04]  /*ad70*/  STL [R1+0x238], R24 ;  /* 0x0002381801007387 */ /* 0x0001e80000100800 */
[----:B------:R-:W2:Y:S01]  /*ad80*/  LDL.LU R16, [R1+0x234] ;  /* 0x0002340001107983 */ /* 0x000ea20000300800 */
[----:B------:R-:W-:Y:S01]  /*ad90*/  ISETP.GT.AND P3, PT, R23, 0x12, PT ;  /* 0x000000121700780c */ /* 0x000fe20003f64270 */
[----:B------:R-:W-:-:S02]  /*ada0*/  IMAD.MOV.U32 R17, RZ, RZ, R24 ;  /* 0x000000ffff117224 */ /* 0x000fc400078e0018 */
[----:B0-----:R-:W4:Y:S01]  /*adb0*/  LDL.LU R24, [R1+0x370] ;  /* 0x0003700001187983 */ /* 0x001f220000300800 */
[----:B---3--:R-:W-:Y:S02]  /*adc0*/  PRMT R34, RZ, 0x7610, R34 ;  /* 0x00007610ff227816 */ /* 0x008fe40000000022 */
[----:B------:R-:W-:Y:S01]  /*add0*/  IADD3 R4, P6, PT, R14, R4, RZ ;  /* 0x000000040e047210 */ /* 0x000fe20007fde0ff */
[----:B--2---:R-:W-:-:S06]  /*ade0*/  IMAD.X R16, R21, 0x1, R16, P5 ;  /* 0x0000000115107824 */ /* 0x004fcc00028e0610 */
        /* <DEDUP_REMOVED lines=32> */
[----:B------:R-:W4:Y:S04]  /*aff0*/  LDL.LU R32, [R1+0x254] ;  /* 0x0002540001207983 */ /* 0x000f280000300800 */
[----:B--2---:R0:W-:Y:S04]  /*b000*/  STL [R1+0x17c], R36 ;  /* 0x00017c2401007387 */ /* 0x0041e80000100800 */
[----:B0-----:R-:W2:Y:S04]  /*b010*/  LDL.LU R36, [R1+0x7e0] ;  /* 0x0007e00001247983 */ /* 0x001ea80000300800 */
[----:B------:R0:W-:Y:S04]  /*b020*/  STL [R1+0x370], R24 ;  /* 0x0003701801007387 */ /* 0x0001e80000100800 */
[----:B------:R-:W2:Y:S01]  /*b030*/  LDL.LU R16, [R1+0x36c] ;  /* 0x00036c0001107983 */ /* 0x000ea20000300800 */
[----:B------:R-:W-:Y:S01]  /*b040*/  ISETP.GT.AND P3, PT, R23, 0x15, PT ;  /* 0x000000151700780c */ /* 0x000fe20003f64270 */
[----:B------:R-:W-:-:S02]  /*b050*/  IMAD.MOV.U32 R17, RZ, RZ, R24 ;  /* 0x000000ffff117224 */ /* 0x000fc400078e0018 */
[----:B0-----:R-:W4:Y:S01]  /*b060*/  LDL.LU R24, [R1+0x378] ;  /* 0x0003780001187983 */ /* 0x001f220000300800 */
[----:B------:R-:W-:Y:S02]  /*b070*/  IADD3 R4, P6, PT, R14, R4, RZ ;  /* 0x000000040e047210 */ /* 0x000fe40007fde0ff */
[----:B---3--:R-:W-:Y:S01]  /*b080*/  PRMT R30, RZ, 0x7610, R30 ;  /* 0x00007610ff1e7816 */ /* 0x008fe2000000001e */
[----:B--2---:R-:W-:-:S06]  /*b090*/  IMAD.X R16, R21, 0x1, R16, P5 ;  /* 0x0000000115107824 */ /* 0x004fcc00028e0610 */
[-C--:B------:R-:W-:Y:S01]  /*b0a0*/  @P3 LOP3.LUT R17, R17, R16.reuse, RZ, 0x3c, !PT ;  /* 0x0000001011113212 */ /* 0x080fe200078e3cff */
[----:B------:R0:W-:Y:S03]  /*b0b0*/  STL [R1+0x36c], R16 ;  /* 0x00036c1001007387 */ /* 0x0001e60000100800 */
[----:B0-----:R-:W-:-:S04]  /*b0c0*/  @P3 LOP3.LUT R16, R17, R16, RZ, 0x3c, !PT ;  /* 0x0000001011103212 */ /* 0x001fc800078e3cff */
[----:B------:R-:W-:Y:S01]  /*b0d0*/  @P3 LOP3.LUT R17, R17, R16, RZ, 0x3c, !PT ;  /* 0x0000001011113212 */ /* 0x000fe200078e3cff */
[----:B------:R0:W-:Y:S04]  /*b0e0*/  STL [R1+0x250], R4 ;  /* 0x0002500401007387 */ /* 0x0001e80000100800 */
[----:B------:R2:W3:Y:S04]  /*b0f0*/  @P3 LDG.E.U8 R30, desc[UR20][R16.64] ;  /* 0x00000014101e3981 */ /* 0x0004e8000c1e1100 */
[----:B------:R-:W3:Y:S01]  /*b100*/  LDL.LU R16, [R1+0x24c] ;  /* 0x00024c0001107983 */ /* 0x000ee20000300800 */
[C---:B------:R-:W-:Y:S01]  /*b110*/  ISETP.GT.AND P4, PT, R23.reuse, 0x16, PT ;  /* 0x000000161700780c */ /* 0x040fe20003f84270 */
[----:B--2---:R-:W-:Y:S01]  /*b120*/  IMAD.MOV.U32 R17, RZ, RZ, R4 ;  /* 0x000000ffff117224 */ /* 0x004fe200078e0004 */
[----:B------:R-:W-:Y:S01]  /*b130*/  IADD3 R34, P5, PT, R14, R34, RZ ;  /* 0x000000220e227210 */ /* 0x000fe20007fbe0ff */
[----:B0-----:R-:W2:Y:S01]  /*b140*/  LDL.LU R4, [R1+0x380] ;  /* 0x0003800001047983 */ /* 0x001ea20000300800 */
[----:B------:R-:W-:-:S03]  /*b150*/  ISETP.GT.AND P2, PT, R23, 0x17, PT ;  /* 0x000000171700780c */ /* 0x000fc60003f44270 */
[----:B------:R-:W-:Y:S01]  /*b160*/  STL [R1+0x258], R34 ;  /* 0x0002582201007387 */ /* 0x000fe20000100800 */
[----:B----4-:R-:W-:Y:S01]  /*b170*/  PRMT R28, RZ, 0x7610, R28 ;  /* 0x00007610ff1c7816 */ /* 0x010fe2000000001c */
[C---:B------:R-:W-:Y:S01]  /*b180*/  IMAD.X R32, R21.reuse, 0x1, R32, P5 ;  /* 0x0000000115207824 */ /* 0x040fe200028e0620 */
[----:B------:R-:W-:Y:S01]  /*b190*/  PRMT R36, RZ, 0x7610, R36 ;  /* 0x00007610ff247816 */ /* 0x000fe20000000024 */
[----:B---3--:R0:W-:Y:S01]  /*b1a0*/  STL [R1+0x178], R30 ;  /* 0x0001781e01007387 */ /* 0x0081e20000100800 */
        /* <DEDUP_REMOVED lines=856> */
[----:B----4-:R-:W-:Y:S01]  /*e730*/  PRMT R28, RZ, 0x7610, R28 ;  /* 0x00007610ff1c7816 */ /* 0x010fe2000000001c */
[C---:B------:R-:W-:Y:S01]  /*e740*/  IMAD.X R30, R21.reuse, 0x1, R30, P5 ;  /* 0x00000001151e7824 */ /* 0x040fe200028e061e */
[----:B------:R-:W-:Y:S01]  /*e750*/  PRMT R34, RZ, 0x7610, R34 ;  /* 0x00007610ff227816 */ /* 0x000fe20000000022 */
[----:B------:R0:W-:Y:S01]  /*e760*/  STL [R1+0x88], R36 ;  /* 0x0000882401007387 */ /* 0x0001e20000100800 */
        /* <DEDUP_REMOVED lines=66> */
[----:B------:R-:W-:Y:S02]  /*eb90*/  PRMT R20, RZ, 0x7610, R20 ;  /* 0x00007610ff147816 */ /* 0x000fe40000000014 */
[----:B------:R-:W-:Y:S01]  /*eba0*/  IADD3 R4, P6, PT, R14, R4, RZ ;  /* 0x000000040e047210 */ /* 0x000fe20007fde0ff */
        /* <DEDUP_REMOVED lines=124> */
[----:B------:R-:W-:-:S03]  /*f370*/  ISETP.GT.AND P3, PT, R23, 0x60, PT ;  /* 0x000000601700780c */ /* 0x000fc60003f64270 */
[----:B--2---:R-:W-:Y:S01]  /*f380*/  STL [R1+0x610], R11 ;  /* 0x0006100b01007387 */ /* 0x004fe20000100800 */
[----:B------:R-:W-:Y:S02]  /*f390*/  PRMT R25, RZ, 0x7610, R25 ;  /* 0x00007610ff197816 */ /* 0x000fe40000000019 */
[----:B------:R-:W-:Y:S01]  /*f3a0*/  IADD3 R4, P6, PT, R14, R4, RZ ;  /* 0x000000040e047210 */ /* 0x000fe20007fde0ff */
[----:B---3--:R-:W-:-:S06]  /*f3b0*/  IMAD.X R16, R21, 0x1, R16, P5 ;  /* 0x0000000115107824 */ /* 0x008fcc00028e0610 */
        /* <DEDUP_REMOVED lines=10> */
[----:B0-----:R-:W2:Y:S04]  /*f460*/  LDL.LU R4, [R1+0x508] ;  /* 0x0005080001047983 */ /* 0x001ea80000300800 */
[----:B------:R-:W-:Y:S01]  /*f470*/  STL [R1+0x4f8], R8 ;  /* 0x0004f80801007387 */ /* 0x000fe20000100800 */
[----:B------:R-:W-:-:S02]  /*f480*/  ISETP.GT.AND P2, PT, R23, 0x62, PT ;  /* 0x000000621700780c */ /* 0x000fc40003f44270 */
        /* <DEDUP_REMOVED lines=12> */
[----:B------:R-:W-:-:S05]  /*f550*/  IMAD.MOV.U32 R17, RZ, RZ, R8 ;  /* 0x000000ffff117224 */ /* 0x000fca00078e0008 */
[----:B------:R-:W-:-:S04]  /*f560*/  @P2 LOP3.LUT R17, R17, R16, RZ, 0x3c, !PT ;  /* 0x0000001011112212 */ /* 0x000fc800078e3cff */
[----:B------:R-:W-:-:S04]  /*f570*/  @P2 LOP3.LUT R16, R17, R16, RZ, 0x3c, !PT ;  /* 0x0000001011102212 */ /* 0x000fc800078e3cff */
[----:B------:R-:W-:-:S05]  /*f580*/  @P2 LOP3.LUT R17, R17, R16, RZ, 0x3c, !PT ;  /* 0x0000001011112212 */ /* 0x000fca00078e3cff */
[----:B------:R0:W2:Y:S01]  /*f590*/  @P2 LDG.E.U8 R10, desc[UR20][R16.64] ;  /* 0x00000014100a2981 */ /* 0x0000a2000c1e1100 */
[----:B------:R-:W-:-:S03]  /*f5a0*/  IADD3 R9, P5, PT, R14, R9, RZ ;  /* 0x000000090e097210 */ /* 0x000fc60007fbe0ff */
[----:B------:R-:W-:Y:S02]  /*f5b0*/  STL [R1+0x4f4], R20 ;  /* 0x0004f41401007387 */ /* 0x000fe40000100800 */
[----:B0-----:R-:W-:Y:S02]  /*f5c0*/  IMAD.MOV.U32 R17, RZ, RZ, R9 ;  /* 0x000000ffff117224 */ /* 0x001fe400078e0009 */
[----:B----4-:R0:W-:Y:S04]  /*f5d0*/  STL [R1+0x48], R22 ;  /* 0x0000481601007387 */ /* 0x0101e80000100800 */
[----:B0-----:R-:W4:Y:S04]  /*f5e0*/  LDL.LU R22, [R1+0x6b4] ;  /* 0x0006b40001167983 */ /* 0x001f280000300800 */
[----:B------:R-:W3:Y:S04]  /*f5f0*/  LDL.LU R20, [R1+0x6b0] ;  /* 0x0006b00001147983 */ /* 0x000ee80000300800 */
[----:B------:R-:W3:Y:S04]  /*f600*/  LDL.LU R8, [R1+0x30c] ;  /* 0x00030c0001087983 */ /* 0x000ee80000300800 */
[----:B--2---:R0:W-:Y:S04]  /*f610*/  STL [R1+0x44], R10 ;  /* 0x0000440a01007387 */ /* 0x0041e80000100800 */
[----:B0-----:R-:W2:Y:S04]  /*f620*/  LDL.LU R10, [R1+0x6ac] ;  /* 0x0006ac00010a7983 */ /* 0x001ea80000300800 */
[----:B------:R0:W-:Y:S04]  /*f630*/  STL [R1+0x500], R9 ;  /* 0x0005000901007387 */ /* 0x0001e80000100800 */
[----:B0-----:R-:W2:Y:S04]  /*f640*/  LDL.LU R9, [R1+0x6a8] ;  /* 0x0006a80001097983 */ /* 0x001ea80000300800 */
[----:B------:R-:W2:Y:S01]  /*f650*/  LDL.LU R16, [R1+0x4fc] ;  /* 0x0004fc0001107983 */ /* 0x000ea20000300800 */
[----:B------:R-:W-:-:S02]  /*f660*/  ISETP.GT.AND P3, PT, R23, 0x63, PT ;  /* 0x000000631700780c */ /* 0x000fc40003f64270 */
[----:B------:R-:W-:Y:S02]  /*f670*/  PRMT R29, RZ, 0x7610, R29 ;  /* 0x00007610ff1d7816 */ /* 0x000fe4000000001d */
[----:B------:R-:W-:Y:S01]  /*f680*/  IADD3 R4, P6, PT, R14, R4, RZ ;  /* 0x000000040e047210 */ /* 0x000fe20007fde0ff */
[----:B--2---:R-:W-:-:S08]  /*f690*/  IMAD.X R16, R21, 0x1, R16, P5 ;  /* 0x0000000115107824 */ /* 0x004fd000028e0610 */
        /* <DEDUP_REMOVED lines=23> */
[----:B------:R-:W-:-:S04]  /*f810*/  PRMT R7, RZ, 0x7610, R7 ;  /* 0x00007610ff077816 */ /* 0x000fc80000000007 */
[----:B------:R1:W-:Y:S01]  /*f820*/  STL [R1+0x30c], R8 ;  /* 0x00030c0801007387 */ /* 0x0003e20000100800 */
[----:B0-----:R-:W-:-:S06]  /*f830*/  IMAD.MOV.U32 R17, RZ, RZ, R8 ;  /* 0x000000ffff117224 */ /* 0x001fcc00078e0008 */
[----:B------:R-:W-:Y:S01]  /*f840*/  @P2 IMAD.MOV.U32 R16, RZ, RZ, R25 ;  /* 0x000000ffff102224 */ /* 0x000fe200078e0019 */
[----:B-1----:R-:W2:Y:S04]  /*f850*/  LDL.LU R8, [R1+0x6a4] ;  /* 0x0006a40001087983 */ /* 0x002ea80000300800 */
[----:B------:R-:W2:Y:S04]  /*f860*/  @P2 LDG.E.U8 R7, desc[UR20][R16.64] ;  /* 0x0000001410072981 */ /* 0x000ea8000c1e1100 */
[----:B----4-:R0:W-:Y:S04]  /*f870*/  STL [R1+0x644], R11 ;  /* 0x0006440b01007387 */ /* 0x0101e80000100800 */
[----:B0-----:R-:W4:Y:S04]  /*f880*/  LDL.LU R11, [R1+0x318] ;  /* 0x00031800010b7983 */ /* 0x001f280000300800 */
[----:B------:R-:W3:Y:S04]  /*f890*/  LDL.LU R25, [R1+0x50c] ;  /* 0x00050c0001197983 */ /* 0x000ee80000300800 */
[----:B--2---:R0:W-:Y:S04]  /*f8a0*/  STL [R1+0x38], R7 ;  /* 0x0000380701007387 */ /* 0x0041e80000100800 */
[----:B0-----:R-:W2:Y:S01]  /*f8b0*/  LDL.LU R7, [R1+0x6a0] ;  /* 0x0006a00001077983 */ /* 0x001ea20000300800 */
[----:B----4-:R-:W-:-:S05]  /*f8c0*/  IADD3 R11, P5, PT, R14, R11, RZ ;  /* 0x0000000b0e0b7210 */ /* 0x010fca0007fbe0ff */
[----:B------:R0:W-:Y:S04]  /*f8d0*/  STL [R1+0x318], R11 ;  /* 0x0003180b01007387 */ /* 0x0001e80000100800 */
[----:B------:R-:W4:Y:S01]  /*f8e0*/  LDL.LU R16, [R1+0x314] ;  /* 0x0003140001107983 */ /* 0x000f220000300800 */
[----:B------:R-:W-:Y:S01]  /*f8f0*/  ISETP.GT.AND P3, PT, R23, 0x66, PT ;  /* 0x000000661700780c */ /* 0x000fe20003f64270 */
[----:B------:R-:W-:Y:S02]  /*f900*/  IMAD.MOV.U32 R17, RZ, RZ, R11 ;  /* 0x000000ffff117224 */ /* 0x000fe400078e000b */
[----:B0-----:R-:W2:Y:S01]  /*f910*/  LDL.LU R11, [R1+0x518] ;  /* 0x00051800010b7983 */ /* 0x001ea20000300800 */
[----:B------:R-:W-:Y:S02]  /*f920*/  PRMT R5, RZ, 0x7610, R5 ;  /* 0x00007610ff057816 */ /* 0x000fe40000000005 */
[----:B------:R-:W-:Y:S01]  /*f930*/  IADD3 R4, P6, PT, R14, R4, RZ ;  /* 0x000000040e047210 */ /* 0x000fe20007fde0ff */
[----:B----4-:R-:W-:-:S06]  /*f940*/  IMAD.X R16, R21, 0x1, R16, P5 ;  /* 0x0000000115107824 */ /* 0x010fcc00028e0610 */
[-C--:B------:R-:W-:Y:S01]  /*f950*/  @P3 LOP3.LUT R17, R17, R16.reuse, RZ, 0x3c, !PT ;  /* 0x0000001011113212 */ /* 0x080fe200078e3cff */
[----:B------:R0:W-:Y:S03]  /*f960*/  STL [R1+0x314], R16 ;  /* 0x0003141001007387 */ /* 0x0001e60000100800 */
[----:B0-----:R-:W-:-:S04]  /*f970*/  @P3 LOP3.LUT R16, R17, R16, RZ, 0x3c, !PT ;  /* 0x0000001011103212 */ /* 0x001fc800078e3cff */
[----:B------:R-:W-:Y:S01]  /*f980*/  @P3 LOP3.LUT R17, R17, R16, RZ, 0x3c, !PT ;  /* 0x0000001011113212 */ /* 0x000fe200078e3cff */
[----:B------:R-:W-:Y:S04]  /*f990*/  STL [R1+0x320], R4 ;  /* 0x0003200401007387 */ /* 0x000fe80000100800 */
[----:B------:R0:W4:Y:S04]  /*f9a0*/  @P3 LDG.E.U8 R5, desc[UR20][R16.64] ;  /* 0x0000001410053981 */ /* 0x000128000c1e1100 */
[----:B------:R-:W2:Y:S01]  /*f9b0*/  LDL.LU R16, [R1+0x31c] ;  /* 0x00031c0001107983 */ /* 0x000ea20000300800 */
[----:B------:R-:W-:Y:S01]  /*f9c0*/  ISETP.GT.AND P4, PT, R23, 0x67, PT ;  /* 0x000000671700780c */ /* 0x000fe20003f84270 */
[----:B0-----:R-:W-:Y:S01]  /*f9d0*/  IMAD.MOV.U32 R17, RZ, RZ, R4 ;  /* 0x000000ffff117224 */ /* 0x001fe200078e0004 */
[----:B---3--:R-:W-:-:S02]  /*f9e0*/  IADD3 R29, P5, PT, R14, R29, RZ ;  /* 0x0000001d0e1d7210 */ /* 0x008fc40007fbe0ff */
[----:B------:R-:W-:Y:S01]  /*f9f0*/  PRMT R12, RZ, 0x7610, R12 ;  /* 0x00007610ff0c7816 */ /* 0x000fe2000000000c */
[----:B----4-:R0:W-:Y:S01]  /*fa00*/  STL [R1+0x34], R5 ;  /* 0x0000340501007387 */ /* 0x0101e20000100800 */
[----:B--2---:R-:W-:-:S03]  /*fa10*/  IMAD.X R16, R21, 0x1, R16, P6 ;  /* 0x0000000115107824 */ /* 0x004fc600030e0610 */
[----:B0-----:R-:W2:Y:S04]  /*fa20*/  LDL.LU R5, [R1+0x520] ;  /* 0x0005200001057983 */ /* 0x001ea80000300800 */
[-C--:B------:R-:W-:Y:S01]  /*fa30*/  @P4 LOP3.LUT R17, R17, R16.reuse, RZ, 0x3c, !PT ;  /* 0x0000001011114212 */ /* 0x080fe200078e3cff */
[----:B------:R-:W-:Y:S04]  /*fa40*/  STL [R1+0x510], R29 ;  /* 0x0005101d01007387 */ /* 0x000fe80000100800 */
[----:B------:R-:W3:Y:S04]  /*fa50*/  LDL.LU R4, [R1+0x528] ;  /* 0x0005280001047983 */ /* 0x000ee80000300800 */
        /* <DEDUP_REMOVED lines=8> */
[----:B------:R1:W-:Y:S07]  /*fae0*/  STL [R1+0x50c], R25 ;  /* 0x00050c1901007387 */ /* 0x0003ee0000100800 */
[----:B0-----:R-:W-:-:S02]  /*faf0*/  @P2 IMAD.MOV.U32 R16, RZ, RZ, R29 ;  /* 0x000000ffff102224 */ /* 0x001fc400078e001d */
[----:B------:R-:W-:-:S05]  /*fb00*/  @P2 IMAD.MOV.U32 R17, RZ, RZ, R25 ;  /* 0x000000ffff112224 */ /* 0x000fca00078e0019 */
[----:B------:R0:W2:Y:S04]  /*fb10*/  @P2 LDG.E.U8 R31, desc[UR20][R16.64] ;  /* 0x00000014101f2981 */ /* 0x0000a8000c1e1100 */
[----:B----4-:R-:W-:Y:S04]  /*fb20*/  STL [R1+0x614], R12 ;  /* 0x0006140c01007387 */ /* 0x010fe80000100800 */
[----:B-1----:R-:W4:Y:S04]  /*fb30*/  LDL.LU R25, [R1+0x69c] ;  /* 0x00069c0001197983 */ /* 0x002f280000300800 */
[----:B------:R-:W3:Y:S04]  /*fb40*/  LDL.LU R29, [R1+0x524] ;  /* 0x00052400011d7983 */ /* 0x000ee80000300800 */
[----:B------:R1:W-:Y:S04]  /*fb50*/  STL [R1+0x518], R11 ;  /* 0x0005180b01007387 */ /* 0x0003e80000100800 */
[----:B------:R-:W3:Y:S01]  /*fb60*/  LDL.LU R16, [R1+0x514] ;  /* 0x0005140001107983 */ /* 0x000ee20000300800 */
[----:B------:R-:W-:Y:S01]  /*fb70*/  ISETP.GT.AND P3, PT, R23, 0x69, PT ;  /* 0x000000691700780c */ /* 0x000fe20003f64270 */
[----:B0-----:R-:W-:-:S02]  /*fb80*/  IMAD.MOV.U32 R17, RZ, RZ, R11 ;  /* 0x000000ffff117224 */ /* 0x001fc400078e000b */
[----:B--2---:R0:W-:Y:S01]  /*fb90*/  STL [R1+0x2c], R31 ;  /* 0x00002c1f01007387 */ /* 0x0041e20000100800 */
[----:B-1----:R-:W-:Y:S01]  /*fba0*/  IMAD.MOV.U32 R11, RZ, RZ, R2 ;  /* 0x000000ffff0b7224 */ /* 0x002fe200078e0002 */
[----:B------:R-:W-:Y:S02]  /*fbb0*/  PRMT R6, RZ, 0x7610, R6 ;  /* 0x00007610ff067816 */ /* 0x000fe40000000006 */
[----:B0-----:R-:W2:Y:S04]  /*fbc0*/  LDL.LU R31, [R1+0x530] ;  /* 0x00053000011f7983 */ /* 0x001ea80000300800 */
[----:B------:R-:W2:Y:S01]  /*fbd0*/  LDL.LU R2, [R1+0x328] ;  /* 0x0003280001027983 */ /* 0x000ea20000300800 */
[----:B---3--:R-:W-:-:S05]  /*fbe0*/  IMAD.X R16, R21, 0x1, R16, P5 ;  /* 0x0000000115107824 */ /* 0x008fca00028e0610 */
[-C--:B------:R-:W-:Y:S01]  /*fbf0*/  @P3 LOP3.LUT R17, R17, R16.reuse, RZ, 0x3c, !PT ;  /* 0x0000001011113212 */ /* 0x080fe200078e3cff */
[----:B------:R0:W-:Y:S03]  /*fc00*/  STL [R1+0x514], R16 ;  /* 0x0005141001007387 */ /* 0x0001e60000100800 */
[----:B0-----:R-:W-:-:S04]  /*fc10*/  @P3 LOP3.LUT R16, R17, R16, RZ, 0x3c, !PT ;  /* 0x0000001011103212 */ /* 0x001fc800078e3cff */
[----:B------:R-:W-:-:S05]  /*fc20*/  @P3 LOP3.LUT R17, R17, R16, RZ, 0x3c, !PT ;  /* 0x0000001011113212 */ /* 0x000fca00078e3cff */
[----:B------:R0:W3:Y:S01]  /*fc30*/  @P3 LDG.E.U8 R6, desc[UR20][R16.64] ;  /* 0x0000001410063981 */ /* 0x0000e2000c1e1100 */
[----:B------:R-:W-:-:S05]  /*fc40*/  IADD3 R5, P6, PT, R14, R5, RZ ;  /* 0x000000050e057210 */ /* 0x000fca0007fde0ff */
[----:B0-----:R-:W-:Y:S01]  /*fc50*/  IMAD.MOV.U32 R17, RZ, RZ, R5 ;  /* 0x000000ffff117224 */ /* 0x001fe200078e0005 */
[----:B---3--:R0:W-:Y:S04]  /*fc60*/  STL [R1+0x28], R6 ;  /* 0x0000280601007387 */ /* 0x0081e80000100800 */
[----:B0-----:R-:W3:Y:S04]  /*fc70*/  LDL.LU R6, [R1+0x698] ;  /* 0x0006980001067983 */ /* 0x001ee80000300800 */
[----:B------:R0:W-:Y:S04]  /*fc80*/  STL [R1+0x520], R5 ;  /* 0x0005200501007387 */ /* 0x0001e80000100800 */
[----:B0-----:R-:W2:Y:S04]  /*fc90*/  LDL.LU R5, [R1+0x694] ;  /* 0x0006940001057983 */ /* 0x001ea80000300800 */
[----:B------:R-:W2:Y:S01]  /*fca0*/  LDL.LU R16, [R1+0x51c] ;  /* 0x00051c0001107983 */ /* 0x000ea20000300800 */
[----:B------:R-:W-:-:S02]  /*fcb0*/  ISETP.GT.AND P4, PT, R23, 0x6a, PT ;  /* 0x0000006a1700780c */ /* 0x000fc40003f84270 */
[----:B------:R-:W-:-:S05]  /*fcc0*/  IADD3 R4, P5, PT, R14, R4, RZ ;  /* 0x000000040e047210 */ /* 0x000fca0007fbe0ff */
[----:B------:R-:W-:Y:S01]  /*fcd0*/  STL [R1+0x528], R4 ;  /* 0x0005280401007387 */ /* 0x000fe20000100800 */
[----:B------:R-:W-:Y:S02]  /*fce0*/  ISETP.GT.AND P2, PT, R23, 0x6b, PT ;  /* 0x0000006b1700780c */ /* 0x000fe40003f44270 */
[----:B------:R-:W-:Y:S01]  /*fcf0*/  PRMT R27, RZ, 0x7610, R27 ;  /* 0x00007610ff1b7816 */ /* 0x000fe2000000001b */
[C---:B------:R-:W-:Y:S01]  /*fd00*/  IMAD.X R29, R21.reuse, 0x1, R29, P5 ;  /* 0x00000001151d7824 */ /* 0x040fe200028e061d */
[----:B------:R-:W-:Y:S01]  /*fd10*/  PRMT R3, RZ, 0x7610, R3 ;  /* 0x00007610ff037816 */ /* 0x000fe20000000003 */
[----:B--2---:R-:W-:-:S05]  /*fd20*/  IMAD.X R16, R21, 0x1, R16, P6 ;  /* 0x0000000115107824 */ /* 0x004fca00030e0610 */
[-C--:B------:R-:W-:Y:S01]  /*fd30*/  @P4 LOP3.LUT R17, R17, R16.reuse, RZ, 0x3c, !PT ;  /* 0x0000001011114212 */ /* 0x080fe200078e3cff */
[----:B------:R0:W-:Y:S03]  /*fd40*/  STL [R1+0x51c], R16 ;  /* 0x00051c1001007387 */ /* 0x0001e60000100800 */
[----:B0-----:R-:W-:-:S04]  /*fd50*/  @P4 LOP3.LUT R16, R17, R16, RZ, 0x3c, !PT ;  /* 0x0000001011104212 */ /* 0x001fc800078e3cff */
[----:B------:R-:W-:-:S05]  /*fd60*/  @P4 LOP3.LUT R17, R17, R16, RZ, 0x3c, !PT ;  /* 0x0000001011114212 */ /* 0x000fca00078e3cff */
[----:B------:R0:W2:Y:S02]  /*fd70*/  @P4 LDG.E.U8 R27, desc[UR20][R16.64] ;  /* 0x00000014101b4981 */ /* 0x0000a4000c1e1100 */
[----:B0-----:R-:W-:Y:S02]  /*fd80*/  IMAD.MOV.U32 R16, RZ, RZ, R29 ;  /* 0x000000ffff107224 */ /* 0x001fe400078e001d */
[----:B------:R-:W-:-:S05]  /*fd90*/  IMAD.MOV.U32 R17, RZ, RZ, R4 ;  /* 0x000000ffff117224 */ /* 0x000fca00078e0004 */
[----:B------:R-:W-:-:S04]  /*fda0*/  @P2 LOP3.LUT R17, R17, R16, RZ, 0x3c, !PT ;  /* 0x0000001011112212 */ /* 0x000fc800078e3cff */
[----:B------:R-:W-:-:S04]  /*fdb0*/  @P2 LOP3.LUT R16, R17, R16, RZ, 0x3c, !PT ;  /* 0x0000001011102212 */ /* 0x000fc800078e3cff */
[----:B------:R-:W-:-:S05]  /*fdc0*/  @P2 LOP3.LUT R17, R17, R16, RZ, 0x3c, !PT ;  /* 0x0000001011112212 */ /* 0x000fca00078e3cff */
[----:B------:R0:W3:Y:S01]  /*fdd0*/  @P2 LDG.E.U8 R3, desc[UR20][R16.64] ;  /* 0x0000001410032981 */ /* 0x0000e2000c1e1100 */
[----:B------:R-:W-:-:S03]  /*fde0*/  IADD3 R31, P4, PT, R14, R31, RZ ;  /* 0x0000001f0e1f7210 */ /* 0x000fc60007f9e0ff */
[----:B------:R-:W-:Y:S02]  /*fdf0*/  STL [R1+0x524], R29 ;  /* 0x0005241d01007387 */ /* 0x000fe40000100800 */
[----:B0-----:R-:W-:Y:S02]  /*fe00*/  IMAD.MOV.U32 R17, RZ, RZ, R31 ;  /* 0x000000ffff117224 */ /* 0x001fe400078e001f */
[----:B--2---:R0:W-:Y:S04]  /*fe10*/  STL [R1+0x24], R27 ;  /* 0x0000241b01007387 */ /* 0x0041e80000100800 */
[----:B0-----:R-:W2:Y:S04]  /*fe20*/  LDL.LU R27, [R1+0x690] ;  /* 0x00069000011b7983 */ /* 0x001ea80000300800 */
[----:B------:R-:W2:Y:S04]  /*fe30*/  LDL.LU R29, [R1+0x68c] ;  /* 0x00068c00011d7983 */ /* 0x000ea80000300800 */
[----:B------:R-:W2:Y:S04]  /*fe40*/  LDL.LU R4, [R1+0x688] ;  /* 0x0006880001047983 */ /* 0x000ea80000300800 */
[----:B---3--:R0:W-:Y:S04]  /*fe50*/  STL [R1+0x20], R3 ;  /* 0x0000200301007387 */ /* 0x0081e80000100800 */
[----:B0-----:R-:W3:Y:S04]  /*fe60*/  LDL.LU R3, [R1+0x684] ;  /* 0x0006840001037983 */ /* 0x001ee80000300800 */
[----:B------:R0:W-:Y:S04]  /*fe70*/  STL [R1+0x530], R31 ;  /* 0x0005301f01007387 */ /* 0x0001e80000100800 */
[----:B0-----:R-:W2:Y:S04]  /*fe80*/  LDL.LU R31, [R1+0x680] ;  /* 0x00068000011f7983 */ /* 0x001ea80000300800 */
[----:B------:R-:W2:Y:S01]  /*fe90*/  LDL.LU R16, [R1+0x52c] ;  /* 0x00052c0001107983 */ /* 0x000ea20000300800 */
[----:B------:R-:W-:-:S02]  /*fea0*/  ISETP.GT.AND P3, PT, R23, 0x6c, PT ;  /* 0x0000006c1700780c */ /* 0x000fc40003f64270 */
[----:B------:R-:W-:Y:S01]  /*feb0*/  PRMT R33, RZ, 0x7610, R33 ;  /* 0x00007610ff217816 */ /* 0x000fe20000000021 */
[----:B--2---:R-:W-:-:S10]  /*fec0*/  IMAD.X R16, R21, 0x1, R16, P4 ;  /* 0x0000000115107824 */ /* 0x004fd400020e0610 */
[-C--:B------:R-:W-:Y:S01]  /*fed0*/  @P3 LOP3.LUT R17, R17, R16.reuse, RZ, 0x3c, !PT ;  /* 0x0000001011113212 */ /* 0x080fe200078e3cff */
[----:B------:R0:W-:Y:S03]  /*fee0*/  STL [R1+0x52c], R16 ;  /* 0x00052c1001007387 */ /* 0x0001e60000100800 */
[----:B0-----:R-:W-:-:S04]  /*fef0*/  @P3 LOP3.LUT R16, R17, R16, RZ, 0x3c, !PT ;  /* 0x0000001011103212 */ /* 0x001fc800078e3cff */
[----:B------:R-:W-:-:S05]  /*ff00*/  @P3 LOP3.LUT R17, R17, R16, RZ, 0x3c, !PT ;  /* 0x0000001011113212 */ /* 0x000fca00078e3cff */
[----:B------:R-:W2:Y:S01]  /*ff10*/  @P3 LDG.E.U8 R33, desc[UR20][R16.64] ;  /* 0x0000001410213981 */ /* 0x000ea2000c1e1100 */
[----:B------:R-:W-:Y:S02]  /*ff20*/  ISETP.GT.AND P5, PT, R23, 0x6d, PT ;  /* 0x0000006d1700780c */ /* 0x000fe40003fa4270 */
[----:B------:R-:W-:Y:S01]  /*ff30*/  IADD3 R2, P2, PT, R14, R2, RZ ;  /* 0x000000020e027210 */ /* 0x000fe20007f5e0ff */
[----:B--2---:R0:W-:Y:S04]  /*ff40*/  STL [R1+0x1c], R33 ;  /* 0x00001c2101007387 */ /* 0x0041e80000100800 */
[----:B0-----:R-:W2:Y:S04]  /*ff50*/  LDL.LU R33, [R1+0x67c] ;  /* 0x00067c0001217983 */ /* 0x001ea80000300800 */
[----:B------:R-:W2:Y:S01]  /*ff60*/  LDL.LU R17, [R1+0x324] ;  /* 0x0003240001117983 */ /* 0x000ea20000300800 */
[----:B------:R-:W-:Y:S01]  /*ff70*/  PRMT R0, RZ, 0x7610, R0 ;  /* 0x00007610ff007816 */ /* 0x000fe20000000000 */
[----:B------:R-:W-:-:S02]  /*ff80*/  @P5 IMAD.MOV.U32 R16, RZ, RZ, R2 ;  /* 0x000000ffff105224 */ /* 0x000fc400078e0002 */
[----:B--2---:R-:W-:-:S05]  /*ff90*/  IMAD.X R17, R21, 0x1, R17, P2 ;  /* 0x0000000115117824 */ /* 0x004fca00010e0611 */
[----:B------:R-:W2:Y:S04]  /*ffa0*/  @P5 LDG.E.U8 R0, desc[UR20][R16.64] ;  /* 0x0000001410005981 */ /* 0x000ea8000c1e1100 */
[----:B------:R0:W-:Y:S04]  /*ffb0*/  STL [R1+0x328], R2 ;  /* 0x0003280201007387 */ /* 0x0001e80000100800 */
[----:B------:R-:W-:Y:S04]  /*ffc0*/  STL [R1+0x324], R17 ;  /* 0x0003241101007387 */ /* 0x000fe80000100800 */
[----:B0-----:R-:W3:Y:S04]  /*ffd0*/  LDL.LU R2, [R1+0x678] ;  /* 0x0006780001027983 */ /* 0x001ee80000300800 */
[----:B--2---:R0:W-:Y:S04]  /*ffe0*/  STL [R1+0x18], R0 ;  /* 0x0000180001007387 */ /* 0x0041e80000100800 */
[----:B0-----:R-:W2:Y:S04]  /*fff0*/  LDL.LU R0, [R1+0x674] ;  /* 0x0006740001007983 */ /* 0x001ea80000300800 */
[----:B------:R-:W2:Y:S04]  /*10000*/  LDL.LU R16, [R1+0x32c] ;  /* 0x00032c0001107983 */ /* 0x000ea80000300800 */
[----:B------:R-:W2:Y:S01]  /*10010*/  LDL.LU R17, [R1+0x330] ;  /* 0x0003300001117983 */ /* 0x000ea20000300800 */
[----:B------:R-:W-:-:S02]  /*10020*/  ISETP.GT.AND P3, PT, R23, 0x6e, PT ;  /* 0x0000006e1700780c */ /* 0x000fc40003f64270 */
[----:B------:R-:W-:Y:S02]  /*10030*/  PRMT R12, RZ, 0x7610, R12 ;  /* 0x00007610ff0c7816 */ /* 0x000fe4000000000c */
[----:B--2---:R-:W-:-:S05]  /*10040*/  IADD3 R17, P2, PT, R14, R17, RZ ;  /* 0x000000110e117210 */ /* 0x004fca0007f5e0ff */
[----:B------:R-:W-:Y:S01]  /*10050*/  IMAD.X R16, R21, 0x1, R16, P2 ;  /* 0x0000000115107824 */ /* 0x000fe200010e0610 */
[----:B------:R0:W-:Y:S04]  /*10060*/  STL [R1+0x330], R17 ;  /* 0x0003301101007387 */ /* 0x0001e80000100800 */
[----:B------:R1:W-:Y:S01]  /*10070*/  STL [R1+0x32c], R16 ;  /* 0x00032c1001007387 */ /* 0x0003e20000100800 */
[----:B0-----:R-:W-:-:S04]  /*10080*/  @P3 LOP3.LUT R17, R17, R16, RZ, 0x3c, !PT ;  /* 0x0000001011113212 */ /* 0x001fc800078e3cff */
[----:B-1----:R-:W-:-:S04]  /*10090*/  @P3 LOP3.LUT R16, R17, R16, RZ, 0x3c, !PT ;  /* 0x0000001011103212 */ /* 0x002fc800078e3cff */
[----:B------:R-:W-:-:S05]  /*100a0*/  @P3 LOP3.LUT R17, R17, R16, RZ, 0x3c, !PT ;  /* 0x0000001011113212 */ /* 0x000fca00078e3cff */
[----:B------:R-:W2:Y:S04]  /*100b0*/  @P3 LDG.E.U8 R12, desc[UR20][R16.64] ;  /* 0x00000014100c3981 */ /* 0x000ea8000c1e1100 */
[----:B------:R-:W3:Y:S04]  /*100c0*/  LDL.LU R16, [R1+0x334] ;  /* 0x0003340001107983 */ /* 0x000ee80000300800 */
[----:B------:R-:W3:Y:S01]  /*100d0*/  LDL.LU R17, [R1+0x338] ;  /* 0x0003380001117983 */ /* 0x000ee20000300800 */
[----:B------:R-:W-:Y:S02]  /*100e0*/  ISETP.GT.AND P3, PT, R23, 0x6f, PT ;  /* 0x0000006f1700780c */ /* 0x000fe40003f64270 */
[----:B------:R-:W-:Y:S01]  /*100f0*/  PRMT R15, RZ, 0x7610, R15 ;  /* 0x00007610ff0f7816 */ /* 0x000fe2000000000f */
[----:B--2---:R0:W-:Y:S01]  /*10100*/  STL [R1+0x618], R12 ;  /* 0x0006180c01007387 */ /* 0x0041e20000100800 */
[----:B---3--:R-:W-:-:S05]  /*10110*/  IADD3 R17, P2, PT, R14, R17, RZ ;  /* 0x000000110e117210 */ /* 0x008fca0007f5e0ff */
[----:B------:R-:W-:Y:S01]  /*10120*/  IMAD.X R16, R21, 0x1, R16, P2 ;  /* 0x0000000115107824 */ /* 0x000fe200010e0610 */
[----:B------:R1:W-:Y:S04]  /*10130*/  STL [R1+0x338], R17 ;  /* 0x0003381101007387 */ /* 0x0003e80000100800 */
[----:B------:R2:W-:Y:S04]  /*10140*/  STL [R1+0x334], R16 ;  /* 0x0003341001007387 */ /* 0x0005e80000100800 */
[----:B0-----:R-:W3:Y:S01]  /*10150*/  LDL.LU R12, [R1+0x550] ;  /* 0x00055000010c7983 */ /* 0x001ee20000300800 */
[----:B-1----:R-:W-:-:S04]  /*10160*/  @P3 LOP3.LUT R17, R17, R16, RZ, 0x3c, !PT ;  /* 0x0000001011113212 */ /* 0x002fc800078e3cff */
[----:B--2---:R-:W-:-:S04]  /*10170*/  @P3 LOP3.LUT R16, R17, R16, RZ, 0x3c, !PT ;  /* 0x0000001011103212 */ /* 0x004fc800078e3cff */
[----:B------:R-:W-:-:S05]  /*10180*/  @P3 LOP3.LUT R17, R17, R16, RZ, 0x3c, !PT ;  /* 0x0000001011113212 */ /* 0x000fca00078e3cff */
[----:B------:R-:W2:Y:S04]  /*10190*/  @P3 LDG.E.U8 R15, desc[UR20][R16.64] ;  /* 0x00000014100f3981 */ /* 0x000ea8000c1e1100 */
[----:B------:R-:W3:Y:S04]  /*101a0*/  LDL.LU R16, [R1+0x534] ;  /* 0x0005340001107983 */ /* 0x000ee80000300800 */
[----:B------:R-:W3:Y:S01]  /*101b0*/  LDL.LU R17, [R1+0x538] ;  /* 0x0005380001117983 */ /* 0x000ee20000300800 */
[----:B------:R-:W-:Y:S02]  /*101c0*/  ISETP.GT.AND P3, PT, R23, 0x70, PT ;  /* 0x000000701700780c */ /* 0x000fe40003f64270 */
[----:B------:R-:W-:Y:S01]  /*101d0*/  PRMT R35, RZ, 0x7610, R35 ;  /* 0x00007610ff237816 */ /* 0x000fe20000000023 */
[----:B--2---:R-:W-:Y:S01]  /*101e0*/  STL [R1+0x61c], R15 ;  /* 0x00061c0f01007387 */ /* 0x004fe20000100800 */
[----:B---3--:R-:W-:-:S05]  /*101f0*/  IADD3 R17, P2, PT, R14, R17, RZ ;  /* 0x000000110e117210 */ /* 0x008fca0007f5e0ff */
[----:B------:R-:W-:Y:S01]  /*10200*/  IMAD.X R16, R21, 0x1, R16, P2 ;  /* 0x0000000115107824 */ /* 0x000fe200010e0610 */
[----:B------:R0:W-:Y:S04]  /*10210*/  STL [R1+0x538], R17 ;  /* 0x0005381101007387 */ /* 0x0001e80000100800 */
[----:B------:R1:W-:Y:S01]  /*10220*/  STL [R1+0x534], R16 ;  /* 0x0005341001007387 */ /* 0x0003e20000100800 */
[----:B0-----:R-:W-:-:S04]  /*10230*/  @P3 LOP3.LUT R17, R17, R16, RZ, 0x3c, !PT ;  /* 0x0000001011113212 */ /* 0x001fc800078e3cff */
[----:B-1----:R-:W-:-:S04]  /*10240*/  @P3 LOP3.LUT R16, R17, R16, RZ, 0x3c, !PT ;  /* 0x0000001011103212 */ /* 0x002fc800078e3cff */
[----:B------:R-:W-:-:S05]  /*10250*/  @P3 LOP3.LUT R17, R17, R16, RZ, 0x3c, !PT ;  /* 0x0000001011113212 */ /* 0x000fca00078e3cff */
[----:B------:R-:W2:Y:S04]  /*10260*/  @P3 LDG.E.U8 R35, desc[UR20][R16.64] ;  /* 0x0000001410233981 */ /* 0x000ea8000c1e1100 */
[----:B--2---:R0:W-:Y:S04]  /*10270*/  STL [R1+0xc], R35 ;  /* 0x00000c2301007387 */ /* 0x0041e80000100800 */
[----:B0-----:R-:W2:Y:S04]  /*10280*/  LDL.LU R35, [R1+0x670] ;  /* 0x0006700001237983 */ /* 0x001ea80000300800 */
[----:B------:R-:W3:Y:S04]  /*10290*/  LDL.LU R16, [R1+0x53c] ;  /* 0x00053c0001107983 */ /* 0x000ee80000300800 */
[----:B------:R-:W2:Y:S01]  /*102a0*/  LDL.LU R17, [R1+0x540] ;  /* 0x0005400001117983 */ /* 0x000ea20000300800 */
[----:B------:R-:W-:-:S02]  /*102b0*/  ISETP.GT.AND P3, PT, R23, 0x71, PT ;  /* 0x000000711700780c */ /* 0x000fc40003f64270 */
[----:B------:R-:W-:Y:S02]  /*102c0*/  PRMT R37, RZ, 0x7610, R37 ;  /* 0x00007610ff257816 */ /* 0x000fe40000000025 */
[----:B--2---:R-:W-:-:S05]  /*102d0*/  IADD3 R17, P2, PT, R14, R17, RZ ;  /* 0x000000110e117210 */ /* 0x004fca0007f5e0ff */
[----:B---3--:R-:W-:Y:S01]  /*102e0*/  IMAD.X R16, R21, 0x1, R16, P2 ;  /* 0x0000000115107824 */ /* 0x008fe200010e0610 */
        /* <DEDUP_REMOVED lines=19> */
[----:B------:R-:W2:Y:S01]  /*10420*/  @P3 LDG.E.U8 R13, desc[UR20][R16.64] ;  /* 0x00000014100d3981 */ /* 0x000ea2000c1e1100 */
[----:B------:R-:W-:Y:S02]  /*10430*/  ISETP.GT.AND P3, PT, R23, 0x73, PT ;  /* 0x000000731700780c */ /* 0x000fe40003f64270 */
[----:B------:R-:W-:Y:S01]  /*10440*/  IADD3 R12, P2, PT, R14, R12, RZ ;  /* 0x0000000c0e0c7210 */ /* 0x000fe20007f5e0ff */
[----:B--2---:R0:W-:Y:S04]  /*10450*/  STL [R1+0x4], R13 ;  /* 0x0000040d01007387 */ /* 0x0041e80000100800 */
[----:B0-----:R-:W2:Y:S04]  /*10460*/  LDL.LU R13, [R1+0x668] ;  /* 0x00066800010d7983 */ /* 0x001ea80000300800 */
[----:B------:R-:W3:Y:S01]  /*10470*/  LDL.LU R17, [R1+0x54c] ;  /* 0x00054c0001117983 */ /* 0x000ee20000300800 */
[----:B------:R-:W-:Y:S01]  /*10480*/  PRMT R15, RZ, 0x7610, R15 ;  /* 0x00007610ff0f7816 */ /* 0x000fe2000000000f */
[----:B------:R-:W-:-:S02]  /*10490*/  @P3 IMAD.MOV.U32 R16, RZ, RZ, R12 ;  /* 0x000000ffff103224 */ /* 0x000fc400078e000c */
[----:B------:R0:W-:Y:S02]  /*104a0*/  STL [R1+0x550], R12 ;  /* 0x0005500c01007387 */ /* 0x0001e40000100800 */
[----:B0-----:R-:W-:Y:S02]  /*104b0*/  IMAD.MOV.U32 R12, RZ, RZ, R11 ;  /* 0x000000ffff0c7224 */ /* 0x001fe400078e000b */
[----:B---3--:R-:W-:-:S05]  /*104c0*/  IMAD.X R17, R21, 0x1, R17, P2 ;  /* 0x0000000115117824 */ /* 0x008fca00010e0611 */
[----:B------:R0:W-:Y:S04]  /*104d0*/  STL [R1+0x54c], R17 ;  /* 0x00054c1101007387 */ /* 0x0001e80000100800 */
[----:B------:R-:W3:Y:S04]  /*104e0*/  LDL.LU R11, [R1+0x348] ;  /* 0x00034800010b7983 */ /* 0x000ee80000300800 */
[----:B------:R-:W2:Y:S04]  /*104f0*/  @P3 LDG.E.U8 R15, desc[UR20][R16.64] ;  /* 0x00000014100f3981 */ /* 0x000ea8000c1e1100 */
[----:B------:R-:W3:Y:S04]  /*10500*/  LDL.LU R16, [R1+0x554] ;  /* 0x0005540001107983 */ /* 0x000ee80000300800 */
[----:B0-----:R-:W3:Y:S01]  /*10510*/  LDL.LU R17, [R1+0x558] ;  /* 0x0005580001117983 */ /* 0x001ee20000300800 */
[----:B------:R-:W-:-:S02]  /*10520*/  ISETP.GT.AND P3, PT, R23, 0x74, PT ;  /* 0x000000741700780c */ /* 0x000fc40003f64270 */
[----:B------:R-:W-:Y:S01]  /*10530*/  PRMT R36, RZ, 0x7610, R36 ;  /* 0x00007610ff247816 */ /* 0x000fe20000000024 */
[----:B--2---:R0:W-:Y:S04]  /*10540*/  STL [R1+0x654], R15 ;  /* 0x0006540f01007387 */ /* 0x0041e80000100800 */
[----:B0-----:R-:W2:Y:S01]  /*10550*/  LDL.LU R15, [R1+0x344] ;  /* 0x00034400010f7983 */ /* 0x001ea20000300800 */
[----:B---3--:R-:W-:-:S05]  /*10560*/  IADD3 R17, P2, PT, R14, R17, RZ ;  /* 0x000000110e117210 */ /* 0x008fca0007f5e0ff */
[----:B------:R-:W-:Y:S01]  /*10570*/  IMAD.X R16, R21, 0x1, R16, P2 ;  /* 0x0000000115107824 */ /* 0x000fe200010e0610 */
[----:B------:R0:W-:Y:S04]  /*10580*/  STL [R1+0x558], R17 ;  /* 0x0005581101007387 */ /* 0x0001e80000100800 */
[----:B------:R1:W-:Y:S01]  /*10590*/  STL [R1+0x554], R16 ;  /* 0x0005541001007387 */ /* 0x0003e20000100800 */
[----:B0-----:R-:W-:-:S04]  /*105a0*/  @P3 LOP3.LUT R17, R17, R16, RZ, 0x3c, !PT ;  /* 0x0000001011113212 */ /* 0x001fc800078e3cff */
[----:B-1----:R-:W-:-:S04]  /*105b0*/  @P3 LOP3.LUT R16, R17, R16, RZ, 0x3c, !PT ;  /* 0x0000001011103212 */ /* 0x002fc800078e3cff */
[----:B------:R-:W-:-:S05]  /*105c0*/  @P3 LOP3.LUT R17, R17, R16, RZ, 0x3c, !PT ;  /* 0x0000001011113212 */ /* 0x000fca00078e3cff */
[----:B------:R-:W3:Y:S04]  /*105d0*/  @P3 LDG.E.U8 R36, desc[UR20][R16.64] ;  /* 0x0000001410243981 */ /* 0x000ee8000c1e1100 */
[----:B------:R-:W2:Y:S04]  /*105e0*/  LDL.LU R16, [R1+0x33c] ;  /* 0x00033c0001107983 */ /* 0x000ea80000300800 */
[----:B------:R-:W2:Y:S01]  /*105f0*/  LDL.LU R17, [R1+0x340] ;  /* 0x0003400001117983 */ /* 0x000ea20000300800 */
[----:B------:R-:W-:Y:S02]  /*10600*/  ISETP.GT.AND P3, PT, R23, 0x75, PT ;  /* 0x000000751700780c */ /* 0x000fe40003f64270 */
[----:B------:R-:W-:Y:S01]  /*10610*/  PRMT R34, RZ, 0x7610, R34 ;  /* 0x00007610ff227816 */ /* 0x000fe20000000022 */
[----:B---3--:R0:W-:Y:S04]  /*10620*/  STL [R1+0x648], R36 ;  /* 0x0006482401007387 */ /* 0x0081e80000100800 */
[----:B0-----:R-:W3:Y:S01]  /*10630*/  LDL.LU R36, [R1+0x350] ;  /* 0x0003500001247983 */ /* 0x001ee20000300800 */
[----:B--2---:R-:W-:-:S05]  /*10640*/  IADD3 R17, P2, PT, R14, R17, RZ ;  /* 0x000000110e117210 */ /* 0x004fca0007f5e0ff */
[----:B------:R-:W-:Y:S01]  /*10650*/  IMAD.X R16, R21, 0x1, R16, P2 ;  /* 0x0000000115107824 */ /* 0x000fe200010e0610 */
[----:B------:R0:W-:Y:S04]  /*10660*/  STL [R1+0x340], R17 ;  /* 0x0003401101007387 */ /* 0x0001e80000100800 */
[----:B------:R1:W-:Y:S01]  /*10670*/  STL [R1+0x33c], R16 ;  /* 0x00033c1001007387 */ /* 0x0003e20000100800 */
[----:B0-----:R-:W-:-:S04]  /*10680*/  @P3 LOP3.LUT R17, R17, R16, RZ, 0x3c, !PT ;  /* 0x0000001011113212 */ /* 0x001fc800078e3cff */
[----:B-1----:R-:W-:-:S04]  /*10690*/  @P3 LOP3.LUT R16, R17, R16, RZ, 0x3c, !PT ;  /* 0x0000001011103212 */ /* 0x002fc800078e3cff */
[----:B------:R-:W-:-:S05]  /*106a0*/  @P3 LOP3.LUT R17, R17, R16, RZ, 0x3c, !PT ;  /* 0x0000001011113212 */ /* 0x000fca00078e3cff */
[----:B------:R0:W2:Y:S01]  /*106b0*/  @P3 LDG.E.U8 R34, desc[UR20][R16.64] ;  /* 0x0000001410223981 */ /* 0x0000a2000c1e1100 */
[----:B------:R-:W-:Y:S02]  /*106c0*/  ISETP.GT.AND P3, PT, R23, 0x76, PT ;  /* 0x000000761700780c */ /* 0x000fe40003f64270 */
[----:B------:R-:W-:Y:S02]  /*106d0*/  IADD3 R11, P2, PT, R14, R11, RZ ;  /* 0x0000000b0e0b7210 */ /* 0x000fe40007f5e0ff */
[----:B------:R-:W-:-:S03]  /*106e0*/  PRMT R32, RZ, 0x7610, R32 ;  /* 0x00007610ff207816 */ /* 0x000fc60000000020 */
[----:B------:R-:W-:-:S06]  /*106f0*/  IMAD.X R15, R21, 0x1, R15, P2 ;  /* 0x00000001150f7824 */ /* 0x000fcc00010e060f */
[----:B0-----:R-:W-:Y:S01]  /*10700*/  @P3 IMAD.MOV.U32 R16, RZ, RZ, R11 ;  /* 0x000000ffff103224 */ /* 0x001fe200078e000b */
[----:B--2---:R0:W-:Y:S04]  /*10710*/  STL [R1+0x64c], R34 ;  /* 0x00064c2201007387 */ /* 0x0041e80000100800 */
[----:B0-----:R-:W2:Y:S01]  /*10720*/  LDL.LU R34, [R1+0x34c] ;  /* 0x00034c0001227983 */ /* 0x001ea20000300800 */
[----:B------:R-:W-:-:S05]  /*10730*/  @P3 IMAD.MOV.U32 R17, RZ, RZ, R15 ;  /* 0x000000ffff113224 */ /* 0x000fca00078e000f */
[----:B------:R0:W4:Y:S01]  /*10740*/  @P3 LDG.E.U8 R32, desc[UR20][R16.64] ;  /* 0x0000001410203981 */ /* 0x000122000c1e1100 */
[----:B------:R-:W-:Y:S02]  /*10750*/  ISETP.GT.AND P3, PT, R23, 0x77, PT ;  /* 0x000000771700780c */ /* 0x000fe40003f64270 */
[----:B---3--:R-:W-:Y:S02]  /*10760*/  IADD3 R36, P2, PT, R14, R36, RZ ;  /* 0x000000240e247210 */ /* 0x008fe40007f5e0ff */
[----:B------:R-:W-:-:S09]  /*10770*/  PRMT R30, RZ, 0x7610, R30 ;  /* 0x00007610ff1e7816 */ /* 0x000fd2000000001e */
[----:B0-----:R-:W-:Y:S01]  /*10780*/  @P3 IMAD.MOV.U32 R16, RZ, RZ, R36 ;  /* 0x000000ffff103224 */ /* 0x001fe200078e0024 */
[----:B------:R-:W-:Y:S04]  /*10790*/  STL [R1+0x348], R11 ;  /* 0x0003480b01007387 */ /* 0x000fe80000100800 */
[----:B------:R0:W-:Y:S04]  /*107a0*/  STL [R1+0x344], R15 ;  /* 0x0003440f01007387 */ /* 0x0001e80000100800 */
[----:B0-----:R-:W3:Y:S04]  /*107b0*/  LDL.LU R15, [R1+0x55c] ;  /* 0x00055c00010f7983 */ /* 0x001ee80000300800 */
[----:B------:R-:W3:Y:S01]  /*107c0*/  LDL.LU R11, [R1+0x560] ;  /* 0x00056000010b7983 */ /* 0x000ee20000300800 */
[----:B--2---:R-:W-:-:S04]  /*107d0*/  IMAD.X R34, R21, 0x1, R34, P2 ;  /* 0x0000000115227824 */ /* 0x004fc800010e0622 */
[----:B------:R-:W-:-:S05]  /*107e0*/  @P3 IMAD.MOV.U32 R17, RZ, RZ, R34 ;  /* 0x000000ffff113224 */ /* 0x000fca00078e0022 */
[----:B------:R0:W2:Y:S04]  /*107f0*/  @P3 LDG.E.U8 R30, desc[UR20][R16.64] ;  /* 0x00000014101e3981 */ /* 0x0000a8000c1e1100 */
[----:B----4-:R-:W-:Y:S04]  /*10800*/  STL [R1+0x620], R32 ;  /* 0x0006202001007387 */ /* 0x010fe80000100800 */
[----:B------:R1:W-:Y:S04]  /*10810*/  STL [R1+0x350], R36 ;  /* 0x0003502401007387 */ /* 0x0003e80000100800 */
[----:B------:R4:W-:Y:S04]  /*10820*/  STL [R1+0x34c], R34 ;  /* 0x00034c2201007387 */ /* 0x0009e80000100800 */
[----:B-1----:R-:W2:Y:S04]  /*10830*/  LDL.LU R36, [R1+0x568] ;  /* 0x0005680001247983 */ /* 0x002ea80000300800 */
[----:B----4-:R-:W4:Y:S04]  /*10840*/  LDL.LU R34, [R1+0x56c] ;  /* 0x00056c0001227983 */ /* 0x010f280000300800 */
[----:B------:R-:W4:Y:S01]  /*10850*/  LDL.LU R32, [R1+0x570] ;  /* 0x0005700001207983 */ /* 0x000f220000300800 */
[----:B------:R-:W-:-:S02]  /*10860*/  ISETP.GT.AND P3, PT, R23, 0x78, PT ;  /* 0x000000781700780c */ /* 0x000fc40003f64270 */
[----:B---3--:R-:W-:Y:S02]  /*10870*/  IADD3 R11, P2, PT, R14, R11, RZ ;  /* 0x0000000b0e0b7210 */ /* 0x008fe40007f5e0ff */
[----:B------:R-:W-:-:S03]  /*10880*/  PRMT R28, RZ, 0x7610, R28 ;  /* 0x00007610ff1c7816 */ /* 0x000fc6000000001c */
[----:B------:R-:W-:-:S06]  /*10890*/  IMAD.X R15, R21, 0x1, R15, P2 ;  /* 0x00000001150f7824 */ /* 0x000fcc00010e060f */
[----:B0-----:R-:W-:Y:S02]  /*108a0*/  @P3 IMAD.MOV.U32 R16, RZ, RZ, R11 ;  /* 0x000000ffff103224 */ /* 0x001fe400078e000b */
[----:B------:R-:W-:-:S05]  /*108b0*/  @P3 IMAD.MOV.U32 R17, RZ, RZ, R15 ;  /* 0x000000ffff113224 */ /* 0x000fca00078e000f */
[----:B------:R0:W3:Y:S04]  /*108c0*/  @P3 LDG.E.U8 R28, desc[UR20][R16.64] ;  /* 0x00000014101c3981 */ /* 0x0000e8000c1e1100 */
[----:B--2---:R1:W-:Y:S04]  /*108d0*/  STL [R1+0x624], R30 ;  /* 0x0006241e01007387 */ /* 0x0043e80000100800 */
[----:B-1----:R-:W2:Y:S04]  /*108e0*/  LDL.LU R30, [R1+0x564] ;  /* 0x00056400011e7983 */ /* 0x002ea80000300800 */
[----:B------:R-:W-:Y:S04]  /*108f0*/  STL [R1+0x560], R11 ;  /* 0x0005600b01007387 */ /* 0x000fe80000100800 */
[----:B------:R1:W-:Y:S04]  /*10900*/  STL [R1+0x55c], R15 ;  /* 0x00055c0f01007387 */ /* 0x0003e80000100800 */
[----:B-1----:R-:W4:Y:S04]  /*10910*/  LDL.LU R15, [R1+0x574] ;  /* 0x00057400010f7983 */ /* 0x002f280000300800 */
[----:B------:R-:W4:Y:S01]  /*10920*/  LDL.LU R11, [R1+0x578] ;  /* 0x00057800010b7983 */ /* 0x000f220000300800 */
[----:B------:R-:W-:-:S02]  /*10930*/  ISETP.GT.AND P3, PT, R23, 0x79, PT ;  /* 0x000000791700780c */ /* 0x000fc40003f64270 */
[----:B------:R-:W-:Y:S02]  /*10940*/  IADD3 R36, P2, PT, R14, R36, RZ ;  /* 0x000000240e247210 */ /* 0x000fe40007f5e0ff */
[----:B------:R-:W-:-:S09]  /*10950*/  PRMT R26, RZ, 0x7610, R26 ;  /* 0x00007610ff1a7816 */ /* 0x000fd2000000001a */
[----:B0-----:R-:W-:Y:S01]  /*10960*/  @P3 IMAD.MOV.U32 R16, RZ, RZ, R36 ;  /* 0x000000ffff103224 */ /* 0x001fe200078e0024 */
[----:B------:R-:W-:Y:S01]  /*10970*/  PRMT R24, RZ, 0x7610, R24 ;  /* 0x00007610ff187816 */ /* 0x000fe20000000018 */
[----:B---3--:R-:W-:Y:S04]  /*10980*/  STL [R1+0x664], R28 ;  /* 0x0006641c01007387 */ /* 0x008fe80000100800 */
[----:B------:R-:W-:Y:S01]  /*10990*/  STL [R1+0x568], R36 ;  /* 0x0005682401007387 */ /* 0x000fe20000100800 */
[----:B------:R-:W-:Y:S01]  /*109a0*/  PRMT R22, RZ, 0x7610, R22 ;  /* 0x00007610ff167816 */ /* 0x000fe20000000016 */
[----:B--2---:R-:W-:-:S04]  /*109b0*/  IMAD.X R30, R21, 0x1, R30, P2 ;  /* 0x00000001151e7824 */ /* 0x004fc800010e061e */
[----:B------:R-:W-:-:S05]  /*109c0*/  @P3 IMAD.MOV.U32 R17, RZ, RZ, R30 ;  /* 0x000000ffff113224 */ /* 0x000fca00078e001e */
[----:B------:R0:W2:Y:S01]  /*109d0*/  @P3 LDG.E.U8 R26, desc[UR20][R16.64] ;  /* 0x00000014101a3981 */ /* 0x0000a2000c1e1100 */
[----:B------:R-:W-:Y:S02]  /*109e0*/  ISETP.GT.AND P3, PT, R23, 0x7a, PT ;  /* 0x0000007a1700780c */ /* 0x000fe40003f64270 */
[----:B----4-:R-:W-:-:S05]  /*109f0*/  IADD3 R32, P2, PT, R14, R32, RZ ;  /* 0x000000200e207210 */ /* 0x010fca0007f5e0ff */
[----:B------:R-:W-:-:S06]  /*10a00*/  IMAD.X R34, R21, 0x1, R34, P2 ;  /* 0x0000000115227824 */ /* 0x000fcc00010e0622 */
[----:B0-----:R-:W-:Y:S02]  /*10a10*/  @P3 IMAD.MOV.U32 R16, RZ, RZ, R32 ;  /* 0x000000ffff103224 */ /* 0x001fe400078e0020 */
[----:B------:R-:W-:-:S05]  /*10a20*/  @P3 IMAD.MOV.U32 R17, RZ, RZ, R34 ;  /* 0x000000ffff113224 */ /* 0x000fca00078e0022 */
[----:B------:R0:W3:Y:S01]  /*10a30*/  @P3 LDG.E.U8 R24, desc[UR20][R16.64] ;  /* 0x0000001410183981 */ /* 0x0000e2000c1e1100 */
[----:B------:R-:W-:Y:S02]  /*10a40*/  ISETP.GT.AND P3, PT, R23, 0x7b, PT ;  /* 0x0000007b1700780c */ /* 0x000fe40003f64270 */
[----:B------:R-:W-:Y:S01]  /*10a50*/  IADD3 R11, P2, PT, R14, R11, RZ ;  /* 0x0000000b0e0b7210 */ /* 0x000fe20007f5e0ff */
[----:B------:R-:W-:Y:S04]  /*10a60*/  STL [R1+0x564], R30 ;  /* 0x0005641e01007387 */ /* 0x000fe80000100800 */
[----:B------:R1:W-:Y:S01]  /*10a70*/  STL [R1+0x570], R32 ;  /* 0x0005702001007387 */ /* 0x0003e20000100800 */
[----:B------:R-:W-:-:S03]  /*10a80*/  IMAD.X R15, R21, 0x1, R15, P2 ;  /* 0x00000001150f7824 */ /* 0x000fc600010e060f */
[----:B------:R-:W-:Y:S04]  /*10a90*/  STL [R1+0x56c], R34 ;  /* 0x00056c2201007387 */ /* 0x000fe80000100800 */
[----:B-1----:R-:W4:Y:S04]  /*10aa0*/  LDL.LU R32, [R1+0x57c] ;  /* 0x00057c0001207983 */ /* 0x002f280000300800 */
[----:B------:R-:W2:Y:S01]  /*10ab0*/  LDL.LU R30, [R1+0x580] ;  /* 0x00058000011e7983 */ /* 0x000ea20000300800 */
[----:B0-----:R-:W-:Y:S02]  /*10ac0*/  @P3 IMAD.MOV.U32 R16, RZ, RZ, R11 ;  /* 0x000000ffff103224 */ /* 0x001fe400078e000b */
[----:B------:R-:W-:-:S05]  /*10ad0*/  @P3 IMAD.MOV.U32 R17, RZ, RZ, R15 ;  /* 0x000000ffff113224 */ /* 0x000fca00078e000f */
[----:B------:R0:W4:Y:S01]  /*10ae0*/  @P3 LDG.E.U8 R22, desc[UR20][R16.64] ;  /* 0x0000001410163981 */ /* 0x000122000c1e1100 */
[----:B------:R-:W-:Y:S02]  /*10af0*/  ISETP.GT.AND P3, PT, R23, 0x7c, PT ;  /* 0x0000007c1700780c */ /* 0x000fe40003f64270 */
[----:B------:R-:W-:Y:S01]  /*10b00*/  PRMT R20, RZ, 0x7610, R20 ;  /* 0x00007610ff147816 */ /* 0x000fe20000000014 */
[----:B---3--:R-:W-:Y:S04]  /*10b10*/  STL [R1+0x658], R24 ;  /* 0x0006581801007387 */ /* 0x008fe80000100800 */
[----:B------:R1:W-:Y:S04]  /*10b20*/  STL [R1+0x578], R11 ;  /* 0x0005780b01007387 */ /* 0x0003e80000100800 */
[----:B------:R3:W-:Y:S01]  /*10b30*/  STL [R1+0x574], R15 ;  /* 0x0005740f01007387 */ /* 0x0007e20000100800 */
[----:B-1----:R-:W-:-:S03]  /*10b40*/  IMAD.MOV.U32 R11, RZ, RZ, R19 ;  /* 0x000000ffff0b7224 */ /* 0x002fc600078e0013 */
[----:B------:R-:W4:Y:S01]  /*10b50*/  LDL.LU R19, [R1+0x354] ;  /* 0x0003540001137983 */ /* 0x000f220000300800 */
[----:B---3--:R-:W-:-:S03]  /*10b60*/  IMAD.MOV.U32 R15, RZ, RZ, R18 ;  /* 0x000000ffff0f7224 */ /* 0x008fc600078e0012 */
[----:B------:R-:W3:Y:S01]  /*10b70*/  LDL.LU R18, [R1+0x358] ;  /* 0x0003580001127983 */ /* 0x000ee20000300800 */
[----:B--2---:R-:W-:-:S03]  /*10b80*/  IADD3 R30, P2, PT, R14, R30, RZ ;  /* 0x0000001e0e1e7210 */ /* 0x004fc60007f5e0ff */
[----:B------:R-:W2:Y:S02]  /*10b90*/  LDL.LU R28, [R1+0x360] ;  /* 0x00036000011c7983 */ /* 0x000ea40000300800 */
[----:B----4-:R-:W-:Y:S02]  /*10ba0*/  IMAD.X R32, R21, 0x1, R32, P2 ;  /* 0x0000000115207824 */ /* 0x010fe400010e0620 */
[----:B0-----:R-:W-:Y:S01]  /*10bb0*/  @P3 IMAD.MOV.U32 R16, RZ, RZ, R30 ;  /* 0x000000ffff103224 */ /* 0x001fe200078e001e */
[----:B------:R-:W-:Y:S01]  /*10bc0*/  STL [R1+0x65c], R22 ;  /* 0x00065c1601007387 */ /* 0x000fe20000100800 */
[----:B------:R-:W-:-:S03]  /*10bd0*/  @P3 IMAD.MOV.U32 R17, RZ, RZ, R32 ;  /* 0x000000ffff113224 */ /* 0x000fc600078e0020 */
[----:B------:R0:W-:Y:S04]  /*10be0*/  STL [R1+0x580], R30 ;  /* 0x0005801e01007387 */ /* 0x0001e80000100800 */
[----:B------:R1:W-:Y:S04]  /*10bf0*/  STL [R1+0x57c], R32 ;  /* 0x00057c2001007387 */ /* 0x0003e80000100800 */
[----:B------:R4:W2:Y:S04]  /*10c00*/  @P3 LDG.E.U8 R20, desc[UR20][R16.64] ;  /* 0x0000001410143981 */ /* 0x0008a8000c1e1100 */
[----:B0-----:R-:W2:Y:S01]  /*10c10*/  LDL.LU R30, [R1+0x35c] ;  /* 0x00035c00011e7983 */ /* 0x001ea20000300800 */
[----:B-1----:R-:W0:Y:S01]  /*10c20*/  S2R R32, SR_TID.X ;  /* 0x0000000000207919 */ /* 0x002e220000002100 */
[----:B------:R-:W-:-:S02]  /*10c30*/  ISETP.GT.AND P3, PT, R23, 0x7d, PT ;  /* 0x0000007d1700780c */ /* 0x000fc40003f64270 */
[----:B----4-:R-:W-:Y:S01]  /*10c40*/  PRMT R16, RZ, 0x7610, R16 ;  /* 0x00007610ff107816 */ /* 0x010fe20000000010 */
[----:B------:R-:W4:Y:S01]  /*10c50*/  LDL.LU R24, [R1+0x364] ;  /* 0x0003640001187983 */ /* 0x000f220000300800 */
[----:B------:R-:W-:-:S03]  /*10c60*/  ISETP.GT.AND P4, PT, R23, 0x7e, PT ;  /* 0x0000007e1700780c */ /* 0x000fc60003f84270 */
[----:B------:R-:W4:Y:S01]  /*10c70*/  LDL.LU R22, [R1+0x368] ;  /* 0x0003680001167983 */ /* 0x000f220000300800 */
[----:B0-----:R-:W-:Y:S02]  /*10c80*/  LOP3.LUT R17, R32, 0x7f, RZ, 0xc0, !PT ;  /* 0x0000007f20117812 */ /* 0x001fe400078ec0ff */
[----:B---3--:R-:W-:-:S05]  /*10c90*/  IADD3 R18, P2, PT, R14, R18, RZ ;  /* 0x000000120e127210 */ /* 0x008fca0007f5e0ff */
[----:B------:R-:W-:-:S05]  /*10ca0*/  IMAD.X R19, R21, 0x1, R19, P2 ;  /* 0x0000000115137824 */ /* 0x000fca00010e0613 */
[----:B------:R0:W3:Y:S01]  /*10cb0*/  @P3 LDG.E.U8 R16, desc[UR20][R18.64] ;  /* 0x0000001412103981 */ /* 0x0000e2000c1e1100 */
[----:B--2---:R-:W-:Y:S02]  /*10cc0*/  IADD3 R28, P3, PT, R14, R28, RZ ;  /* 0x0000001c0e1c7210 */ /* 0x004fe40007f7e0ff */
[----:B------:R-:W-:Y:S02]  /*10cd0*/  ISETP.GE.AND P2, PT, R17, R23, PT ;  /* 0x000000171100720c */ /* 0x000fe40003f46270 */
[----:B------:R-:W-:Y:S01]  /*10ce0*/  PRMT R17, RZ, 0x7610, R17 ;  /* 0x00007610ff117816 */ /* 0x000fe20000000011 */
[----:B------:R-:W-:Y:S01]  /*10cf0*/  STL [R1+0x650], R20 ;  /* 0x0006501401007387 */ /* 0x000fe20000100800 */
[----:B------:R-:W-:-:S03]  /*10d00*/  IMAD.X R30, R21, 0x1, R30, P3 ;  /* 0x00000001151e7824 */ /* 0x000fc600018e061e */
[----:B------:R0:W-:Y:S04]  /*10d10*/  STL [R1+0x358], R18 ;  /* 0x0003581201007387 */ /* 0x0001e80000100800 */
[----:B------:R1:W-:Y:S01]  /*10d20*/  STL [R1+0x354], R19 ;  /* 0x0003541301007387 */ /* 0x0003e20000100800 */
[----:B0-----:R-:W-:Y:S02]  /*10d30*/  @P4 IMAD.MOV.U32 R18, RZ, RZ, R28 ;  /* 0x000000ffff124224 */ /* 0x001fe400078e001c */
[----:B-1----:R-:W-:-:S05]  /*10d40*/  @P4 IMAD.MOV.U32 R19, RZ, RZ, R30 ;  /* 0x000000ffff134224 */ /* 0x002fca00078e001e */
[----:B------:R0:W2:Y:S01]  /*10d50*/  @P4 LDG.E.U8 R17, desc[UR20][R18.64] ;  /* 0x0000001412114981 */ /* 0x0000a2000c1e1100 */
[----:B------:R-:W-:Y:S02]  /*10d60*/  ISETP.GT.AND P5, PT, R23, 0x7f, PT ;  /* 0x0000007f1700780c */ /* 0x000fe40003fa4270 */
[----:B----4-:R-:W-:-:S05]  /*10d70*/  IADD3 R22, P3, PT, R14, R22, RZ ;  /* 0x000000160e167210 */ /* 0x010fca0007f7e0ff */
[----:B------:R-:W-:Y:S01]  /*10d80*/  IMAD.X R24, R21, 0x1, R24, P3 ;  /* 0x0000000115187824 */ /* 0x000fe200018e0618 */
[----:B------:R-:W-:-:S05]  /*10d90*/  PRMT R21, RZ, 0x7610, R21 ;  /* 0x00007610ff157816 */ /* 0x000fca0000000015 */
[----:B0-----:R-:W-:Y:S02]  /*10da0*/  @P5 IMAD.MOV.U32 R18, RZ, RZ, R22 ;  /* 0x000000ffff125224 */ /* 0x001fe400078e0016 */
[----:B------:R-:W-:-:S05]  /*10db0*/  @P5 IMAD.MOV.U32 R19, RZ, RZ, R24 ;  /* 0x000000ffff135224 */ /* 0x000fca00078e0018 */
[----:B------:R0:W4:Y:S01]  /*10dc0*/  @P5 LDG.E.U8 R21, desc[UR20][R18.64] ;  /* 0x0000001412155981 */ /* 0x000122000c1e1100 */
[----:B------:R-:W-:Y:S01]  /*10dd0*/  BAR.SYNC.DEFER_BLOCKING 0x0 ;  /* 0x0000000000007b1d */ /* 0x000fe20000010000 */
[----:B------:R-:W-:-:S04]  /*10de0*/  USHF.L.U32 UR4, UR60, 0x7, URZ ;  /* 0x000000073c047899 */ /* 0x000fc800080006ff */
[----:B------:R-:W-:Y:S02]  /*10df0*/  USHF.R.S32.HI UR6, URZ, 0x1f, UR4 ;  /* 0x0000001fff067899 */ /* 0x000fe40008011404 */
[----:B------:R-:W-:-:S04]  /*10e00*/  IADD3 R10, P3, PT, R10, UR4, RZ ;  /* 0x000000040a0a7c10 */ /* 0x000fc8000ff7e0ff */
[----:B------:R-:W-:Y:S01]  /*10e10*/  IADD3.X R9, PT, PT, R9, UR6, RZ, P3, !PT ;  /* 0x0000000609097c10 */ /* 0x000fe20009ffe4ff */
[----:B0-----:R-:W-:Y:S01]  /*10e20*/  @!P2 IMAD.MOV.U32 R18, RZ, RZ, R10 ;  /* 0x000000ffff12a224 */ /* 0x001fe200078e000a */
[----:B------:R-:W-:-:S03]  /*10e30*/  PRMT R23, RZ, 0x7610, R23 ;  /* 0x00007610ff177816 */ /* 0x000fc60000000017 */
[----:B------:R-:W-:-:S05]  /*10e40*/  @!P2 IMAD.MOV.U32 R19, RZ, RZ, R9 ;  /* 0x000000ffff13a224 */ /* 0x000fca00078e0009 */
[----:B------:R0:W4:Y:S04]  /*10e50*/  @!P2 LDG.E.U8 R23, desc[UR20][R18.64] ;  /* 0x000000141217a981 */ /* 0x000128000c1e1100 */
[----:B---3--:R-:W-:Y:S04]  /*10e60*/  STL [R1+0x660], R16 ;  /* 0x0006601001007387 */ /* 0x008fe80000100800 */
[----:B------:R-:W-:Y:S04]  /*10e70*/  STL [R1+0x360], R28 ;  /* 0x0003601c01007387 */ /* 0x000fe80000100800 */
[----:B------:R-:W-:Y:S04]  /*10e80*/  STL [R1+0x35c], R30 ;  /* 0x00035c1e01007387 */ /* 0x000fe80000100800 */
[----:B--2---:R1:W-:Y:S04]  /*10e90*/  STL [R1+0x628], R17 ;  /* 0x0006281101007387 */ /* 0x0043e80000100800 */
[----:B------:R2:W-:Y:S04]  /*10ea0*/  STL [R1+0x62c], R14 ;  /* 0x00062c0e01007387 */ /* 0x0005e80000100800 */
[----:B------:R-:W-:Y:S04]  /*10eb0*/  STL [R1+0x368], R22 ;  /* 0x0003681601007387 */ /* 0x000fe80000100800 */
[----:B------:R-:W-:Y:S04]  /*10ec0*/  STL [R1+0x364], R24 ;  /* 0x0003641801007387 */ /* 0x000fe80000100800 */
[----:B-1----:R-:W3:Y:S04]  /*10ed0*/  LDL.LU R17, [R1+0x198] ;  /* 0x0001980001117983 */ /* 0x002ee80000300800 */
[----:B------:R-:W3:Y:S04]  /*10ee0*/  LDL.LU R20, [R1+0x194] ;  /* 0x0001940001147983 */ /* 0x000ee80000300800 */
[----:B------:R-:W3:Y:S04]  /*10ef0*/  LDL.LU R16, [R1+0x19c] ;  /* 0x00019c0001107983 */ /* 0x000ee80000300800 */
[----:B--2---:R-:W2:Y:S01]  /*10f00*/  LDL.LU R14, [R1+0x1a0] ;  /* 0x0001a000010e7983 */ /* 0x004ea20000300800 */
[----:B------:R-:W-:-:S04]  /*10f10*/  IADD3 R8, P3, PT, R8, UR4, RZ ;  /* 0x0000000408087c10 */ /* 0x000fc8000ff7e0ff */
[----:B------:R-:W-:Y:S02]  /*10f20*/  IADD3.X R7, PT, PT, R7, UR6, RZ, P3, !PT ;  /* 0x0000000607077c10 */ /* 0x000fe40009ffe4ff */
[----:B------:R-:W-:Y:S01]  /*10f30*/  IADD3 R6, P3, PT, R6, UR4, RZ ;  /* 0x0000000406067c10 */ /* 0x000fe2000ff7e0ff */
[----:B0-----:R-:W-:Y:S01]  /*10f40*/  @!P2 IMAD.MOV.U32 R18, RZ, RZ, R8 ;  /* 0x000000ffff12a224 */ /* 0x001fe200078e0008 */
[----:B------:R-:W-:Y:S01]  /*10f50*/  PRMT R25, RZ, 0x7610, R25 ;  /* 0x00007610ff197816 */ /* 0x000fe20000000019 */
[----:B------:R-:W-:Y:S01]  /*10f60*/  @!P2 IMAD.MOV.U32 R19, RZ, RZ, R7 ;  /* 0x000000ffff13a224 */ /* 0x000fe200078e0007 */
[----:B------:R-:W-:Y:S02]  /*10f70*/  IADD3.X R5, PT, PT, R5, UR6, RZ, P3, !PT ;  /* 0x0000000605057c10 */ /* 0x000fe40009ffe4ff */
[----:B------:R-:W-:Y:S02]  /*10f80*/  PRMT R27, RZ, 0x7610, R27 ;  /* 0x00007610ff1b7816 */ /* 0x000fe4000000001b */
[----:B------:R0:W2:Y:S01]  /*10f90*/  @!P2 LDG.E.U8 R25, desc[UR20][R18.64] ;  /* 0x000000141219a981 */ /* 0x0000a2000c1e1100 */
[----:B------:R-:W-:Y:S01]  /*10fa0*/  PRMT R29, RZ, 0x7610, R29 ;  /* 0x00007610ff1d7816 */ /* 0x000fe2000000001d */
[----:B0-----:R-:W-:-:S02]  /*10fb0*/  @!P2 IMAD.MOV.U32 R18, RZ, RZ, R6 ;  /* 0x000000ffff12a224 */ /* 0x001fc400078e0006 */
[----:B------:R-:W-:-:S05]  /*10fc0*/  @!P2 IMAD.MOV.U32 R19, RZ, RZ, R5 ;  /* 0x000000ffff13a224 */ /* 0x000fca00078e0005 */
[----:B------:R0:W2:Y:S01]  /*10fd0*/  @!P2 LDG.E.U8 R27, desc[UR20][R18.64] ;  /* 0x00000014121ba981 */ /* 0x0000a2000c1e1100 */
[----:B------:R-:W-:-:S03]  /*10fe0*/  PRMT R31, RZ, 0x7610, R31 ;  /* 0x00007610ff1f7816 */ /* 0x000fc6000000001f */
[----:B----4-:R-:W-:Y:S04]  /*10ff0*/  STL [R1+0x630], R21 ;  /* 0x0006301501007387 */ /* 0x010fe80000100800 */
[----:B------:R-:W-:Y:S04]  /*11000*/  STL [R1+0x638], R10 ;  /* 0x0006380a01007387 */ /* 0x000fe80000100800 */
[----:B------:R-:W-:Y:S04]  /*11010*/  STL [R1+0x634], R9 ;  /* 0x0006340901007387 */ /* 0x000fe80000100800 */
[----:B------:R-:W-:Y:S04]  /*11020*/  STL [R1+0x63c], R23 ;  /* 0x00063c1701007387 */ /* 0x000fe80000100800 */
[----:B------:R-:W-:Y:S01]  /*11030*/  STL [R1+0x640], R7 ;  /* 0x0006400701007387 */ /* 0x000fe20000100800 */
[----:B---3--:R-:W-:-:S04]  /*11040*/  IADD3 R17, P3, PT, R17, UR4, RZ ;  /* 0x0000000411117c10 */ /* 0x008fc8000ff7e0ff */
[----:B------:R-:W-:Y:S02]  /*11050*/  IADD3.X R20, PT, PT, R20, UR6, RZ, P3, !PT ;  /* 0x0000000614147c10 */ /* 0x000fe40009ffe4ff */
[----:B------:R-:W-:Y:S01]  /*11060*/  IADD3 R4, P3, PT, R4, UR4, RZ ;  /* 0x0000000404047c10 */ /* 0x000fe2000ff7e0ff */
[----:B0-----:R-:W-:Y:S02]  /*11070*/  @!P2 IMAD.MOV.U32 R18, RZ, RZ, R17 ;  /* 0x000000ffff12a224 */ /* 0x001fe400078e0011 */
[----:B------:R-:W-:Y:S01]  /*11080*/  @!P2 IMAD.MOV.U32 R19, RZ, RZ, R20 ;  /* 0x000000ffff13a224 */ /* 0x000fe200078e0014 */
[----:B------:R-:W-:Y:S02]  /*11090*/  IADD3.X R3, PT, PT, R3, UR6, RZ, P3, !PT ;  /* 0x0000000603037c10 */ /* 0x000fe40009ffe4ff */
[----:B--2---:R-:W-:Y:S02]  /*110a0*/  IADD3 R14, P3, PT, R14, UR4, RZ ;  /* 0x000000040e0e7c10 */ /* 0x004fe4000ff7e0ff */
[----:B------:R0:W2:Y:S02]  /*110b0*/  @!P2 LDG.E.U8 R29, desc[UR20][R18.64] ;  /* 0x00000014121da981 */ /* 0x0000a4000c1e1100 */
[----:B------:R-:W-:-:S02]  /*110c0*/  IADD3.X R16, PT, PT, R16, UR6, RZ, P3, !PT ;  /* 0x0000000610107c10 */ /* 0x000fc40009ffe4ff */
[----:B------:R-:W-:Y:S01]  /*110d0*/  STL [R1+0x198], R17 ;  /* 0x0001981101007387 */ /* 0x000fe20000100800 */
[----:B0-----:R-:W-:Y:S02]  /*110e0*/  @!P2 IMAD.MOV.U32 R18, RZ, RZ, R4 ;  /* 0x000000ffff12a224 */ /* 0x001fe400078e0004 */
[----:B------:R-:W-:Y:S01]  /*110f0*/  @!P2 IMAD.MOV.U32 R19, RZ, RZ, R3 ;  /* 0x000000ffff13a224 */ /* 0x000fe200078e0003 */
[----:B------:R-:W-:Y:S04]  /*11100*/  STL [R1+0x194], R20 ;  /* 0x0001941401007387 */ /* 0x000fe80000100800 */
[----:B------:R0:W3:Y:S04]  /*11110*/  @!P2 LDG.E.U8 R31, desc[UR20][R18.64] ;  /* 0x00000014121fa981 */ /* 0x0000e8000c1e1100 */
[----:B------:R1:W-:Y:S04]  /*11120*/  STL [R1+0x1a0], R14 ;  /* 0x0001a00e01007387 */ /* 0x0003e80000100800 */
[----:B------:R-:W-:Y:S01]  /*11130*/  STL [R1+0x19c], R16 ;  /* 0x00019c1001007387 */ /* 0x000fe20000100800 */
[----:B0-----:R-:W-:-:S03]  /*11140*/  @!P2 IMAD.MOV.U32 R18, RZ, RZ, R14 ;  /* 0x000000ffff12a224 */ /* 0x001fc600078e000e */
[----:B-1----:R-:W4:Y:S04]  /*11150*/  LDL.LU R14, [R1+0x1a4] ;  /* 0x0001a400010e7983 */ /* 0x002f280000300800 */
[----:B------:R-:W2:Y:S01]  /*11160*/  LDL.LU R10, [R1+0x1a8] ;  /* 0x0001a800010a7983 */ /* 0x000ea20000300800 */
[----:B------:R-:W-:Y:S01]  /*11170*/  IADD3 R2, P3, PT, R2, UR4, RZ ;  /* 0x0000000402027c10 */ /* 0x000fe2000ff7e0ff */
[----:B------:R-:W-:Y:S01]  /*11180*/  @!P2 IMAD.MOV.U32 R19, RZ, RZ, R16 ;  /* 0x000000ffff13a224 */ /* 0x000fe200078e0010 */
[----:B------:R-:W-:Y:S01]  /*11190*/  PRMT R33, RZ, 0x7610, R33 ;  /* 0x00007610ff217816 */ /* 0x000fe20000000021 */
[----:B------:R-:W3:Y:S01]  /*111a0*/  LDL.LU R7, [R1+0x12c] ;  /* 0x00012c0001077983 */ /* 0x000ee20000300800 */
[----:B------:R-:W-:Y:S02]  /*111b0*/  IADD3.X R0, PT, PT, R0, UR6, RZ, P3, !PT ;  /* 0x0000000600007c10 */ /* 0x000fe40009ffe4ff */
[----:B------:R-:W-:Y:S01]  /*111c0*/  PRMT R35, RZ, 0x7610, R35 ;  /* 0x00007610ff237816 */ /* 0x000fe20000000023 */
[----:B------:R-:W3:Y:S04]  /*111d0*/  LDL.LU R23, [R1+0x10c] ;  /* 0x00010c0001177983 */ /* 0x000ee80000300800 */
[----:B------:R0:W3:Y:S01]  /*111e0*/  @!P2 LDG.E.U8 R33, desc[UR20][R18.64] ;  /* 0x000000141221a981 */ /* 0x0000e2000c1e1100 */
[----:B------:R-:W-:-:S03]  /*111f0*/  IMAD.MOV.U32 R28, RZ, RZ, R15 ;  /* 0x000000ffff1c7224 */ /* 0x000fc600078e000f */
[----:B------:R-:W3:Y:S01]  /*11200*/  LDL.LU R9, [R1+0xec] ;  /* 0x0000ec0001097983 */ /* 0x000ee20000300800 */
[----:B------:R-:W-:-:S03]  /*11210*/  PRMT R37, RZ, 0x7610, R37 ;  /* 0x00007610ff257816 */ /* 0x000fc60000000025 */
[----:B------:R-:W3:Y:S01]  /*11220*/  LDL.LU R20, [R1+0xcc] ;  /* 0x0000cc0001147983 */ /* 0x000ee20000300800 */
[----:B0-----:R-:W-:Y:S02]  /*11230*/  @!P2 IMAD.MOV.U32 R18, RZ, RZ, R2 ;  /* 0x000000ffff12a224 */ /* 0x001fe400078e0002 */
[----:B------:R-:W-:Y:S01]  /*11240*/  @!P2 IMAD.MOV.U32 R19, RZ, RZ, R0 ;  /* 0x000000ffff13a224 */ /* 0x000fe200078e0000 */
[----:B------:R-:W3:Y:S01]  /*11250*/  LDL.LU R32, [R1+0xac] ;  /* 0x0000ac0001207983 */ /* 0x000ee20000300800 */
[----:B------:R-:W-:-:S03]  /*11260*/  IMAD.MOV.U32 R15, RZ, RZ, R12 ;  /* 0x000000ffff0f7224 */ /* 0x000fc600078e000c */
[----:B------:R-:W3:Y:S04]  /*11270*/  LDL.LU R34, [R1+0x8c] ;  /* 0x00008c0001227983 */ /* 0x000ee80000300800 */
[----:B------:R0:W3:Y:S04]  /*11280*/  @!P2 LDG.E.U8 R35, desc[UR20][R18.64] ;  /* 0x000000141223a981 */ /* 0x0000e8000c1e1100 */
[----:B------:R-:W3:Y:S04]  /*11290*/  LDL.LU R36, [R1+0x6c] ;  /* 0x00006c0001247983 */ /* 0x000ee80000300800 */
[----:B------:R-:W3:Y:S04]  /*112a0*/  LDL.LU R12, [R1+0x4c] ;  /* 0x00004c00010c7983 */ /* 0x000ee80000300800 */
[----:B------:R-:W-:Y:S04]  /*112b0*/  STS.U8 [R13+UR9+0x8000], R11 ;  /* 0x0080000b0d007988 */ /* 0x000fe80008000009 */
[----:B------:R-:W-:Y:S04]  /*112c0*/  STS.U8 [R13+UR9+0x8400], R15 ;  /* 0x0084000f0d007988 */ /* 0x000fe80008000009 */
[----:B------:R-:W-:Y:S01]  /*112d0*/  STS.U8 [R13+UR9+0x8800], R28 ;  /* 0x0088001c0d007988 */ /* 0x000fe20008000009 */
[----:B--2---:R-:W-:-:S04]  /*112e0*/  IADD3 R10, P3, PT, R10, UR4, RZ ;  /* 0x000000040a0a7c10 */ /* 0x004fc8000ff7e0ff */
[----:B----4-:R-:W-:Y:S01]  /*112f0*/  IADD3.X R14, PT, PT, R14, UR6, RZ, P3, !PT ;  /* 0x000000060e0e7c10 */ /* 0x010fe20009ffe4ff */
[----:B0-----:R-:W-:Y:S01]  /*11300*/  @!P2 IMAD.MOV.U32 R18, RZ, RZ, R10 ;  /* 0x000000ffff12a224 */ /* 0x001fe200078e000a */
[----:B------:R0:W-:Y:S03]  /*11310*/  STL [R1+0x1a8], R10 ;  /* 0x0001a80a01007387 */ /* 0x0001e60000100800 */
[----:B------:R-:W-:Y:S01]  /*11320*/  @!P2 IMAD.MOV.U32 R19, RZ, RZ, R14 ;  /* 0x000000ffff13a224 */ /* 0x000fe200078e000e */
[----:B------:R1:W-:Y:S04]  /*11330*/  STL [R1+0x1a4], R14 ;  /* 0x0001a40e01007387 */ /* 0x0003e80000100800 */
[----:B------:R2:W4:Y:S04]  /*11340*/  @!P2 LDG.E.U8 R37, desc[UR20][R18.64] ;  /* 0x000000141225a981 */ /* 0x000528000c1e1100 */
[----:B0-----:R-:W2:Y:S04]  /*11350*/  LDL.LU R10, [R1+0x2c] ;  /* 0x00002c00010a7983 */ /* 0x001ea80000300800 */
[----:B------:R-:W4:Y:S04]  /*11360*/  LDL.LU R21, [R1+0xc] ;  /* 0x00000c0001157983 */ /* 0x000f280000300800 */
[----:B------:R-:W4:Y:S04]  /*11370*/  LDL.LU R18, [R1+0x16c] ;  /* 0x00016c0001127983 */ /* 0x000f280000300800 */
[----:B------:R-:W4:Y:S04]  /*11380*/  LDL.LU R19, [R1+0x14c] ;  /* 0x00014c0001137983 */ /* 0x000f280000300800 */
[----:B-1----:R-:W4:Y:S04]  /*11390*/  LDL.LU R14, [R1+0x5d8] ;  /* 0x0005d800010e7983 */ /* 0x002f280000300800 */
[----:B------:R-:W4:Y:S04]  /*113a0*/  LDL.LU R17, [R1+0x5b8] ;  /* 0x0005b80001117983 */ /* 0x000f280000300800 */
[----:B------:R-:W4:Y:S04]  /*113b0*/  LDL.LU R16, [R1+0x188] ;  /* 0x0001880001107983 */ /* 0x000f280000300800 */
[----:B------:R-:W4:Y:S04]  /*113c0*/  LDL.LU R22, [R1+0x168] ;  /* 0x0001680001167983 */ /* 0x000f280000300800 */
[----:B------:R-:W4:Y:S04]  /*113d0*/  LDL.LU R24, [R1+0x148] ;  /* 0x0001480001187983 */ /* 0x000f280000300800 */
[----:B------:R-:W4:Y:S04]  /*113e0*/  LDL.LU R30, [R1+0x128] ;  /* 0x00012800011e7983 */ /* 0x000f280000300800 */
[----:B------:R-:W4:Y:S04]  /*113f0*/  LDL.LU R11, [R1+0x108] ;  /* 0x00010800010b7983 */ /* 0x000f280000300800 */
[----:B------:R-:W4:Y:S04]  /*11400*/  LDL.LU R15, [R1+0xe8] ;  /* 0x0000e800010f7983 */ /* 0x000f280000300800 */
[----:B------:R-:W4:Y:S04]  /*11410*/  LDL.LU R28, [R1+0x664] ;  /* 0x00066400011c7983 */ /* 0x000f280000300800 */
[----:B---3--:R-:W-:Y:S04]  /*11420*/  STS.U8 [R13+UR9+0x9400], R7 ;  /* 0x009400070d007988 */ /* 0x008fe80008000009 */
[----:B------:R-:W-:Y:S04]  /*11430*/  STS.U8 [R13+UR9+0x9800], R23 ;  /* 0x009800170d007988 */ /* 0x000fe80008000009 */
[----:B------:R-:W-:Y:S04]  /*11440*/  STS.U8 [R13+UR9+0xa000], R20 ;  /* 0x00a000140d007988 */ /* 0x000fe80008000009 */
[----:B------:R0:W-:Y:S04]  /*11450*/  STS.U8 [R13+UR9+0xb000], R12 ;  /* 0x00b0000c0d007988 */ /* 0x0001e80008000009 */
[----:B------:R-:W-:Y:S04]  /*11460*/  STS.U8 [R13+UR9+0xa400], R32 ;  /* 0x00a400200d007988 */ /* 0x000fe80008000009 */
[----:B------:R-:W-:Y:S01]  /*11470*/  STS.U8 [R13+UR9+0xa800], R34 ;  /* 0x00a800220d007988 */ /* 0x000fe20008000009 */
[----:B0-----:R-:W-:-:S03]  /*11480*/  LOP3.LUT R12, R13, 0x10, RZ, 0x3c, !PT ;  /* 0x000000100d0c7812 */ /* 0x001fc600078e3cff */
[----:B------:R-:W-:Y:S04]  /*11490*/  STS.U8 [R13+UR9+0xac00], R36 ;  /* 0x00ac00240d007988 */ /* 0x000fe80008000009 */
[----:B------:R-:W-:Y:S04]  /*114a0*/  STS.U8 [R13+UR9+0x9c00], R9 ;  /* 0x009c00090d007988 */ /* 0x000fe80008000009 */
[----:B--2---:R-:W-:Y:S04]  /*114b0*/  STS.U8 [R13+UR9+0xb400], R10 ;  /* 0x00b4000a0d007988 */ /* 0x004fe80008000009 */
[----:B----4-:R-:W-:Y:S04]  /*114c0*/  STS.U8 [R13+UR9+0xb800], R21 ;  /* 0x00b800150d007988 */ /* 0x010fe80008000009 */
[----:B------:R0:W-:Y:S04]  /*114d0*/  STS.U8 [R13+UR9+0x9000], R19 ;  /* 0x009000130d007988 */ /* 0x0001e80008000009 */
[----:B0-----:R-:W2:Y:S04]  /*114e0*/  LDL.LU R19, [R1+0xc8] ;  /* 0x0000c80001137983 */ /* 0x001ea80000300800 */
[----:B------:R-:W3:Y:S04]  /*114f0*/  LDL.LU R7, [R1+0xa8] ;  /* 0x0000a80001077983 */ /* 0x000ee80000300800 */
[----:B------:R-:W4:Y:S04]  /*11500*/  LDL.LU R23, [R1+0x88] ;  /* 0x0000880001177983 */ /* 0x000f280000300800 */
[----:B------:R-:W4:Y:S04]  /*11510*/  LDL.LU R20, [R1+0x68] ;  /* 0x0000680001147983 */ /* 0x000f280000300800 */
[----:B------:R-:W4:Y:S04]  /*11520*/  LDL.LU R32, [R1+0x48] ;  /* 0x0000480001207983 */ /* 0x000f280000300800 */
[----:B------:R-:W4:Y:S04]  /*11530*/  LDL.LU R34, [R1+0x28] ;  /* 0x0000280001227983 */ /* 0x000f280000300800 */
[----:B------:R-:W4:Y:S04]  /*11540*/  LDL.LU R36, [R1+0x8] ;  /* 0x0000080001247983 */ /* 0x000f280000300800 */
[----:B------:R-:W-:Y:S04]  /*11550*/  STS.U8 [R13+UR9+0x8c00], R18 ;  /* 0x008c00120d007988 */ /* 0x000fe80008000009 */
[----:B------:R-:W-:Y:S04]  /*11560*/  STS.U8 [R13+UR9+0xbc00], R28 ;  /* 0x00bc001c0d007988 */ /* 0x000fe80008000009 */
[----:B------:R-:W-:Y:S04]  /*11570*/  STS.U8 [R12+UR9+0x8080], R14 ;  /* 0x0080800e0c007988 */ /* 0x000fe80008000009 */
[----:B------:R-:W-:Y:S04]  /*11580*/  STS.U8 [R12+UR9+0x8480], R17 ;  /* 0x008480110c007988 */ /* 0x000fe80008000009 */
[----:B------:R-:W-:Y:S04]  /*11590*/  STS.U8 [R12+UR9+0x8880], R16 ;  /* 0x008880100c007988 */ /* 0x000fe80008000009 */
[----:B------:R-:W-:Y:S04]  /*115a0*/  STS.U8 [R12+UR9+0x8c80], R22 ;  /* 0x008c80160c007988 */ /* 0x000fe80008000009 */
[----:B------:R-:W-:Y:S04]  /*115b0*/  STS.U8 [R12+UR9+0x9080], R24 ;  /* 0x009080180c007988 */ /* 0x000fe80008000009 */
[----:B------:R-:W-:Y:S04]  /*115c0*/  STS.U8 [R12+UR9+0x9480], R30 ;  /* 0x0094801e0c007988 */ /* 0x000fe80008000009 */
[----:B------:R0:W-:Y:S04]  /*115d0*/  STS.U8 [R12+UR9+0x9880], R11 ;  /* 0x0098800b0c007988 */ /* 0x0001e80008000009 */
[----:B0-----:R-:W4:Y:S04]  /*115e0*/  LDL.LU R11, [R1+0x5d4] ;  /* 0x0005d400010b7983 */ /* 0x001f280000300800 */
[----:B------:R-:W4:Y:S04]  /*115f0*/  LDL.LU R16, [R1+0x5b4] ;  /* 0x0005b40001107983 */ /* 0x000f280000300800 */
[----:B------:R-:W4:Y:S04]  /*11600*/  LDL.LU R22, [R1+0x184] ;  /* 0x0001840001167983 */ /* 0x000f280000300800 */
[----:B------:R-:W4:Y:S04]  /*11610*/  LDL.LU R24, [R1+0x164] ;  /* 0x0001640001187983 */ /* 0x000f280000300800 */
[----:B------:R0:W-:Y:S04]  /*11620*/  STS.U8 [R12+UR9+0x9c80], R15 ;  /* 0x009c800f0c007988 */ /* 0x0001e80008000009 */
[----:B0-----:R-:W4:Y:S04]  /*11630*/  LDL.LU R15, [R1+0x144] ;  /* 0x00014400010f7983 */ /* 0x001f280000300800 */
[----:B------:R-:W4:Y:S04]  /*11640*/  LDL.LU R9, [R1+0x124] ;  /* 0x0001240001097983 */ /* 0x000f280000300800 */
[----:B------:R-:W4:Y:S04]  /*11650*/  LDL.LU R10, [R1+0x104] ;  /* 0x00010400010a7983 */ /* 0x000f280000300800 */
[----:B------:R-:W4:Y:S04]  /*11660*/  LDL.LU R21, [R1+0xe4] ;  /* 0x0000e40001157983 */ /* 0x000f280000300800 */
[----:B------:R-:W4:Y:S04]  /*11670*/  LDL.LU R14, [R1+0xc4] ;  /* 0x0000c400010e7983 */ /* 0x000f280000300800 */
[----:B------:R-:W4:Y:S04]  /*11680*/  LDL.LU R17, [R1+0xa4] ;  /* 0x0000a40001117983 */ /* 0x000f280000300800 */
[----:B------:R-:W4:Y:S01]  /*11690*/  LDL.LU R30, [R1+0x84] ;  /* 0x00008400011e7983 */ /* 0x000f220000300800 */
[----:B------:R-:W-:-:S03]  /*116a0*/  LOP3.LUT R18, R13, 0x20, RZ, 0x3c, !PT ;  /* 0x000000200d127812 */ /* 0x000fc600078e3cff */
[----:B--2---:R-:W-:Y:S04]  /*116b0*/  STS.U8 [R12+UR9+0xa080], R19 ;  /* 0x00a080130c007988 */ /* 0x004fe80008000009 */
[----:B---3--:R-:W-:Y:S04]  /*116c0*/  STS.U8 [R12+UR9+0xa480], R7 ;  /* 0x00a480070c007988 */ /* 0x008fe80008000009 */
[----:B----4-:R-:W-:Y:S04]  /*116d0*/  STS.U8 [R12+UR9+0xa880], R23 ;  /* 0x00a880170c007988 */ /* 0x010fe80008000009 */
[----:B------:R-:W-:Y:S04]  /*116e0*/  STS.U8 [R12+UR9+0xac80], R20 ;  /* 0x00ac80140c007988 */ /* 0x000fe80008000009 */
[----:B------:R0:W-:Y:S04]  /*116f0*/  STS.U8 [R12+UR9+0xb080], R32 ;  /* 0x00b080200c007988 */ /* 0x0001e80008000009 */
[----:B------:R-:W-:Y:S04]  /*11700*/  STS.U8 [R12+UR9+0xb480], R34 ;  /* 0x00b480220c007988 */ /* 0x000fe80008000009 */
[----:B------:R-:W-:Y:S04]  /*11710*/  STS.U8 [R12+UR9+0xb880], R36 ;  /* 0x00b880240c007988 */ /* 0x000fe80008000009 */
[----:B0-----:R-:W2:Y:S04]  /*11720*/  LDL.LU R32, [R1+0x64] ;  /* 0x0000640001207983 */ /* 0x001ea80000300800 */
[----:B------:R-:W3:Y:S04]  /*11730*/  LDL.LU R7, [R1+0x44] ;  /* 0x0000440001077983 */ /* 0x000ee80000300800 */
[----:B------:R0:W-:Y:S04]  /*11740*/  STS.U8 [R12+UR9+0xbc80], R26 ;  /* 0x00bc801a0c007988 */ /* 0x0001e80008000009 */
[----:B0-----:R-:W4:Y:S04]  /*11750*/  LDL.LU R26, [R1+0x24] ;  /* 0x00002400011a7983 */ /* 0x001f280000300800 */
[----:B------:R-:W4:Y:S04]  /*11760*/  LDL.LU R28, [R1+0x4] ;  /* 0x00000400011c7983 */ /* 0x000f280000300800 */
[----:B------:R-:W4:Y:S04]  /*11770*/  LDL.LU R19, [R1+0x5d0] ;  /* 0x0005d00001137983 */ /* 0x000f280000300800 */
[----:B------:R-:W4:Y:S04]  /*11780*/  LDL.LU R23, [R1+0x5b0] ;  /* 0x0005b00001177983 */ /* 0x000f280000300800 */
[----:B------:R-:W4:Y:S04]  /*11790*/  LDL.LU R20, [R1+0x180] ;  /* 0x0001800001147983 */ /* 0x000f280000300800 */
[----:B------:R-:W4:Y:S04]  /*117a0*/  LDL.LU R34, [R1+0x160] ;  /* 0x0001600001227983 */ /* 0x000f280000300800 */
[----:B------:R-:W4:Y:S04]  /*117b0*/  LDL.LU R36, [R1+0x140] ;  /* 0x0001400001247983 */ /* 0x000f280000300800 */
[----:B------:R-:W4:Y:S04]  /*117c0*/  LDL.LU R12, [R1+0x120] ;  /* 0x00012000010c7983 */ /* 0x000f280000300800 */
[----:B------:R0:W-:Y:S04]  /*117d0*/  STS.U8 [R18+UR9+0x8100], R11 ;  /* 0x0081000b12007988 */ /* 0x0001e80008000009 */
[----:B------:R1:W-:Y:S04]  /*117e0*/  STS.U8 [R18+UR9+0x8500], R16 ;  /* 0x0085001012007988 */ /* 0x0003e80008000009 */
[----:B------:R1:W-:Y:S04]  /*117f0*/  STS.U8 [R18+UR9+0x8900], R22 ;  /* 0x0089001612007988 */ /* 0x0003e80008000009 */
[----:B0-----:R-:W4:Y:S04]  /*11800*/  LDL.LU R11, [R1+0x100] ;  /* 0x00010000010b7983 */ /* 0x001f280000300800 */
[----:B-1----:R-:W4:Y:S04]  /*11810*/  LDL.LU R16, [R1+0x660] ;  /* 0x0006600001107983 */ /* 0x002f280000300800 */
[----:B------:R-:W4:Y:S04]  /*11820*/  LDL.LU R22, [R1+0x65c] ;  /* 0x00065c0001167983 */ /* 0x000f280000300800 */
[----:B------:R0:W-:Y:S04]  /*11830*/  STS.U8 [R18+UR9+0x8d00], R24 ;  /* 0x008d001812007988 */ /* 0x0001e80008000009 */
[----:B0-----:R-:W4:Y:S04]  /*11840*/  LDL.LU R24, [R1+0x658] ;  /* 0x0006580001187983 */ /* 0x001f280000300800 */
[----:B------:R0:W-:Y:S04]  /*11850*/  STS.U8 [R18+UR9+0x9100], R15 ;  /* 0x0091000f12007988 */ /* 0x0001e80008000009 */
[----:B------:R1:W-:Y:S04]  /*11860*/  STS.U8 [R18+UR9+0x9500], R9 ;  /* 0x0095000912007988 */ /* 0x0003e80008000009 */
[----:B------:R1:W-:Y:S04]  /*11870*/  STS.U8 [R18+UR9+0x9900], R10 ;  /* 0x0099000a12007988 */ /* 0x0003e80008000009 */
[----:B0-----:R-:W4:Y:S04]  /*11880*/  LDL.LU R15, [R1+0x654] ;  /* 0x00065400010f7983 */ /* 0x001f280000300800 */
[----:B------:R0:W-:Y:S04]  /*11890*/  STS.U8 [R18+UR9+0x9d00], R21 ;  /* 0x009d001512007988 */ /* 0x0001e80008000009 */
[----:B------:R0:W-:Y:S04]  /*118a0*/  STS.U8 [R18+UR9+0xa100], R14 ;  /* 0x00a1000e12007988 */ /* 0x0001e80008000009 */
[----:B-1----:R-:W4:Y:S04]  /*118b0*/  LDL.LU R9, [R1+0xe0] ;  /* 0x0000e00001097983 */ /* 0x002f280000300800 */
[----:B------:R1:W-:Y:S04]  /*118c0*/  STS.U8 [R18+UR9+0xa500], R17 ;  /* 0x00a5001112007988 */ /* 0x0003e80008000009 */
[----:B------:R-:W4:Y:S04]  /*118d0*/  LDL.LU R10, [R1+0xc0] ;  /* 0x0000c000010a7983 */ /* 0x000f280000300800 */
[----:B------:R1:W-:Y:S04]  /*118e0*/  STS.U8 [R18+UR9+0xa900], R30 ;  /* 0x00a9001e12007988 */ /* 0x0003e80008000009 */
[----:B0-----:R-:W4:Y:S04]  /*118f0*/  LDL.LU R21, [R1+0xa0] ;  /* 0x0000a00001157983 */ /* 0x001f280000300800 */
[----:B------:R-:W4:Y:S04]  /*11900*/  LDL.LU R14, [R1+0x80] ;  /* 0x00008000010e7983 */ /* 0x000f280000300800 */
[----:B-1----:R-:W4:Y:S04]  /*11910*/  LDL.LU R17, [R1+0x60] ;  /* 0x0000600001117983 */ /* 0x002f280000300800 */
[----:B------:R-:W4:Y:S04]  /*11920*/  LDL.LU R30, [R1+0x40] ;  /* 0x00004000011e7983 */ /* 0x000f280000300800 */
[----:B--2---:R0:W-:Y:S04]  /*11930*/  STS.U8 [R18+UR9+0xad00], R32 ;  /* 0x00ad002012007988 */ /* 0x0041e80008000009 */
[----:B---3--:R1:W-:Y:S04]  /*11940*/  STS.U8 [R18+UR9+0xb100], R7 ;  /* 0x00b1000712007988 */ /* 0x0083e80008000009 */
[----:B0-----:R-:W2:Y:S01]  /*11950*/  LDL.LU R32, [R1+0x20] ;  /* 0x0000200001207983 */ /* 0x001ea20000300800 */
[----:B-1----:R-:W-:-:S03]  /*11960*/  LOP3.LUT R7, R13, 0x30, RZ, 0x3c, !PT ;  /* 0x000000300d077812 */ /* 0x002fc600078e3cff */
[----:B----4-:R-:W-:Y:S04]  /*11970*/  STS.U8 [R18+UR9+0xb500], R26 ;  /* 0x00b5001a12007988 */ /* 0x010fe80008000009 */
        /* <DEDUP_REMOVED lines=8> */
[----:B------:R1:W-:Y:S04]  /*11a00*/  STS.U8 [R7+UR9+0x9980], R11 ;  /* 0x0099800b07007988 */ /* 0x0003e80008000009 */
[----:B0-----:R-:W3:Y:S04]  /*11a10*/  LDL.LU R12, [R1+0x5cc] ;  /* 0x0005cc00010c7983 */ /* 0x001ee80000300800 */
[----:B------:R-:W4:Y:S04]  /*11a20*/  LDL.LU R20, [R1+0x5a4] ;  /* 0x0005a40001147983 */ /* 0x000f280000300800 */
[----:B------:R-:W4:Y:S04]  /*11a30*/  LDL.LU R34, [R1+0x17c] ;  /* 0x00017c0001227983 */ /* 0x000f280000300800 */
[----:B------:R-:W4:Y:S04]  /*11a40*/  LDL.LU R36, [R1+0x15c] ;  /* 0x00015c0001247983 */ /* 0x000f280000300800 */
[----:B-1----:R-:W4:Y:S04]  /*11a50*/  LDL.LU R11, [R1+0x13c] ;  /* 0x00013c00010b7983 */ /* 0x002f280000300800 */
[----:B------:R0:W-:Y:S04]  /*11a60*/  STS.U8 [R7+UR9+0x9d80], R9 ;  /* 0x009d800907007988 */ /* 0x0001e80008000009 */
[----:B------:R-:W-:Y:S04]  /*11a70*/  STS.U8 [R7+UR9+0xa180], R10 ;  /* 0x00a1800a07007988 */ /* 0x000fe80008000009 */
[----:B------:R-:W4:Y:S04]  /*11a80*/  LDL.LU R24, [R1+0xfc] ;  /* 0x0000fc0001187983 */ /* 0x000f280000300800 */
        /* <DEDUP_REMOVED lines=8> */
[----:B------:R-:W4:Y:S04]  /*11b10*/  LDL.LU R23, [R1+0x5c] ;  /* 0x00005c0001177983 */ /* 0x000f280000300800 */
[----:B0-----:R-:W4:Y:S04]  /*11b20*/  LDL.LU R9, [R1+0x1c] ;  /* 0x00001c0001097983 */ /* 0x001f280000300800 */
[----:B--2---:R-:W-:Y:S04]  /*11b30*/  STS.U8 [R7+UR9+0xb580], R32 ;  /* 0x00b5802007007988 */ /* 0x004fe80008000009 */
[----:B------:R-:W-:Y:S04]  /*11b40*/  STS.U8 [R7+UR9+0xb980], R15 ;  /* 0x00b9800f07007988 */ /* 0x000fe80008000009 */
[----:B------:R0:W-:Y:S04]  /*11b50*/  STS.U8 [R7+UR9+0xbd80], R22 ;  /* 0x00bd801607007988 */ /* 0x0001e80008000009 */
[----:B0-----:R-:W2:Y:S01]  /*11b60*/  LDL.LU R22, [R1+0x11c] ;  /* 0x00011c0001167983 */ /* 0x001ea20000300800 */
[----:B------:R-:W-:-:S03]  /*11b70*/  LOP3.LUT R7, R13, 0x40, RZ, 0x3c, !PT ;  /* 0x000000400d077812 */ /* 0x000fc600078e3cff */
[----:B------:R-:W2:Y:S04]  /*11b80*/  LDL.LU R10, [R1+0x5c8] ;  /* 0x0005c800010a7983 */ /* 0x000ea80000300800 */
[----:B------:R-:W2:Y:S04]  /*11b90*/  LDL.LU R21, [R1+0x58c] ;  /* 0x00058c0001157983 */ /* 0x000ea80000300800 */
[----:B------:R-:W2:Y:S04]  /*11ba0*/  LDL.LU R14, [R1+0x178] ;  /* 0x00017800010e7983 */ /* 0x000ea80000300800 */
[----:B------:R-:W2:Y:S04]  /*11bb0*/  LDL.LU R17, [R1+0x158] ;  /* 0x0001580001117983 */ /* 0x000ea80000300800 */
[----:B------:R-:W2:Y:S04]  /*11bc0*/  LDL.LU R30, [R1+0x138] ;  /* 0x00013800011e7983 */ /* 0x000ea80000300800 */
[----:B------:R-:W2:Y:S04]  /*11bd0*/  LDL.LU R32, [R1+0x118] ;  /* 0x0001180001207983 */ /* 0x000ea80000300800 */
[----:B------:R-:W2:Y:S04]  /*11be0*/  LDL.LU R15, [R1+0xf8] ;  /* 0x0000f800010f7983 */ /* 0x000ea80000300800 */
[----:B---3--:R0:W-:Y:S04]  /*11bf0*/  STS.U8 [R7+UR9+0x8200], R12 ;  /* 0x0082000c07007988 */ /* 0x0081e80008000009 */
[----:B----4-:R1:W-:Y:S04]  /*11c00*/  STS.U8 [R7+UR9+0x8600], R20 ;  /* 0x0086001407007988 */ /* 0x0103e80008000009 */
[----:B------:R3:W-:Y:S04]  /*11c10*/  STS.U8 [R7+UR9+0x8a00], R34 ;  /* 0x008a002207007988 */ /* 0x0007e80008000009 */
[----:B0-----:R-:W4:Y:S04]  /*11c20*/  LDL.LU R12, [R1+0xd8] ;  /* 0x0000d800010c7983 */ /* 0x001f280000300800 */
[----:B-1----:R-:W4:Y:S04]  /*11c30*/  LDL.LU R20, [R1+0x650] ;  /* 0x0006500001147983 */ /* 0x002f280000300800 */
[----:B---3--:R-:W3:Y:S04]  /*11c40*/  LDL.LU R34, [R1+0x64c] ;  /* 0x00064c0001227983 */ /* 0x008ee80000300800 */
[----:B------:R0:W-:Y:S04]  /*11c50*/  STS.U8 [R7+UR9+0x8e00], R36 ;  /* 0x008e002407007988 */ /* 0x0001e80008000009 */
[----:B------:R1:W-:Y:S04]  /*11c60*/  STS.U8 [R7+UR9+0x9200], R11 ;  /* 0x0092000b07007988 */ /* 0x0003e80008000009 */
[----:B0-----:R-:W3:Y:S04]  /*11c70*/  LDL.LU R36, [R1+0x648] ;  /* 0x0006480001247983 */ /* 0x001ee80000300800 */
[----:B-1----:R-:W3:Y:S04]  /*11c80*/  LDL.LU R11, [R1+0x644] ;  /* 0x00064400010b7983 */ /* 0x002ee80000300800 */
[----:B--2---:R0:W-:Y:S04]  /*11c90*/  STS.U8 [R7+UR9+0x9600], R22 ;  /* 0x0096001607007988 */ /* 0x0041e80008000009 */
[----:B------:R1:W-:Y:S04]  /*11ca0*/  STS.U8 [R7+UR9+0x9a00], R24 ;  /* 0x009a001807007988 */ /* 0x0003e80008000009 */
[----:B------:R-:W-:Y:S04]  /*11cb0*/  STS.U8 [R7+UR9+0x9e00], R26 ;  /* 0x009e001a07007988 */ /* 0x000fe80008000009 */
[----:B------:R-:W-:Y:S04]  /*11cc0*/  STS.U8 [R7+UR9+0xa200], R28 ;  /* 0x00a2001c07007988 */ /* 0x000fe80008000009 */
[----:B------:R-:W-:Y:S04]  /*11cd0*/  STS.U8 [R7+UR9+0xa600], R18 ;  /* 0x00a6001207007988 */ /* 0x000fe80008000009 */
[----:B------:R2:W-:Y:S04]  /*11ce0*/  STS.U8 [R7+UR9+0xaa00], R19 ;  /* 0x00aa001307007988 */ /* 0x0005e80008000009 */
[----:B------:R-:W-:Y:S04]  /*11cf0*/  STS.U8 [R7+UR9+0xae00], R23 ;  /* 0x00ae001707007988 */ /* 0x000fe80008000009 */
[----:B0-----:R-:W4:Y:S04]  /*11d00*/  LDL.LU R22, [R1+0x78] ;  /* 0x0000780001167983 */ /* 0x001f280000300800 */
[----:B-1----:R-:W4:Y:S04]  /*11d10*/  LDL.LU R24, [R1+0x58] ;  /* 0x0000580001187983 */ /* 0x002f280000300800 */
[----:B--2---:R-:W2:Y:S04]  /*11d20*/  LDL.LU R19, [R1+0x38] ;  /* 0x0000380001137983 */ /* 0x004ea80000300800 */
[----:B------:R-:W2:Y:S04]  /*11d30*/  LDL.LU R26, [R1+0x18] ;  /* 0x00001800011a7983 */ /* 0x000ea80000300800 */
[----:B---3--:R-:W-:Y:S04]  /*11d40*/  STS.U8 [R7+UR9+0xb200], R11 ;  /* 0x00b2000b07007988 */ /* 0x008fe80008000009 */
[----:B------:R-:W-:Y:S04]  /*11d50*/  STS.U8 [R7+UR9+0xb600], R9 ;  /* 0x00b6000907007988 */ /* 0x000fe80008000009 */
[----:B------:R0:W-:Y:S04]  /*11d60*/  STS.U8 [R7+UR9+0xba00], R36 ;  /* 0x00ba002407007988 */ /* 0x0001e80008000009 */
[----:B----4-:R1:W-:Y:S04]  /*11d70*/  STS.U8 [R7+UR9+0xbe00], R20 ;  /* 0x00be001407007988 */ /* 0x0103e80008000009 */
[----:B0-----:R-:W3:Y:S04]  /*11d80*/  LDL.LU R36, [R1+0x98] ;  /* 0x0000980001247983 */ /* 0x001ee80000300800 */
[----:B-1----:R-:W4:Y:S01]  /*11d90*/  LDL.LU R20, [R1+0xb8] ;  /* 0x0000b80001147983 */ /* 0x002f220000300800 */
[----:B------:R-:W-:-:S03]  /*11da0*/  LOP3.LUT R11, R13, 0x50, RZ, 0x3c, !PT ;  /* 0x000000500d0b7812 */ /* 0x000fc600078e3cff */
[----:B------:R-:W2:Y:S04]  /*11db0*/  LDL.LU R28, [R1+0x5c4] ;  /* 0x0005c400011c7983 */ /* 0x000ea80000300800 */
[----:B------:R-:W2:Y:S04]  /*11dc0*/  LDL.LU R7, [R1+0x588] ;  /* 0x0005880001077983 */ /* 0x000ea80000300800 */
[----:B------:R0:W-:Y:S04]  /*11dd0*/  STS.U8 [R11+UR9+0x8280], R10 ;  /* 0x0082800a0b007988 */ /* 0x0001e80008000009 */
[----:B------:R-:W2:Y:S04]  /*11de0*/  LDL.LU R23, [R1+0x174] ;  /* 0x0001740001177983 */ /* 0x000ea80000300800 */
[----:B------:R1:W-:Y:S04]  /*11df0*/  STS.U8 [R11+UR9+0x8680], R21 ;  /* 0x008680150b007988 */ /* 0x0003e80008000009 */
[----:B0-----:R-:W2:Y:S04]  /*11e00*/  LDL.LU R10, [R1+0x154] ;  /* 0x00015400010a7983 */ /* 0x001ea80000300800 */
[----:B------:R-:W2:Y:S04]  /*11e10*/  LDL.LU R9, [R1+0x134] ;  /* 0x0001340001097983 */ /* 0x000ea80000300800 */
[----:B------:R0:W-:Y:S04]  /*11e20*/  STS.U8 [R11+UR9+0x8a80], R14 ;  /* 0x008a800e0b007988 */ /* 0x0001e80008000009 */
[----:B-1----:R-:W2:Y:S04]  /*11e30*/  LDL.LU R21, [R1+0x114] ;  /* 0x0001140001157983 */ /* 0x002ea80000300800 */
[----:B------:R1:W-:Y:S04]  /*11e40*/  STS.U8 [R11+UR9+0x8e80], R17 ;  /* 0x008e80110b007988 */ /* 0x0003e80008000009 */
[----:B0-----:R-:W2:Y:S04]  /*11e50*/  LDL.LU R14, [R1+0xf4] ;  /* 0x0000f400010e7983 */ /* 0x001ea80000300800 */
        /* <DEDUP_REMOVED lines=8> */
[----:B-1----:R-:W2:Y:S04]  /*11ee0*/  LDL.LU R12, [R1+0x54] ;  /* 0x00005400010c7983 */ /* 0x002ea80000300800 */
[----:B------:R-:W2:Y:S04]  /*11ef0*/  LDL.LU R18, [R1+0x34] ;  /* 0x0000340001127983 */ /* 0x000ea80000300800 */
[----:B----4-:R-:W-:Y:S04]  /*11f00*/  STS.U8 [R11+UR9+0xa280], R20 ;  /* 0x00a280140b007988 */ /* 0x010fe80008000009 */
[----:B---3--:R-:W-:Y:S04]  /*11f10*/  STS.U8 [R11+UR9+0xa680], R36 ;  /* 0x00a680240b007988 */ /* 0x008fe80008000009 */
[----:B------:R-:W-:Y:S04]  /*11f20*/  STS.U8 [R11+UR9+0xaa80], R22 ;  /* 0x00aa80160b007988 */ /* 0x000fe80008000009 */
[----:B------:R-:W-:Y:S04]  /*11f30*/  STS.U8 [R11+UR9+0xae80], R24 ;  /* 0x00ae80180b007988 */ /* 0x000fe80008000009 */
[----:B--2---:R0:W-:Y:S04]  /*11f40*/  STS.U8 [R11+UR9+0xb280], R19 ;  /* 0x00b280130b007988 */ /* 0x0041e80008000009 */
[----:B------:R-:W-:Y:S04]  /*11f50*/  STS.U8 [R11+UR9+0xb680], R26 ;  /* 0x00b6801a0b007988 */ /* 0x000fe80008000009 */
[----:B------:R1:W-:Y:S04]  /*11f60*/  STS.U8 [R11+UR9+0xba80], R34 ;  /* 0x00ba80220b007988 */ /* 0x0003e80008000009 */
[----:B0-----:R-:W2:Y:S04]  /*11f70*/  LDL.LU R19, [R1+0x5c0] ;  /* 0x0005c00001137983 */ /* 0x001ea80000300800 */
[----:B------:R-:W3:Y:S04]  /*11f80*/  LDL.LU R20, [R1+0x110] ;  /* 0x0001100001147983 */ /* 0x000ee80000300800 */
[----:B------:R0:W-:Y:S04]  /*11f90*/  STS.U8 [R11+UR9+0xbe80], R16 ;  /* 0x00be80100b007988 */ /* 0x0001e80008000009 */
[----:B------:R-:W4:Y:S04]  /*11fa0*/  LDL.LU R36, [R1+0xf0] ;  /* 0x0000f00001247983 */ /* 0x000f280000300800 */
[----:B-1----:R-:W2:Y:S01]  /*11fb0*/  LDL.LU R34, [R1+0x130] ;  /* 0x0001300001227983 */ /* 0x002ea20000300800 */
[----:B0-----:R-:W-:-:S03]  /*11fc0*/  LOP3.LUT R11, R13, 0x60, RZ, 0x3c, !PT ;  /* 0x000000600d0b7812 */ /* 0x001fc600078e3cff */
[----:B------:R-:W2:Y:S04]  /*11fd0*/  LDL.LU R16, [R1+0x150] ;  /* 0x0001500001107983 */ /* 0x000ea80000300800 */
[----:B------:R-:W2:Y:S04]  /*11fe0*/  LDL.LU R22, [R1+0xd0] ;  /* 0x0000d00001167983 */ /* 0x000ea80000300800 */
[----:B------:R-:W2:Y:S04]  /*11ff0*/  LDL.LU R24, [R1+0xb0] ;  /* 0x0000b00001187983 */ /* 0x000ea80000300800 */
[----:B------:R-:W2:Y:S04]  /*12000*/  LDL.LU R26, [R1+0x90] ;  /* 0x00009000011a7983 */ /* 0x000ea80000300800 */
[----:B------:R0:W-:Y:S04]  /*12010*/  STS.U8 [R11+UR9+0x8300], R28 ;  /* 0x0083001c0b007988 */ /* 0x0001e80008000009 */
[----:B------:R1:W-:Y:S04]  /*12020*/  STS.U8 [R11+UR9+0x8700], R7 ;  /* 0x008700070b007988 */ /* 0x0003e80008000009 */
[----:B------:R1:W-:Y:S04]  /*12030*/  STS.U8 [R11+UR9+0x8b00], R23 ;  /* 0x008b00170b007988 */ /* 0x0003e80008000009 */
[----:B0-----:R-:W2:Y:S04]  /*12040*/  LDL.LU R28, [R1+0x70] ;  /* 0x00007000011c7983 */ /* 0x001ea80000300800 */
[----:B-1----:R0:W5:Y:S04]  /*12050*/  LDL.LU R7, [R1+0x640] ;  /* 0x0006400001077983 */ /* 0x0021680000300800 */
[----:B------:R-:W2:Y:S04]  /*12060*/  LDL.LU R23, [R1+0x63c] ;  /* 0x00063c0001177983 */ /* 0x000ea80000300800 */
[----:B------:R1:W-:Y:S04]  /*12070*/  STS.U8 [R11+UR9+0x8f00], R10 ;  /* 0x008f000a0b007988 */ /* 0x0003e80008000009 */
[----:B------:R0:W-:Y:S04]  /*12080*/  STS.U8 [R11+UR9+0x9300], R9 ;  /* 0x009300090b007988 */ /* 0x0001e80008000009 */
[----:B------:R0:W-:Y:S04]  /*12090*/  STS.U8 [R11+UR9+0x9700], R21 ;  /* 0x009700150b007988 */ /* 0x0001e80008000009 */
[----:B-1----:R1:W5:Y:S04]  /*120a0*/  LDL.LU R10, [R1+0x638] ;  /* 0x00063800010a7983 */ /* 0x0023680000300800 */
[----:B0-----:R1:W5:Y:S04]  /*120b0*/  LDL.LU R9, [R1+0x634] ;  /* 0x0006340001097983 */ /* 0x0013680000300800 */
[----:B------:R-:W2:Y:S04]  /*120c0*/  LDL.LU R21, [R1+0x630] ;  /* 0x0006300001157983 */ /* 0x000ea80000300800 */
[----:B------:R0:W-:Y:S04]  /*120d0*/  STS.U8 [R11+UR9+0x9b00], R14 ;  /* 0x009b000e0b007988 */ /* 0x0001e80008000009 */
[----:B------:R1:W-:Y:S04]  /*120e0*/  STS.U8 [R11+UR9+0x9f00], R17 ;  /* 0x009f00110b007988 */ /* 0x0003e80008000009 */
[----:B------:R1:W-:Y:S04]  /*120f0*/  STS.U8 [R11+UR9+0xa300], R30 ;  /* 0x00a3001e0b007988 */ /* 0x0003e80008000009 */
[----:B0-----:R0:W5:Y:S04]  /*12100*/  LDL.LU R14, [R1+0x62c] ;  /* 0x00062c00010e7983 */ /* 0x0011680000300800 */
[----:B-1----:R-:W2:Y:S04]  /*12110*/  LDL.LU R17, [R1+0x628] ;  /* 0x0006280001117983 */ /* 0x002ea80000300800 */
[----:B------:R-:W2:Y:S04]  /*12120*/  LDL.LU R30, [R1+0x624] ;  /* 0x00062400011e7983 */ /* 0x000ea80000300800 */
[----:B------:R1:W-:Y:S04]  /*12130*/  STS.U8 [R11+UR9+0xa700], R32 ;  /* 0x00a700200b007988 */ /* 0x0003e80008000009 */
[----:B------:R0:W-:Y:S04]  /*12140*/  STS.U8 [R11+UR9+0xab00], R15 ;  /* 0x00ab000f0b007988 */ /* 0x0001e80008000009 */
[----:B------:R0:W-:Y:S04]  /*12150*/  STS.U8 [R11+UR9+0xaf00], R12 ;  /* 0x00af000c0b007988 */ /* 0x0001e80008000009 */
[----:B-1----:R-:W2:Y:S04]  /*12160*/  LDL.LU R32, [R1+0x620] ;  /* 0x0006200001207983 */ /* 0x002ea80000300800 */
[----:B0-----:R-:W2:Y:S04]  /*12170*/  LDL.LU R15, [R1+0x61c] ;  /* 0x00061c00010f7983 */ /* 0x001ea80000300800 */
[----:B------:R-:W2:Y:S04]  /*12180*/  LDL.LU R12, [R1+0x618] ;  /* 0x00061800010c7983 */ /* 0x000ea80000300800 */
[----:B------:R-:W-:Y:S04]  /*12190*/  STS.U8 [R11+UR9+0xb300], R18 ;  /* 0x00b300120b007988 */ /* 0x000fe80008000009 */
[----:B--2---:R0:W-:Y:S04]  /*121a0*/  STS.U8 [R11+UR9+0xb700], R12 ;  /* 0x00b7000c0b007988 */ /* 0x0041e80008000009 */
[----:B------:R1:W-:Y:S04]  /*121b0*/  STS.U8 [R11+UR9+0xbb00], R32 ;  /* 0x00bb00200b007988 */ /* 0x0003e80008000009 */
[----:B------:R2:W-:Y:S04]  /*121c0*/  STS.U8 [R11+UR9+0xbf00], R17 ;  /* 0x00bf00110b007988 */ /* 0x0005e80008000009 */
[----:B0-----:R-:W3:Y:S04]  /*121d0*/  LDL.LU R12, [R1+0x614] ;  /* 0x00061400010c7983 */ /* 0x001ee80000300800 */
[----:B-1----:R-:W3:Y:S04]  /*121e0*/  LDL.LU R32, [R1+0x170] ;  /* 0x0001700001207983 */ /* 0x002ee80000300800 */
[----:B--2---:R-:W2:Y:S04]  /*121f0*/  LDL.LU R11, [R1+0x610] ;  /* 0x00061000010b7983 */ /* 0x004ea80000300800 */
[----:B------:R-:W2:Y:S01]  /*12200*/  LDL.LU R17, [R1+0x190] ;  /* 0x0001900001117983 */ /* 0x000ea20000300800 */
[----:B------:R-:W-:-:S05]  /*12210*/  LOP3.LUT R18, R13, 0x70, RZ, 0x3c, !PT ;  /* 0x000000700d127812 */ /* 0x000fca00078e3cff */
[----:B------:R0:W-:Y:S02]  /*12220*/  STS.U8 [R18+UR9+0x8380], R19 ;  /* 0x0083801312007988 */ /* 0x0001e40008000009 */
[----:B0-----:R-:W0:Y:S02]  /*12230*/  S2R R19, SR_TID.X ;  /* 0x0000000000137919 */ /* 0x001e240000002100 */
[----:B--2---:R-:W-:Y:S04]  /*12240*/  STS.U8 [R18+UR9+0x8780], R17 ;  /* 0x0087801112007988 */ /* 0x004fe80008000009 */
[----:B---3--:R-:W-:Y:S04]  /*12250*/  STS.U8 [R18+UR9+0x8b80], R32 ;  /* 0x008b802012007988 */ /* 0x008fe80008000009 */
[----:B------:R-:W-:Y:S04]  /*12260*/  STS.U8 [R18+UR9+0x8f80], R16 ;  /* 0x008f801012007988 */ /* 0x000fe80008000009 */
[----:B------:R-:W-:Y:S04]  /*12270*/  STS.U8 [R18+UR9+0x9380], R34 ;  /* 0x0093802212007988 */ /* 0x000fe80008000009 */
[----:B------:R-:W-:Y:S04]  /*12280*/  STS.U8 [R18+UR9+0x9780], R20 ;  /* 0x0097801412007988 */ /* 0x000fe80008000009 */
[----:B----4-:R-:W-:Y:S04]  /*12290*/  STS.U8 [R18+UR9+0x9b80], R36 ;  /* 0x009b802412007988 */ /* 0x010fe80008000009 */
[----:B------:R-:W-:Y:S04]  /*122a0*/  STS.U8 [R18+UR9+0x9f80], R22 ;  /* 0x009f801612007988 */ /* 0x000fe80008000009 */
[----:B------:R-:W-:Y:S04]  /*122b0*/  STS.U8 [R18+UR9+0xa380], R24 ;  /* 0x00a3801812007988 */ /* 0x000fe80008000009 */
[----:B------:R-:W-:Y:S04]  /*122c0*/  STS.U8 [R18+UR9+0xa780], R26 ;  /* 0x00a7801a12007988 */ /* 0x000fe80008000009 */
[----:B------:R-:W-:Y:S04]  /*122d0*/  STS.U8 [R18+UR9+0xab80], R28 ;  /* 0x00ab801c12007988 */ /* 0x000fe80008000009 */
[----:B------:R1:W-:Y:S04]  /*122e0*/  STS.U8 [R18+UR9+0xaf80], R11 ;  /* 0x00af800b12007988 */ /* 0x0003e80008000009 */
[----:B------:R2:W-:Y:S04]  /*122f0*/  STS.U8 [R18+UR9+0xb380], R12 ;  /* 0x00b3800c12007988 */ /* 0x0005e80008000009 */
[----:B------:R3:W-:Y:S04]  /*12300*/  STS.U8 [R18+UR9+0xb780], R15 ;  /* 0x00b7800f12007988 */ /* 0x0007e80008000009 */
[----:B-1----:R1:W5:Y:S04]  /*12310*/  LDL.LU R11, [R1+0x60c] ;  /* 0x00060c00010b7983 */ /* 0x0023680000300800 */
[----:B--2---:R1:W5:Y:S04]  /*12320*/  LDL.LU R12, [R1+0x608] ;  /* 0x00060800010c7983 */ /* 0x0043680000300800 */
[----:B---3--:R1:W5:Y:S01]  /*12330*/  LDL.LU R15, [R1+0x604] ;  /* 0x00060400010f7983 */ /* 0x0083620000300800 */
[----:B0-----:R-:W-:-:S04]  /*12340*/  SHF.R.S32.HI R16, RZ, 0x7, R19 ;  /* 0x00000007ff107819 */ /* 0x001fc80000011413 */
[----:B------:R-:W-:-:S04]  /*12350*/  SGXT R16, R16, 0x1 ;  /* 0x000000011010781a */ /* 0x000fc80000000200 */
[----:B------:R-:W-:Y:S01]  /*12360*/  LOP3.LUT R16, R16, 0x90, RZ, 0xc0, !PT ;  /* 0x0000009010107812 */ /* 0x000fe200078ec0ff */
[----:B------:R-:W-:Y:S03]  /*12370*/  STS.U8 [R18+UR9+0xbb80], R30 ;  /* 0x00bb801e12007988 */ /* 0x000fe60008000009 */
[----:B------:R-:W-:Y:S01]  /*12380*/  LOP3.LUT R16, R16, 0x7f, R19, 0x78, !PT ;  /* 0x0000007f10107812 */ /* 0x000fe200078e7813 */
[----:B------:R0:W-:Y:S03]  /*12390*/  STS.U8 [R18+UR9+0xbf80], R21 ;  /* 0x00bf801512007988 */ /* 0x0001e60008000009 */
[C---:B------:R-:W-:Y:S01]  /*123a0*/  LOP3.LUT R17, R16.reuse, 0x20, RZ, 0x3c, !PT ;  /* 0x0000002010117812 */ /* 0x040fe200078e3cff */
[----:B------:R-:W-:Y:S04]  /*123b0*/  STS.U8 [R16+UR9+0x10800], R23 ;  /* 0x0108001710007988 */ /* 0x000fe80008000009 */
[----:B------:R2:W-:Y:S01]  /*123c0*/  STS.U8 [R16+UR9+0x10c00], R25 ;  /* 0x010c001910007988 */ /* 0x0005e20008000009 */
[----:B0-----:R-:W-:-:S03]  /*123d0*/  LOP3.LUT R18, R16, 0x40, RZ, 0x3c, !PT ;  /* 0x0000004010127812 */ /* 0x001fc600078e3cff */
[----:B------:R1:W-:Y:S01]  /*123e0*/  STS.U8 [R17+UR9+0x10900], R27 ;  /* 0x0109001b11007988 */ /* 0x0003e20008000009 */
[----:B--2---:R-:W-:-:S03]  /*123f0*/  LOP3.LUT R16, R16, 0x60, RZ, 0x3c, !PT ;  /* 0x0000006010107812 */ /* 0x004fc600078e3cff */
[----:B------:R1:W-:Y:S04]  /*12400*/  STS.U8 [R17+UR9+0x10d00], R29 ;  /* 0x010d001d11007988 */ /* 0x0003e80008000009 */
[----:B------:R1:W-:Y:S04]  /*12410*/  STS.U8 [R18+UR9+0x10a00], R31 ;  /* 0x010a001f12007988 */ /* 0x0003e80008000009 */
[----:B------:R1:W-:Y:S04]  /*12420*/  STS.U8 [R18+UR9+0x10e00], R33 ;  /* 0x010e002112007988 */ /* 0x0003e80008000009 */
[----:B------:R1:W-:Y:S04]  /*12430*/  STS.U8 [R16+UR9+0x10b00], R35 ;  /* 0x010b002310007988 */ /* 0x0003e80008000009 */
[----:B------:R1:W-:Y:S01]  /*12440*/  STS.U8 [R16+UR9+0x10f00], R37 ;  /* 0x010f002510007988 */ /* 0x0003e20008000009 */
[----:B------:R0:W-:Y:S06]  /*12450*/  MEMBAR.ALL.CTA ;  /* 0x0000000000007992 */ /* 0x0001ec0000008000 */
[----:B0-----:R-:W0:Y:S01]  /*12460*/  FENCE.VIEW.ASYNC.S ;  /* 0x00000000000073c6 */ /* 0x001e220000000000 */
[----:B------:R-:W-:Y:S01]  /*12470*/  ULEA UR11, UR18, UR9, 0x3 ;  /* 0x00000009120b7291 */ /* 0x000fe2000f8e18ff */
[----:B------:R-:W-:-:S03]  /*12480*/  UMOV UR4, UR5 ;  /* 0x0000000500047c82 */ /* 0x000fc60008000000 */
[----:B------:R-:W-:Y:S01]  /*12490*/  UIADD3 UR11, UPT, UPT, UR11, 0x11000, URZ ;  /* 0x000110000b0b7890 */ /* 0x000fe2000fffe0ff */
[----:B0-----:R-:W-:Y:S06]  /*124a0*/  BAR.SYNC.DEFER_BLOCKING 0x0 ;  /* 0x0000000000007b1d */ /* 0x001fec0000010000 */
[----:B-1----:R-:W-:Y:S05]  /*124b0*/  @P0 BRA `(.L_x_9) ;  /* 0x0000000000880947 */ /* 0x002fea0003800000 */
[----:B------:R-:W-:Y:S02]  /*124c0*/  UIADD3 UR48, UPT, UPT, UR8, 0x10, URZ ;  /* 0x0000001008307890 */ /* 0x000fe4000fffe0ff */
[----:B------:R-:W-:Y:S02]  /*124d0*/  UIADD3 UR49, UPT, UPT, UR8, 0x10, URZ ;  /* 0x0000001008317890 */ /* 0x000fe4000fffe0ff */
[----:B------:R-:W-:Y:S01]  /*124e0*/  UIADD3 UR54, UPT, UPT, UR8, 0x10, URZ ;  /* 0x0000001008367890 */ /* 0x000fe2000fffe0ff */
[----:B------:R-:W-:Y:S01]  /*124f0*/  UMOV UR16, 0x0 ;  /* 0x0000000000107882 */ /* 0x000fe20000000000 */
[----:B------:R-:W-:Y:S01]  /*12500*/  UMOV UR17, 0x8048010 ;  /* 0x0804801000117882 */ /* 0x000fe20000000000 */
[----:B------:R-:W-:Y:S01]  /*12510*/  UMOV UR15, 0x40004040 ;  /* 0x40004040000f7882 */ /* 0x000fe20000000000 */
[----:B------:R-:W-:Y:S02]  /*12520*/  UIADD3 UR55, UPT, UPT, UR8, 0x10, URZ ;  /* 0x0000001008377890 */ /* 0x000fe4000fffe0ff */
[----:B------:R0:W-:Y:S01]  /*12530*/  UTCQMMA gdesc[UR14], gdesc[UR12], tmem[UR8], tmem[UR16], idesc[UR17], UPT ;  /* 0x00ff100c0e0075ea */ /* 0x0001e2000b800308 */
[----:B------:R-:W-:Y:S01]  /*12540*/  UMOV UR42, 0x0 ;  /* 0x00000000002a7882 */ /* 0x000fe20000000000 */
[----:B------:R-:W-:Y:S01]  /*12550*/  UMOV UR43, 0x8048010 ;  /* 0x08048010002b7882 */ /* 0x000fe20000000000 */
[----:B------:R-:W-:Y:S01]  /*12560*/  UMOV UR44, 0x0 ;  /* 0x00000000002c7882 */ /* 0x000fe20000000000 */
[----:B------:R-:W-:Y:S01]  /*12570*/  UMOV UR45, 0x8048010 ;  /* 0x08048010002d7882 */ /* 0x000fe20000000000 */
        /* <DEDUP_REMOVED lines=11> */
[----:B------:R-:W-:Y:S01]  /*12630*/  UMOV UR6, UR11 ;  /* 0x0000000b00067c82 */ /* 0x000fe20008000000 */
[----:B------:R-:W-:Y:S01]  /*12640*/  UMOV UR7, URZ ;  /* 0x000000ff00077c82 */ /* 0x000fe20008000000 */
[----:B------:R0:W-:Y:S01]  /*12650*/  UTCQMMA gdesc[UR34], gdesc[UR12], tmem[UR48], tmem[UR50], idesc[UR51], UPT ;  /* 0x00ff320c220075ea */ /* 0x0001e2000b800330 */
[----:B------:R-:W-:Y:S01]  /*12660*/  UMOV UR58, 0x0 ;  /* 0x00000000003a7882 */ /* 0x000fe20000000000 */
[----:B------:R-:W-:Y:S01]  /*12670*/  UMOV UR59, 0x8048010 ;  /* 0x08048010003b7882 */ /* 0x000fe20000000000 */
[----:B------:R0:W-:Y:S01]  /*12680*/  UTCQMMA gdesc[UR36], gdesc[UR24], tmem[UR49], tmem[UR52], idesc[UR53], UPT ;  /* 0x00ff3418240075ea */ /* 0x0001e2000b800331 */
[----:B------:R-:W-:Y:S01]  /*12690*/  UMOV UR5, UR6 ;  /* 0x0000000600057c82 */ /* 0x000fe20008000000 */
[----:B------:R0:W-:Y:S01]  /*126a0*/  UTCQMMA gdesc[UR38], gdesc[UR28], tmem[UR54], tmem[UR56], idesc[UR57], UPT ;  /* 0x00ff381c260075ea */ /* 0x0001e2000b800336 */
[----:B------:R0:W-:Y:S01]  /*126b0*/  UTCQMMA gdesc[UR40], gdesc[UR32], tmem[UR55], tmem[UR58], idesc[UR59], UPT ;  /* 0x00ff3a20280075ea */ /* 0x0001e2000b800337 */
[----:B------:R0:W-:Y:S01]  /*126c0*/  UTCBAR [UR5], URZ ;  /* 0x000000ff050073e9 */ /* 0x0001e200080000ff */
[----:B------:R-:W-:Y:S01]  /*126d0*/  NOP ;  /* 0x0000000000007918 */ /* 0x000fe20000000000 */
.L_x_9:
[----:B0-----:R-:W-:Y:S01]  /*126e0*/  UIADD3 UR5, UPT, UPT, UR19, 0x7f, URZ ;  /* 0x0000007f13057890 */ /* 0x001fe2000fffe0ff */
[----:B------:R-:W-:Y:S01]  /*126f0*/  IMAD.U32 R16, RZ, RZ, UR4 ;  /* 0x00000004ff107e24 */ /* 0x000fe2000f8e00ff */
[----:B------:R-:W-:Y:S02]  /*12700*/  UIADD3 UR18, UPT, UPT, UR18, 0x1, URZ ;  /* 0x0000000112127890 */ /* 0x000fe4000fffe0ff */
[----:B------:R-:W-:-:S04]  /*12710*/  USHF.R.S32.HI UR6, URZ, 0x1f, UR5 ;  /* 0x0000001fff067899 */ /* 0x000fc80008011405 */
[----:B------:R-:W-:-:S04]  /*12720*/  ULEA.HI UR6, UR6, UR5, URZ, 0x7 ;  /* 0x0000000506067291 */ /* 0x000fc8000f8f38ff */
[----:B------:R-:W-:-:S04]  /*12730*/  USHF.R.S32.HI UR6, URZ, 0x7, UR6 ;  /* 0x00000007ff067899 */ /* 0x000fc80008011406 */
[----:B------:R-:W-:-:S04]  /*12740*/  UISETP.LT.AND UP1, UPT, UR6, 0x2, UPT ;  /* 0x000000020600788c */ /* 0x000fc8000bf21270 */
[----:B------:R-:W-:Y:S02]  /*12750*/  USEL UR6, UR6, 0x2, !UP1 ;  /* 0x0000000206067887 */ /* 0x000fe4000c800000 */
[----:B------:R-:W-:Y:S02]  /*12760*/  UISETP.GT.AND UP1, UPT, UR18, 0x1, UPT ;  /* 0x000000011200788c */ /* 0x000fe4000bf24270 */
[----:B------:R-:W-:Y:S02]  /*12770*/  UIADD3 UR6, UPT, UPT, UR6, -0x2, URZ ;  /* 0xfffffffe06067890 */ /* 0x000fe4000fffe0ff */
[----:B------:R-:W-:Y:S02]  /*12780*/  USEL UR5, URZ, 0x1, !UP1 ;  /* 0x00000001ff057887 */ /* 0x000fe4000c800000 */
[----:B------:R-:W-:Y:S02]  /*12790*/  USEL UR18, UR18, URZ, !UP1 ;  /* 0x000000ff12127287 */ /* 0x000fe4000c800000 */
[C---:B-----5:R-:W-:Y:S01]  /*127a0*/  ISETP.NE.U32.AND P2, PT, R15.reuse, UR6, PT ;  /* 0x000000060f007c0c */ /* 0x060fe2000bf45070 */
[----:B------:R-:W-:Y:S01]  /*127b0*/  ULOP3.LUT UR5, UR4, UR5, URZ, 0x3c, !UPT ;  /* 0x0000000504057292 */ /* 0x000fe2000f8e3cff */
[----:B------:R-:W-:-:S11]  /*127c0*/  VIADD R15, R15, 0x1 ;  /* 0x000000010f0f7836 */ /* 0x000fd60000000000 */
[----:B------:R-:W-:Y:S05]  /*127d0*/  @P2 BRA `(.L_x_10) ;  /* 0xffffff6c00882947 */ /* 0x000fea000383ffff */
.L_x_7:
[----:B------:R-:W1:Y:S01]  /*127e0*/  LDCU UR5, c[0x0][0x3a0] ;  /* 0x00007400ff0577ac */ /* 0x000e620008000800 */
[----:B------:R-:W2:Y:S01]  /*127f0*/  LDCU UR6, c[0x0][0x3b4] ;  /* 0x00007680ff0677ac */ /* 0x000ea20008000800 */
[----:B------:R-:W3:Y:S01]  /*12800*/  LDCU.128 UR12, c[0x0][0x390] ;  /* 0x00007200ff0c77ac */ /* 0x000ee20008000c00 */
[----:B-1----:R-:W-:-:S04]  /*12810*/  UIADD3 UR5, UPT, UPT, UR5, 0x7f, URZ ;  /* 0x0000007f05057890 */ /* 0x002fc8000fffe0ff */
[----:B------:R-:W-:-:S09]  /*12820*/  UISETP.GE.AND UP1, UPT, UR5, 0x80, UPT ;  /* 0x000000800500788c */ /* 0x000fd2000bf26270 */
[----:B--23--:R-:W-:Y:S05]  /*12830*/  BRA.U !UP1, `(.L_x_11) ;  /* 0x0000000109107547 */ /* 0x00cfea000b800000 */
[----:B------:R-:W-:-:S06]  /*12840*/  USHF.L.U32 UR4, UR4, 0x1f, URZ ;  /* 0x0000001f04047899 */ /* 0x000fcc00080006ff */
[----:B------:R-:W-:-:S04]  /*12850*/  IMAD.U32 R0, RZ, RZ, UR4 ;  /* 0x00000004ff007e24 */ /* 0x000fc8000f8e00ff */
[----:B------:R-:W1:Y:S02]  /*12860*/  SYNCS.PHASECHK.TRANS64.TRYWAIT P0, [UR11], R0 ;  /* 0x00000000ff0075a7 */ /* 0x000e64000800110b */
[----:B-1----:R-:W-:Y:S05]  /*12870*/  @!P0 BRA `(.L_x_12) ;  /* 0x0000000800cc8947 */ /* 0x002fea0003800000 */
.L_x_11:
[----:B------:R-:W2:Y:S01]  /*12880*/  LDL.LU R21, [R1+0x600] ;  /* 0x0006000001157983 */ /* 0x000ea20000300800 */
[----:B------:R-:W1:Y:S03]  /*12890*/  LDCU UR4, c[0x0][0x3b8] ;  /* 0x00007700ff0477ac */ /* 0x000e660008000800 */
[----:B------:R-:W3:Y:S01]  /*128a0*/  LDL.LU R26, [R1+0x5e4] ;  /* 0x0005e400011a7983 */ /* 0x000ee20000300800 */
[----:B------:R-:W-:Y:S06]  /*128b0*/  BAR.SYNC.DEFER_BLOCKING 0x0 ;  /* 0x0000000000007b1d */ /* 0x000fec0000010000 */
[----:B------:R-:W4:Y:S02]  /*128c0*/  @!P1 SYNCS.CCTL.IV [UR9+0x11000] ;  /* 0x01100000ff0099b1 */ /* 0x000f240008000009 */
[----:B----4-:R-:W-:Y:S06]  /*128d0*/  BAR.SYNC.DEFER_BLOCKING 0x0 ;  /* 0x0000000000007b1d */ /* 0x010fec0000010000 */
[----:B0-----:R-:W0:Y:S01]  /*128e0*/  LDTM.x16 R4, tmem[UR10] ;  /* 0x0000000a000479ee */ /* 0x001e220008240000 */
[----:B------:R-:W4:Y:S01]  /*128f0*/  @!P1 SYNCS.CCTL.IV [UR9+0x11008] ;  /* 0x01100800ff0099b1 */ /* 0x000f220008000009 */
[----:B------:R-:W-:Y:S01]  /*12900*/  NOP ;  /* 0x0000000000007918 */ /* 0x000fe20000000000 */
[----:B0-----:R-:W-:-:S02]  /*12910*/  F2FP.SATFINITE.E4M3.F32.PACK_AB_MERGE_C R25, R5, R4, RZ ;  /* 0x000000040519723e */ /* 0x001fc400048070ff */
[----:B------:R-:W-:Y:S02]  /*12920*/  F2FP.SATFINITE.E4M3.F32.PACK_AB_MERGE_C R27, R7, R6, RZ ;  /* 0x00000006071b723e */ /* 0x000fe400048070ff */
[----:B------:R-:W-:Y:S02]  /*12930*/  PRMT R29, R25, 0x9910, RZ ;  /* 0x00009910191d7816 */ /* 0x000fe400000000ff */
[----:B------:R-:W-:Y:S02]  /*12940*/  PRMT R24, R27, 0x9910, RZ ;  /* 0x000099101b187816 */ /* 0x000fe400000000ff */
[----:B------:R-:W-:Y:S02]  /*12950*/  SHF.R.S32.HI R29, RZ, 0x8, R29 ;  /* 0x00000008ff1d7819 */ /* 0x000fe4000001141d */
[----:B------:R-:W-:Y:S02]  /*12960*/  F2FP.SATFINITE.E4M3.F32.PACK_AB_MERGE_C R17, R17, R16, RZ ;  /* 0x000000101111723e */ /* 0x000fe400048070ff */
[----:B------:R-:W-:-:S02]  /*12970*/  F2FP.SATFINITE.E4M3.F32.PACK_AB_MERGE_C R19, R19, R18, RZ ;  /* 0x000000121313723e */ /* 0x000fc400048070ff */
[C---:B--2---:R-:W-:Y:S01]  /*12980*/  ISETP.GE.AND P0, PT, R21.reuse, UR14, PT ;  /* 0x0000000e15007c0c */ /* 0x044fe2000bf06270 */
[----:B------:R-:W-:Y:S02]  /*12990*/  IMAD R0, R21, UR6, RZ ;  /* 0x0000000615007c24 */ /* 0x000fe4000f8e02ff */
[C---:B---3--:R-:W-:Y:S01]  /*129a0*/  VIADD R3, R26.reuse, 0x2 ;  /* 0x000000021a037836 */ /* 0x048fe20000000000 */
[C---:B------:R-:W-:Y:S01]  /*129b0*/  ISETP.LT.AND P6, PT, R26.reuse, UR15, !P0 ;  /* 0x0000000f1a007c0c */ /* 0x040fe2000c7c1270 */
[C---:B------:R-:W-:Y:S02]  /*129c0*/  VIADD R2, R26.reuse, 0x3 ;  /* 0x000000031a027836 */ /* 0x040fe40000000000 */
[C---:B------:R-:W-:Y:S01]  /*129d0*/  VIADD R20, R26.reuse, 0x1 ;  /* 0x000000011a147836 */ /* 0x040fe20000000000 */
[----:B------:R-:W-:Y:S01]  /*129e0*/  ISETP.LT.AND P3, PT, R3, UR15, !P0 ;  /* 0x0000000f03007c0c */ /* 0x000fe2000c761270 */
[----:B-1----:R-:W-:Y:S01]  /*129f0*/  IMAD R3, R26, UR4, RZ ;  /* 0x000000041a037c24 */ /* 0x002fe2000f8e02ff */
[----:B------:R-:W-:Y:S01]  /*12a00*/  ISETP.LT.AND P2, PT, R2, UR15, !P0 ;  /* 0x0000000f02007c0c */ /* 0x000fe2000c741270 */
[----:B------:R-:W-:Y:S01]  /*12a10*/  VIADD R5, R26, 0x4 ;  /* 0x000000041a057836 */ /* 0x000fe20000000000 */
[----:B------:R-:W-:Y:S01]  /*12a20*/  IADD3 R2, P5, PT, R0, UR12, RZ ;  /* 0x0000000c00027c10 */ /* 0x000fe2000ffbe0ff */
[C---:B------:R-:W-:Y:S01]  /*12a30*/  VIADD R23, R3.reuse, UR4 ;  /* 0x0000000403177c36 */ /* 0x040fe20008000000 */
[----:B------:R-:W-:Y:S01]  /*12a40*/  ISETP.LT.AND P4, PT, R20, UR15, !P0 ;  /* 0x0000000f14007c0c */ /* 0x000fe2000c781270 */
[----:B------:R-:W-:Y:S01]  /*12a50*/  VIADD R22, R26, 0x5 ;  /* 0x000000051a167836 */ /* 0x000fe20000000000 */
[----:B------:R-:W-:Y:S01]  /*12a60*/  LEA.HI.X.SX32 R0, R0, UR13, 0x1, P5 ;  /* 0x0000000d00007c11 */ /* 0x000fe2000a8f0eff */
[C---:B------:R-:W-:Y:S01]  /*12a70*/  VIADD R6, R26.reuse, 0x6 ;  /* 0x000000061a067836 */ /* 0x040fe20000000000 */
[-C--:B------:R-:W-:Y:S01]  /*12a80*/  IADD3 R20, P1, PT, R3, R2.reuse, RZ ;  /* 0x0000000203147210 */ /* 0x080fe20007f3e0ff */
[----:B------:R-:W-:Y:S01]  /*12a90*/  VIADD R7, R26, 0x7 ;  /* 0x000000071a077836 */ /* 0x000fe20000000000 */
[----:B------:R-:W-:-:S02]  /*12aa0*/  IADD3 R4, P5, PT, R23, R2, RZ ;  /* 0x0000000217047210 */ /* 0x000fc40007fbe0ff */
[-C--:B------:R-:W-:Y:S01]  /*12ab0*/  LEA.HI.X.SX32 R21, R3, R0.reuse, 0x1, P1 ;  /* 0x0000000003157211 */ /* 0x080fe200008f0eff */
[----:B------:R-:W-:Y:S01]  /*12ac0*/  VIADD R3, R23, UR4 ;  /* 0x0000000417037c36 */ /* 0x000fe20008000000 */
[----:B------:R-:W-:Y:S02]  /*12ad0*/  ISETP.LT.AND P1, PT, R5, UR15, !P0 ;  /* 0x0000000f05007c0c */ /* 0x000fe4000c721270 */
[----:B------:R-:W-:Y:S01]  /*12ae0*/  LEA.HI.X.SX32 R5, R23, R0, 0x1, P5 ;  /* 0x0000000017057211 */ /* 0x000fe200028f0eff */
[----:B------:R0:W-:Y:S01]  /*12af0*/  @P6 STG.E.U8 desc[UR20][R20.64], R25 ;  /* 0x0000001914006986 */ /* 0x0001e2000c101114 */
[----:B------:R-:W-:Y:S02]  /*12b00*/  ISETP.LT.AND P5, PT, R22, UR15, !P0 ;  /* 0x0000000f16007c0c */ /* 0x000fe4000c7a1270 */
[----:B------:R-:W-:Y:S01]  /*12b10*/  IADD3 R22, P6, PT, R3, R2, RZ ;  /* 0x0000000203167210 */ /* 0x000fe20007fde0ff */
[----:B------:R1:W-:Y:S01]  /*12b20*/  @P4 STG.E.U8 desc[UR20][R4.64], R29 ;  /* 0x0000001d04004986 */ /* 0x0003e2000c101114 */
[----:B------:R-:W-:-:S02]  /*12b30*/  ISETP.LT.AND P4, PT, R6, UR15, !P0 ;  /* 0x0000000f06007c0c */ /* 0x000fc4000c781270 */
[C---:B------:R-:W-:Y:S01]  /*12b40*/  LEA.HI.X.SX32 R23, R3.reuse, R0, 0x1, P6 ;  /* 0x0000000003177211 */ /* 0x040fe200030f0eff */
[----:B------:R-:W-:Y:S02]  /*12b50*/  VIADD R3, R3, UR4 ;  /* 0x0000000403037c36 */ /* 0x000fe40008000000 */
[----:B0-----:R-:W-:-:S03]  /*12b60*/  IMAD.MOV.U32 R20, RZ, RZ, R24 ;  /* 0x000000ffff147224 */ /* 0x001fc600078e0018 */
[C---:B------:R-:W-:Y:S01]  /*12b70*/  IADD3 R6, P6, PT, R3.reuse, R2, RZ ;  /* 0x0000000203067210 */ /* 0x040fe20007fde0ff */
[----:B------:R-:W-:Y:S01]  /*12b80*/  VIADD R21, R3, UR4 ;  /* 0x0000000403157c36 */ /* 0x000fe20008000000 */
[----:B------:R0:W-:Y:S01]  /*12b90*/  @P3 STG.E.U8 desc[UR20][R22.64], R27 ;  /* 0x0000001b16003986 */ /* 0x0001e2000c101114 */
[----:B------:R-:W-:Y:S02]  /*12ba0*/  ISETP.LT.AND P3, PT, R7, UR15, !P0 ;  /* 0x0000000f07007c0c */ /* 0x000fe4000c761270 */
[----:B------:R-:W-:Y:S01]  /*12bb0*/  LEA.HI.X.SX32 R7, R3, R0, 0x1, P6 ;  /* 0x0000000003077211 */ /* 0x000fe200030f0eff */
[C---:B------:R-:W-:Y:S01]  /*12bc0*/  VIADD R3, R26.reuse, 0x8 ;  /* 0x000000081a037836 */ /* 0x040fe20000000000 */
[----:B-1----:R-:W-:Y:S01]  /*12bd0*/  SHF.R.S32.HI R29, RZ, 0x8, R20 ;  /* 0x00000008ff1d7819 */ /* 0x002fe20000011414 */
[C---:B------:R-:W-:Y:S01]  /*12be0*/  VIADD R20, R26.reuse, 0xe ;  /* 0x0000000e1a147836 */ /* 0x040fe20000000000 */
[----:B------:R-:W-:Y:S02]  /*12bf0*/  IADD3 R4, P6, PT, R21, R2, RZ ;  /* 0x0000000215047210 */ /* 0x000fe40007fde0ff */
[----:B------:R-:W-:Y:S01]  /*12c00*/  F2FP.SATFINITE.E4M3.F32.PACK_AB_MERGE_C R25, R9, R8, RZ ;  /* 0x000000080919723e */ /* 0x000fe200048070ff */
[----:B------:R1:W-:Y:S01]  /*12c10*/  @P2 STG.E.U8 desc[UR20][R6.64], R29 ;  /* 0x0000001d06002986 */ /* 0x0003e2000c101114 */
[C---:B------:R-:W-:Y:S01]  /*12c20*/  LEA.HI.X.SX32 R5, R21.reuse, R0, 0x1, P6 ;  /* 0x0000000015057211 */ /* 0x040fe200030f0eff */
[----:B------:R-:W-:Y:S01]  /*12c30*/  VIADD R21, R21, UR4 ;  /* 0x0000000415157c36 */ /* 0x000fe20008000000 */
[----:B------:R-:W-:Y:S01]  /*12c40*/  ISETP.LT.AND P2, PT, R3, UR15, !P0 ;  /* 0x0000000f03007c0c */ /* 0x000fe2000c741270 */
[----:B------:R-:W-:Y:S01]  /*12c50*/  VIADD R3, R26, 0x9 ;  /* 0x000000091a037836 */ /* 0x000fe20000000000 */
[----:B0-----:R-:W-:Y:S01]  /*12c60*/  PRMT R23, R25, 0x9910, RZ ;  /* 0x0000991019177816 */ /* 0x001fe200000000ff */
[----:B------:R0:W-:Y:S01]  /*12c70*/  @P1 STG.E.U8 desc[UR20][R4.64], R25 ;  /* 0x0000001904001986 */ /* 0x0001e2000c101114 */
[----:B------:R-:W-:-:S02]  /*12c80*/  IADD3 R8, P6, PT, R21, R2, RZ ;  /* 0x0000000215087210 */ /* 0x000fc40007fde0ff */
[----:B------:R-:W-:Y:S01]  /*12c90*/  ISETP.LT.AND P1, PT, R3, UR15, !P0 ;  /* 0x0000000f03007c0c */ /* 0x000fe2000c721270 */
[C---:B------:R-:W-:Y:S01]  /*12ca0*/  VIADD R3, R21.reuse, UR4 ;  /* 0x0000000415037c36 */ /* 0x040fe20008000000 */
[----:B------:R-:W-:Y:S02]  /*12cb0*/  LEA.HI.X.SX32 R9, R21, R0, 0x1, P6 ;  /* 0x0000000015097211 */ /* 0x000fe400030f0eff */
[----:B------:R-:W-:Y:S01]  /*12cc0*/  F2FP.SATFINITE.E4M3.F32.PACK_AB_MERGE_C R21, R11, R10, RZ ;  /* 0x0000000a0b15723e */ /* 0x000fe200048070ff */
[C---:B------:R-:W-:Y:S01]  /*12cd0*/  VIADD R11, R3.reuse, UR4 ;  /* 0x00000004030b7c36 */ /* 0x040fe20008000000 */
[C---:B-1----:R-:W-:Y:S01]  /*12ce0*/  IADD3 R6, P6, PT, R3.reuse, R2, RZ ;  /* 0x0000000203067210 */ /* 0x042fe20007fde0ff */
[C---:B------:R-:W-:Y:S01]  /*12cf0*/  VIADD R10, R26.reuse, 0xa ;  /* 0x0000000a1a0a7836 */ /* 0x040fe20000000000 */
[----:B------:R-:W-:Y:S01]  /*12d00*/  SHF.R.S32.HI R23, RZ, 0x8, R23 ;  /* 0x00000008ff177819 */ /* 0x000fe20000011417 */
[----:B0-----:R-:W-:Y:S01]  /*12d10*/  VIADD R5, R26, 0xb ;  /* 0x0000000b1a057836 */ /* 0x001fe20000000000 */
[----:B------:R-:W-:-:S02]  /*12d20*/  LEA.HI.X.SX32 R7, R3, R0, 0x1, P6 ;  /* 0x0000000003077211 */ /* 0x000fc400030f0eff */
[----:B------:R-:W-:Y:S01]  /*12d30*/  PRMT R3, R21, 0x9910, RZ ;  /* 0x0000991015037816 */ /* 0x000fe200000000ff */
[----:B------:R0:W-:Y:S01]  /*12d40*/  @P5 STG.E.U8 desc[UR20][R8.64], R23 ;  /* 0x0000001708005986 */ /* 0x0001e2000c101114 */
[----:B------:R-:W-:Y:S02]  /*12d50*/  IADD3 R4, P6, PT, R11, R2, RZ ;  /* 0x000000020b047210 */ /* 0x000fe40007fde0ff */
[----:B------:R-:W-:Y:S01]  /*12d60*/  ISETP.LT.AND P5, PT, R10, UR15, !P0 ;  /* 0x0000000f0a007c0c */ /* 0x000fe2000c7a1270 */
[----:B------:R1:W-:Y:S01]  /*12d70*/  @P4 STG.E.U8 desc[UR20][R6.64], R21 ;  /* 0x0000001506004986 */ /* 0x0003e2000c101114 */
[----:B------:R-:W-:Y:S02]  /*12d80*/  ISETP.LT.AND P4, PT, R5, UR15, !P0 ;  /* 0x0000000f05007c0c */ /* 0x000fe4000c781270 */
[C---:B------:R-:W-:Y:S01]  /*12d90*/  LEA.HI.X.SX32 R5, R11.reuse, R0, 0x1, P6 ;  /* 0x000000000b057211 */ /* 0x040fe200030f0eff */
[----:B------:R-:W-:Y:S01]  /*12da0*/  VIADD R11, R11, UR4 ;  /* 0x000000040b0b7c36 */ /* 0x000fe20008000000 */
[----:B0-----:R-:W-:Y:S01]  /*12db0*/  SHF.R.S32.HI R9, RZ, 0x8, R3 ;  /* 0x00000008ff097819 */ /* 0x001fe20000011403 */
[----:B------:R-:W-:-:S03]  /*12dc0*/  VIADD R3, R26, 0xc ;  /* 0x0000000c1a037836 */ /* 0x000fc60000000000 */
[----:B------:R-:W-:Y:S02]  /*12dd0*/  IADD3 R10, P6, PT, R11, R2, RZ ;  /* 0x000000020b0a7210 */ /* 0x000fe40007fde0ff */
[----:B------:R-:W-:Y:S01]  /*12de0*/  F2FP.SATFINITE.E4M3.F32.PACK_AB_MERGE_C R23, R13, R12, RZ ;  /* 0x0000000c0d17723e */ /* 0x000fe200048070ff */
[----:B------:R0:W-:Y:S01]  /*12df0*/  @P3 STG.E.U8 desc[UR20][R4.64], R9 ;  /* 0x0000000904003986 */ /* 0x0001e2000c101114 */
[----:B------:R-:W-:Y:S01]  /*12e00*/  ISETP.LT.AND P3, PT, R3, UR15, !P0 ;  /* 0x0000000f03007c0c */ /* 0x000fe2000c761270 */
[C---:B------:R-:W-:Y:S01]  /*12e10*/  VIADD R3, R11.reuse, UR4 ;  /* 0x000000040b037c36 */ /* 0x040fe20008000000 */
[----:B------:R-:W-:Y:S01]  /*12e20*/  LEA.HI.X.SX32 R11, R11, R0, 0x1, P6 ;  /* 0x000000000b0b7211 */ /* 0x000fe200030f0eff */
[----:B-1----:R-:W-:Y:S01]  /*12e30*/  VIADD R6, R26, 0xd ;  /* 0x0000000d1a067836 */ /* 0x002fe20000000000 */
[----:B------:R-:W-:Y:S01]  /*12e40*/  PRMT R25, R23, 0x9910, RZ ;  /* 0x0000991017197816 */ /* 0x000fe200000000ff */
[C---:B------:R-:W-:Y:S01]  /*12e50*/  VIADD R7, R3.reuse, UR4 ;  /* 0x0000000403077c36 */ /* 0x040fe20008000000 */
[----:B------:R-:W-:Y:S01]  /*12e60*/  IADD3 R12, P6, PT, R3, R2, RZ ;  /* 0x00000002030c7210 */ /* 0x000fe20007fde0ff */
[----:B------:R1:W-:Y:S01]  /*12e70*/  @P2 STG.E.U8 desc[UR20][R10.64], R23 ;  /* 0x000000170a002986 */ /* 0x0003e2000c101114 */
[----:B------:R-:W-:-:S02]  /*12e80*/  SHF.R.S32.HI R25, RZ, 0x8, R25 ;  /* 0x00000008ff197819 */ /* 0x000fc40000011419 */
[----:B------:R-:W-:Y:S01]  /*12e90*/  LEA.HI.X.SX32 R13, R3, R0, 0x1, P6 ;  /* 0x00000000030d7211 */ /* 0x000fe200030f0eff */
[C---:B------:R-:W-:Y:S01]  /*12ea0*/  VIADD R3, R7.reuse, UR4 ;  /* 0x0000000407037c36 */ /* 0x040fe20008000000 */
[----:B------:R-:W-:Y:S02]  /*12eb0*/  ISETP.LT.AND P2, PT, R6, UR15, !P0 ;  /* 0x0000000f06007c0c */ /* 0x000fe4000c741270 */
[-C--:B------:R-:W-:Y:S01]  /*12ec0*/  IADD3 R6, P6, PT, R7, R2.reuse, RZ ;  /* 0x0000000207067210 */ /* 0x080fe20007fde0ff */
[C---:B0-----:R-:W-:Y:S01]  /*12ed0*/  VIADD R9, R3.reuse, UR4 ;  /* 0x0000000403097c36 */ /* 0x041fe20008000000 */
[----:B------:R0:W-:Y:S01]  /*12ee0*/  @P1 STG.E.U8 desc[UR20][R12.64], R25 ;  /* 0x000000190c001986 */ /* 0x0001e2000c101114 */
[----:B------:R-:W-:Y:S02]  /*12ef0*/  IADD3 R4, P1, PT, R3, R2, RZ ;  /* 0x0000000203047210 */ /* 0x000fe40007f3e0ff */
[----:B------:R-:W-:Y:S01]  /*12f00*/  LEA.HI.X.SX32 R7, R7, R0, 0x1, P6 ;  /* 0x0000000007077211 */ /* 0x000fe200030f0eff */
[C---:B------:R-:W-:Y:S01]  /*12f10*/  VIADD R21, R9.reuse, UR4 ;  /* 0x0000000409157c36 */ /* 0x040fe20008000000 */
[----:B------:R-:W-:-:S02]  /*12f20*/  IADD3 R8, P6, PT, R9, R2, RZ ;  /* 0x0000000209087210 */ /* 0x000fc40007fde0ff */
[-C--:B------:R-:W-:Y:S01]  /*12f30*/  LEA.HI.X.SX32 R5, R3, R0.reuse, 0x1, P1 ;  /* 0x0000000003057211 */ /* 0x080fe200008f0eff */
[----:B------:R-:W-:Y:S01]  /*12f40*/  VIADD R3, R21, UR4 ;  /* 0x0000000415037c36 */ /* 0x000fe20008000000 */
[----:B------:R-:W-:Y:S02]  /*12f50*/  LEA.HI.X.SX32 R9, R9, R0, 0x1, P6 ;  /* 0x0000000009097211 */ /* 0x000fe400030f0eff */
[----:B-1----:R-:W-:Y:S01]  /*12f60*/  IADD3 R10, P6, PT, R21, R2, RZ ;  /* 0x00000002150a7210 */ /* 0x002fe20007fde0ff */
[----:B0-----:R-:W-:Y:S01]  /*12f70*/  VIADD R13, R26, 0xf ;  /* 0x0000000f1a0d7836 */ /* 0x001fe20000000000 */
[----:B------:R-:W-:Y:S01]  /*12f80*/  F2FP.SATFINITE.E4M3.F32.PACK_AB_MERGE_C R23, R15, R14, RZ ;  /* 0x0000000e0f17723e */ /* 0x000fe200048070ff */
[----:B------:R-:W-:Y:S01]  /*12f90*/  VIADD R15, R3, UR4 ;  /* 0x00000004030f7c36 */ /* 0x000fe20008000000 */
[----:B------:R-:W-:Y:S02]  /*12fa0*/  LEA.HI.X.SX32 R11, R21, R0, 0x1, P6 ;  /* 0x00000000150b7211 */ /* 0x000fe400030f0eff */
[----:B------:R-:W-:Y:S01]  /*12fb0*/  IADD3 R12, P6, PT, R3, R2, RZ ;  /* 0x00000002030c7210 */ /* 0x000fe20007fde0ff */
[----:B------:R0:W-:Y:S01]  /*12fc0*/  @P5 STG.E.U8 desc[UR20][R6.64], R23 ;  /* 0x0000001706005986 */ /* 0x0001e2000c101114 */
[----:B------:R-:W-:-:S02]  /*12fd0*/  ISETP.LT.AND P1, PT, R20, UR15, !P0 ;  /* 0x0000000f14007c0c */ /* 0x000fc4000c721270 */
[----:B------:R-:W-:Y:S02]  /*12fe0*/  ISETP.LT.AND P0, PT, R13, UR15, !P0 ;  /* 0x0000000f0d007c0c */ /* 0x000fe4000c701270 */
[----:B------:R-:W-:Y:S02]  /*12ff0*/  LEA.HI.X.SX32 R13, R3, R0, 0x1, P6 ;  /* 0x00000000030d7211 */ /* 0x000fe400030f0eff */
[----:B------:R-:W-:Y:S02]  /*13000*/  IADD3 R2, P6, PT, R15, R2, RZ ;  /* 0x000000020f027210 */ /* 0x000fe40007fde0ff */
[----:B------:R-:W-:Y:S02]  /*13010*/  PRMT R14, R23, 0x9910, RZ ;  /* 0x00009910170e7816 */ /* 0x000fe400000000ff */
[----:B------:R-:W-:Y:S02]  /*13020*/  PRMT R21, R17, 0x9910, RZ ;  /* 0x0000991011157816 */ /* 0x000fe400000000ff */
[----:B------:R-:W-:-:S02]  /*13030*/  LEA.HI.X.SX32 R3, R15, R0, 0x1, P6 ;  /* 0x000000000f037211 */ /* 0x000fc400030f0eff */
[----:B------:R-:W-:Y:S02]  /*13040*/  SHF.R.S32.HI R15, RZ, 0x8, R14 ;  /* 0x00000008ff0f7819 */ /* 0x000fe4000001140e */
[----:B------:R-:W-:Y:S02]  /*13050*/  PRMT R25, R19, 0x9910, RZ ;  /* 0x0000991013197816 */ /* 0x000fe400000000ff */
[----:B------:R-:W-:Y:S01]  /*13060*/  SHF.R.S32.HI R21, RZ, 0x8, R21 ;  /* 0x00000008ff157819 */ /* 0x000fe20000011415 */
[----:B------:R0:W-:Y:S01]  /*13070*/  @P4 STG.E.U8 desc[UR20][R4.64], R15 ;  /* 0x0000000f04004986 */ /* 0x0001e2000c101114 */
[----:B------:R-:W-:-:S03]  /*13080*/  SHF.R.S32.HI R25, RZ, 0x8, R25 ;  /* 0x00000008ff197819 */ /* 0x000fc60000011419 */
[----:B------:R0:W-:Y:S04]  /*13090*/  @P3 STG.E.U8 desc[UR20][R8.64], R17 ;  /* 0x0000001108003986 */ /* 0x0001e8000c101114 */
[----:B------:R0:W-:Y:S04]  /*130a0*/  @P2 STG.E.U8 desc[UR20][R10.64], R21 ;  /* 0x000000150a002986 */ /* 0x0001e8000c101114 */
[----:B------:R0:W-:Y:S04]  /*130b0*/  @P1 STG.E.U8 desc[UR20][R12.64], R19 ;  /* 0x000000130c001986 */ /* 0x0001e8000c101114 */
[----:B------:R0:W-:Y:S01]  /*130c0*/  @P0 STG.E.U8 desc[UR20][R2.64], R25 ;  /* 0x0000001902000986 */ /* 0x0001e2000c101114 */
[----:B----4-:R-:W-:Y:S06]  /*130d0*/  BAR.SYNC.DEFER_BLOCKING 0x0 ;  /* 0x0000000000007b1d */ /* 0x010fec0000010000 */
[----:B------:R-:W-:Y:S05]  /*130e0*/  BRA.U UP0, `(.L_x_13) ;  /* 0x00000001009c7547 */ /* 0x000fea000b800000 */
[----:B------:R-:W1:Y:S01]  /*130f0*/  S2UR UR5, SR_CgaCtaId ;  /* 0x00000000000579c3 */ /* 0x000e620000008800 */
[----:B------:R-:W-:Y:S01]  /*13100*/  NOP ;  /* 0x0000000000007918 */ /* 0x000fe20000000000 */
[----:B------:R-:W-:Y:S01]  /*13110*/  UMOV UR4, 0x50 ;  /* 0x0000005000047882 */ /* 0x000fe20000000000 */
[----:B------:R-:W-:Y:S02]  /*13120*/  IMAD.U32 R0, RZ, RZ, UR8 ;  /* 0x00000008ff007e24 */ /* 0x000fe4000f8e00ff */
[----:B0-----:R-:W-:-:S03]  /*13130*/  IMAD.MOV.U32 R3, RZ, RZ, 0x1 ;  /* 0x00000001ff037424 */ /* 0x001fc600078e00ff */
[----:B------:R-:W-:-:S04]  /*13140*/  LOP3.LUT R0, R0, 0xffff, RZ, 0xc0, !PT ;  /* 0x0000ffff00007812 */ /* 0x000fc800078ec0ff */
[----:B------:R-:W-:-:S05]  /*13150*/  SHF.R.U32.HI R0, RZ, 0x5, R0 ;  /* 0x00000005ff007819 */ /* 0x000fca0000011600 */
[----:B------:R-:W-:Y:S01]  /*13160*/  VIADD R2, R0, 0x10 ;  /* 0x0000001000027836 */ /* 0x000fe20000000000 */
[----:B------:R-:W-:Y:S01]  /*13170*/  SHF.L.U32 R0, R3, R0, RZ ;  /* 0x0000000003007219 */ /* 0x000fe200000006ff */
[----:B-1----:R-:W-:-:S03]  /*13180*/  ULEA UR6, UR5, UR4, 0x18 ;  /* 0x0000000405067291 */ /* 0x002fc6000f8ec0ff */
[----:B------:R-:W-:-:S04]  /*13190*/  SHF.L.U32 R3, R3, R2, RZ ;  /* 0x0000000203037219 */ /* 0x000fc800000006ff */
[----:B------:R-:W-:Y:S02]  /*131a0*/  LOP3.LUT R0, R3, R0, RZ, 0xfc, !PT ;  /* 0x0000000003007212 */ /* 0x000fe400078efcff */
[----:B------:R-:W0:Y:S02]  /*131b0*/  LDS R5, [UR6] ;  /* 0x00000006ff057984 */ /* 0x000e240008000800 */
[C---:B------:R-:W-:Y:S02]  /*131c0*/  LOP3.LUT R2, R0.reuse, 0xffff, RZ, 0xc0, !PT ;  /* 0x0000ffff00027812 */ /* 0x040fe400078ec0ff */
[----:B0-----:R-:W-:-:S04]  /*131d0*/  LOP3.LUT R3, R0, 0xffff, R5, 0x80, !PT ;  /* 0x0000ffff00037812 */ /* 0x001fc800078e8005 */
[----:B------:R-:W-:-:S13]  /*131e0*/  ISETP.NE.AND P0, PT, R3, R2, PT ;  /* 0x000000020300720c */ /* 0x000fda0003f05270 */
[----:B------:R-:W-:Y:S05]  /*131f0*/  @P0 BRA `(.L_x_14) ;  /* 0x0000000000500947 */ /* 0x000fea0003800000 */
[----:B------:R-:W-:Y:S02]  /*13200*/  SHF.R.U32.HI R5, RZ, 0x10, R5 ;  /* 0x00000010ff057819 */ /* 0x000fe40000011605 */
[----:B------:R-:W-:-:S04]  /*13210*/  SHF.R.U32.HI R2, RZ, 0x10, R0 ;  /* 0x00000010ff027819 */ /* 0x000fc80000011600 */
[----:B------:R-:W-:-:S04]  /*13220*/  LOP3.LUT R5, R5, R2, RZ, 0xc0, !PT ;  /* 0x0000000205057212 */ /* 0x000fc800078ec0ff */
[----:B------:R-:W-:-:S13]  /*13230*/  ISETP.NE.AND P0, PT, R5, R2, PT ;  /* 0x000000020500720c */ /* 0x000fda0003f05270 */
[----:B------:R-:W-:Y:S05]  /*13240*/  @P0 BRA `(.L_x_15) ;  /* 0x0000000000300947 */ /* 0x000fea0003800000 */
[----:B------:R-:W-:Y:S01]  /*13250*/  R2UR UR4, R0 ;  /* 0x00000000000472ca */ /* 0x000fe200000e0000 */
[----:B------:R-:W-:Y:S01]  /*13260*/  VOTEU.ANY UR5, UPT, PT ;  /* 0x0000000000057886 */ /* 0x000fe200038e0100 */
[----:B------:R-:W0:Y:S01]  /*13270*/  S2R R0, SR_LANEID ;  /* 0x0000000000007919 */ /* 0x000e220000000000 */
[----:B------:R-:W-:-:S10]  /*13280*/  UFLO.U32 UR5, UR5 ;  /* 0x00000005000572bd */ /* 0x000fd400080e0000 */
[----:B------:R-:W-:-:S06]  /*13290*/  ULOP3.LUT UR4, URZ, UR4, URZ, 0x33, !UPT ;  /* 0x00000004ff047292 */ /* 0x000fcc000f8e33ff */
[----:B------:R-:W-:-:S04]  /*132a0*/  IMAD.U32 R2, RZ, RZ, UR4 ;  /* 0x00000004ff027e24 */ /* 0x000fc8000f8e00ff */
[----:B------:R-:W1:Y:S02]  /*132b0*/  REDUX UR7, R2 ;  /* 0x00000000020773c4 */ /* 0x000e640000000000 */
[----:B------:R2:W-:Y:S01]  /*132c0*/  UTCATOMSWS.AND URZ, UR4 ;  /* 0x0000000400ff79e3 */ /* 0x0005e20008000000 */
[----:B0-----:R-:W-:Y:S01]  /*132d0*/  ISETP.EQ.U32.AND P0, PT, R0, UR5, PT ;  /* 0x0000000500007c0c */ /* 0x001fe2000bf02070 */
[----:B-1----:R-:W-:-:S12]  /*132e0*/  IMAD.U32 R0, RZ, RZ, UR7 ;  /* 0x00000007ff007e24 */ /* 0x002fd8000f8e00ff */
[----:B------:R2:W-:Y:S01]  /*132f0*/  @P0 ATOMS.AND RZ, [UR6], R0 ;  /* 0x00000000ffff098c */ /* 0x0005e2000a800006 */
[----:B------:R-:W-:Y:S05]  /*13300*/  BRA `(.L_x_13) ;  /* 0x0000000000147947 */ /* 0x000fea0003800000 */
.L_x_15:
[----:B------:R-:W-:-:S07]  /*13310*/  MOV R2, 0x13330 ;  /* 0x0001333000027802 */ /* 0x000fce0000000f00 */
[----:B------:R-:W-:Y:S05]  /*13320*/  CALL.REL.NOINC `($__internal_0_$__cuda_sm10x_tcgen05_guardrail_trap_col_being_dealloced_not_returned_by_alloc) ;  /* 0x00000000002c7944 */ /* 0x000fea0003c00000 */
[----:B------:R-:W-:Y:S05]  /*13330*/  BRA `(.L_x_13) ;  /* 0x0000000000087947 */ /* 0x000fea0003800000 */
.L_x_14:
[----:B------:R-:W-:-:S07]  /*13340*/  MOV R2, 0x13360 ;  /* 0x0001336000027802 */ /* 0x000fce0000000f00 */
[----:B------:R-:W-:Y:S05]  /*13350*/  CALL.REL.NOINC `($__internal_2_$__cuda_sm10x_tcgen05_guardrail_trap_unallocated_columns_being_dealloced) ;  /* 0x0000000000387944 */ /* 0x000fea0003c00000 */
.L_x_13:
[----:B------:R-:W-:Y:S01]  /*13360*/  NOP ;  /* 0x0000000000007918 */ /* 0x000fe20000000000 */
[----:B--2---:R-:W-:Y:S05]  /*13370*/  EXIT ;  /* 0x000000000000794d */ /* 0x004fea0003800000 */
.L_x_8:
[----:B------:R-:W0:Y:S02]  /*13380*/  SYNCS.PHASECHK.TRANS64.TRYWAIT P2, [UR11], R16 ;  /* 0x00000010ff0075a7 */ /* 0x000e24000804110b */
[----:B0-----:R-:W-:Y:S05]  /*13390*/  @!P2 BRA `(.L_x_8) ;  /* 0xfffffffc00f8a947 */ /* 0x001fea000383ffff */
[----:B------:R-:W-:Y:S05]  /*133a0*/  BRA `(.L_x_16) ;  /* 0xffffff6000b87947 */ /* 0x000fea000383ffff */
.L_x_12:
[----:B------:R-:W1:Y:S02]  /*133b0*/  SYNCS.PHASECHK.TRANS64.TRYWAIT P0, [UR11], R0 ;  /* 0x00000000ff0075a7 */ /* 0x000e64000800110b */
[----:B-1----:R-:W-:Y:S05]  /*133c0*/  @!P0 BRA `(.L_x_12) ;  /* 0xfffffffc00f88947 */ /* 0x002fea000383ffff */
[----:B------:R-:W-:Y:S05]  /*133d0*/  BRA `(.L_x_11) ;  /* 0xfffffff400287947 */ /* 0x000fea000383ffff */
        .weak           $__internal_0_$__cuda_sm10x_tcgen05_guardrail_trap_col_being_dealloced_not_returned_by_alloc
        .type           $__internal_0_$__cuda_sm10x_tcgen05_guardrail_trap_col_being_dealloced_not_returned_by_alloc,@function
        .size           $__internal_0_$__cuda_sm10x_tcgen05_guardrail_trap_col_being_dealloced_not_returned_by_alloc,($__internal_1_$__cuda_sm10x_tcgen05_guardrail_trap_phase_invalid_during_alloc - $__internal_0_$__cuda_sm10x_tcgen05_guardrail_trap_col_being_dealloced_not_returned_by_alloc)
$__internal_0_$__cuda_sm10x_tcgen05_guardrail_trap_col_being_dealloced_not_returned_by_alloc:
[----:B------:R-:W-:Y:S05]  /*133e0*/  BPT.TRAP 0x1 ;  /* 0x000000040000795c */ /* 0x000fea0000300000 */
[----:B------:R-:W-:-:S04]  /*133f0*/  IMAD.MOV.U32 R3, RZ, RZ, 0x0 ;  /* 0x00000000ff037424 */ /* 0x000fc800078e00ff */
[----:B------:R-:W-:Y:S05]  /*13400*/  RET.REL.NODEC R2 `(matmul_kernel) ;  /* 0xfffffec802fc7950 */ /* 0x000fea0003c3ffff */
        .weak           $__internal_1_$__cuda_sm10x_tcgen05_guardrail_trap_phase_invalid_during_alloc
        .type           $__internal_1_$__cuda_sm10x_tcgen05_guardrail_trap_phase_invalid_during_alloc,@function
        .size           $__internal_1_$__cuda_sm10x_tcgen05_guardrail_trap_phase_invalid_during_alloc,($__internal_2_$__cuda_sm10x_tcgen05_guardrail_trap_unallocated_columns_being_dealloced - $__internal_1_$__cuda_sm10x_tcgen05_guardrail_trap_phase_invalid_during_alloc)
$__internal_1_$__cuda_sm10x_tcgen05_guardrail_trap_phase_invalid_during_alloc:
[----:B------:R-:W-:Y:S05]  /*13410*/  BPT.TRAP 0x1 ;  /* 0x000000040000795c */ /* 0x000fea0000300000 */
[----:B------:R-:W-:-:S04]  /*13420*/  IMAD.MOV.U32 R3, RZ, RZ, 0x0 ;  /* 0x00000000ff037424 */ /* 0x000fc800078e00ff */
[----:B------:R-:W-:Y:S05]  /*13430*/  RET.REL.NODEC R2 `(matmul_kernel) ;  /* 0xfffffec802f07950 */ /* 0x000fea0003c3ffff */
        .weak           $__internal_2_$__cuda_sm10x_tcgen05_guardrail_trap_unallocated_columns_being_dealloced
        .type           $__internal_2_$__cuda_sm10x_tcgen05_guardrail_trap_unallocated_columns_being_dealloced,@function
        .size           $__internal_2_$__cuda_sm10x_tcgen05_guardrail_trap_unallocated_columns_being_dealloced,(.L_x_20 - $__internal_2_$__cuda_sm10x_tcgen05_guardrail_trap_unallocated_columns_being_dealloced)
$__internal_2_$__cuda_sm10x_tcgen05_guardrail_trap_unallocated_columns_being_dealloced:
[----:B------:R-:W-:Y:S05]  /*13440*/  BPT.TRAP 0x1 ;  /* 0x000000040000795c */ /* 0x000fea0000300000 */
[----:B------:R-:W-:-:S04]  /*13450*/  IMAD.MOV.U32 R3, RZ, RZ, 0x0 ;  /* 0x00000000ff037424 */ /* 0x000fc800078e00ff */
[----:B------:R-:W-:Y:S05]  /*13460*/  RET.REL.NODEC R2 `(matmul_kernel) ;  /* 0xfffffec802e47950 */ /* 0x000fea0003c3ffff */
.L_x_17:
[----:B------:R-:W-:-:S00]  /*13470*/  BRA `(.L_x_17) ;  /* 0xfffffffc00fc7947 */ /* 0x000fc0000383ffff */
[----:B------:R-:W-:-:S00]  /*13480*/  NOP ;  /* 0x0000000000007918 */ /* 0x000fc00000000000 */
[----:B------:R-:W-:-:S00]  /*13490*/  NOP ;  /* 0x0000000000007918 */ /* 0x000fc00000000000 */
[----:B------:R-:W-:-:S00]  /*134a0*/  NOP ;  /* 0x0000000000007918 */ /* 0x000fc00000000000 */
[----:B------:R-:W-:-:S00]  /*134b0*/  NOP ;  /* 0x0000000000007918 */ /* 0x000fc00000000000 */
[----:B------:R-:W-:-:S00]  /*134c0*/  NOP ;  /* 0x0000000000007918 */ /* 0x000fc00000000000 */
[----:B------:R-:W-:-:S00]  /*134d0*/  NOP ;  /* 0x0000000000007918 */ /* 0x000fc00000000000 */
[----:B------:R-:W-:-:S00]  /*134e0*/  NOP ;  /* 0x0000000000007918 */ /* 0x000fc00000000000 */
[----:B------:R-:W-:-:S00]  /*134f0*/  NOP ;  /* 0x0000000000007918 */ /* 0x000fc00000000000 */
.L_x_20:


//--------------------- .nv.shared.matmul_kernel  --------------------------
	.section	.nv.shared.matmul_kernel,"aw",@nobits
	.sectionflags	@""
	.align	16
	.zero		1024


//--------------------- .nv.shared.reserved.0     --------------------------
	.section	.nv.shared.reserved.0,"aw",@nobits
	.align	8
	.weak		__nv_reservedSMEM_offset_0_alias
	.size		__nv_reservedSMEM_offset_0_alias, 0, 64
	.other		__nv_reservedSMEM_offset_0_alias,@"STO_CUDA_RESERVED_SHARED STV_DEFAULT"
__nv_reservedSMEM_offset_0_alias:
	.zero		0
.nv.shared.reserved.0:
	.zero		64
	.weak		__nv_reservedSMEM_allocation_phase
	.type		__nv_reservedSMEM_allocation_phase,@object
	.size		__nv_reservedSMEM_allocation_phase,(.L_0 - __nv_reservedSMEM_allocation_phase)
__nv_reservedSMEM_allocation_phase:
	.zero		1
.L_0:
	.zero		7
	.weak		__nv_reservedSMEM_devtool_atexit_pc
	.type		__nv_reservedSMEM_devtool_atexit_pc,@object
	.size		__nv_reservedSMEM_devtool_atexit_pc,(__nv_reservedSMEM_allocation_mask - __nv_reservedSMEM_devtool_atexit_pc)
__nv_reservedSMEM_devtool_atexit_pc:
	.zero		8
	.weak		__nv_reservedSMEM_allocation_mask
	.type		__nv_reservedSMEM_allocation_mask,@object
	.size		__nv_reservedSMEM_allocation_mask,(.L_2 - __nv_reservedSMEM_allocation_mask)
__nv_reservedSMEM_allocation_mask:
	.zero		4
.L_2:


//--------------------- .nv.constant0.matmul_kernel --------------------------
	.section	.nv.constant0.matmul_kernel,"a",@progbits
	.sectionflags	@""
	.align	4
.nv.constant0.matmul_kernel:
	.zero		976


//--------------------- SYMBOLS --------------------------

	.type		.nv.reservedSmem.offset0,@object
	.size		.nv.reservedSmem.offset0,0x4
	.type		.nv.reservedSmem.cap,@object
	.size		.nv.reservedSmem.cap,0x4
